	.target	sm_100a

	.elftype	@"ET_EXEC"


//--------------------- .note.nv.tkinfo           --------------------------
	.section	.note.nv.tkinfo,"",@"SHT_NOTE"
	.sectionflags	@"SHF_NOTE_NV_TKINFO"
	.tkinfo
        /*0018*/ 	.word	0x00000002
        /*0030*/ 	.string	""
        /*0030*/ 	.string	"ptxas"
        /*0030*/ 	.string	"Cuda compilation tools, release 13.0, V13.0.88"
        /*0030*/ 	.string	"Build cuda_13.0.r13.0/compiler.36424714_0"
        /*0030*/ 	.string	"-arch sm_100a -m 64 "



//--------------------- .note.nv.cuinfo           --------------------------
	.section	.note.nv.cuinfo,"",@"SHT_NOTE"
	.sectionflags	@"SHF_NOTE_NV_CUINFO"
        /*0018*/ 	.short	0x0002
        /*001a*/ 	.short	0x0064
        /*001c*/ 	.short	0x0082
	.zero		2


//--------------------- .nv.info                  --------------------------
	.section	.nv.info,"",@"SHT_CUDA_INFO"
	.align	4


	//----- nvinfo : EIATTR_REGCOUNT
	.align		4
        /*0000*/ 	.byte	0x04, 0x2f
        /*0002*/ 	.short	(.L_19 - .L_18)
	.align		4
.L_18:
        /*0004*/ 	.word	index@(_ZN7cutlass13device_kernelINS_4gemm6kernel13GemmUniversalIN4cute5tupleIJiiiiEEENS1_10collective13CollectiveMmaINS1_46MainloopSm100TmaUmmaWarpSpecializedBlockScaledILi1ELi2ELi1ENS5_IJNS4_1CILi8EEENSA_ILi1EEESC_EEEEENS5_IJNSA_ILi128EEENSA_ILi256EEESG_EEENS5_IJNS_12float_e5m2_tENS_13float_ue8m0_tEEEENS5_IJNS5_IJlSC_lEEENS4_6LayoutINS5_IJNS5_IJNS5_IJNSA_ILi32EEENSA_ILi4EEEEEEiEEESQ_NS5_IJSC_iEEEEEENS5_IJNS5_IJNS5_IJNSA_ILi16EEESO_EEEiEEENS5_IJNS5_IJNSA_ILi0EEESC_EEENSA_ILi512EEEEEENS5_IJSW_iEEEEEEEEEEESK_S13_NS4_8TiledMMAINS4_8MMA_AtomIJNS4_21SM100_MMA_MXF8F6F4_SSISI_SI_fSJ_Li128ELi256ELNS4_4UMMA5MajorE0ELS18_0ELNS17_7ScaleInE0ELS19_0EEEEEENSM_INS5_IJSC_SC_SC_EEENS5_IJSW_SW_SW_EEEEENS5_IJNS4_10UnderscoreES1F_S1F_EEEEENS5_IJNS4_13SM90_TMA_LOADES1I_EEENS5_IJNS4_14ComposedLayoutINS4_7SwizzleILi3ELi4ELi3EEENS4_18smem_ptr_flag_bitsILi8EEENSM_INS5_IJSB_SF_EEENS5_IJSF_SC_EEEEEEENSM_INS5_IJNS5_IJNS5_IJSP_SC_EEENS5_IJSN_SC_EEEEEESC_NS5_IJSO_NSA_ILi2EEEEEEEEENS5_IJNS5_IJNS5_IJSU_SY_EEESX_EEESW_NS5_IJSC_SY_EEEEEEEEEEEvNS4_8identityENS5_IJNS4_23SM90_TMA_LOAD_MULTICASTES26_EEENS5_IJS1S_NSM_INS5_IJNS5_IJNS5_IJSP_S1W_EEES1U_EEESC_S1X_EEENS5_IJS20_SW_NS5_IJSC_NSA_ILi1024EEEEEEEEEEEEEEvS25_EENS_8epilogue10collective18CollectiveEpilogueINS2H_23Sm100TmaWarpSpecializedILi4ELi2ELi32ELb1ELb0EEEJNS5_IJNSA_ILi64EEESG_SG_EEENS5_IJNSM_IS2M_SC_EENSM_INS5_IJSN_S1W_EEENS5_IJSC_SF_EEEEEEEENS_10bfloat16_tESL_S2T_SL_NS2H_6fusion15FusionCallbacksIS2L_NS2U_17LinearCombinationIS2T_fS2T_fLNS_15FloatRoundStyleE2EEES2N_S2S_JEEENS4_5SM1004TMEM4LOAD26SM100_TMEM_LOAD_32dp32b32xES1I_NS1K_INS1L_ILi2ELi4ELi3EEENS1N_ILi16EEENSM_INS5_IJSB_SN_EEES1U_EEEENS4_39AutoVectorizingCopyWithAssumedAlignmentILi128EEENS4_14SM90_TMA_STOREES38_S3A_S3A_EEEvvEEEEvNT_6ParamsE)
        /*0008*/ 	.word	0x000000de


	//----- nvinfo : EIATTR_FRAME_SIZE
	.align		4
.L_19:
        /*000c*/ 	.byte	0x04, 0x11
        /*000e*/ 	.short	(.L_21 - .L_20)
	.align		4
.L_20:
        /*0010*/ 	.word	index@($__internal_2_$__cuda_sm10x_tcgen05_guardrail_trap_unallocated_columns_being_dealloced)
        /*0014*/ 	.word	0x00000000


	//----- nvinfo : EIATTR_FRAME_SIZE
	.align		4
.L_21:
        /*0018*/ 	.byte	0x04, 0x11
        /*001a*/ 	.short	(.L_23 - .L_22)
	.align		4
.L_22:
        /*001c*/ 	.word	index@($__internal_1_$__cuda_sm10x_tcgen05_guardrail_trap_phase_invalid_during_alloc)
        /*0020*/ 	.word	0x00000000


	//----- nvinfo : EIATTR_FRAME_SIZE
	.align		4
.L_23:
        /*0024*/ 	.byte	0x04, 0x11
        /*0026*/ 	.short	(.L_25 - .L_24)
	.align		4
.L_24:
        /*0028*/ 	.word	index@($__internal_0_$__cuda_sm10x_tcgen05_guardrail_trap_col_being_dealloced_not_returned_by_alloc)
        /*002c*/ 	.word	0x00000000


	//----- nvinfo : EIATTR_FRAME_SIZE
	.align		4
.L_25:
        /*0030*/ 	.byte	0x04, 0x11
        /*0032*/ 	.short	(.L_27 - .L_26)
	.align		4
.L_26:
        /*0034*/ 	.word	index@(_ZN7cutlass13device_kernelINS_4gemm6kernel13GemmUniversalIN4cute5tupleIJiiiiEEENS1_10collective13CollectiveMmaINS1_46MainloopSm100TmaUmmaWarpSpecializedBlockScaledILi1ELi2ELi1ENS5_IJNS4_1CILi8EEENSA_ILi1EEESC_EEEEENS5_IJNSA_ILi128EEENSA_ILi256EEESG_EEENS5_IJNS_12float_e5m2_tENS_13float_ue8m0_tEEEENS5_IJNS5_IJlSC_lEEENS4_6LayoutINS5_IJNS5_IJNS5_IJNSA_ILi32EEENSA_ILi4EEEEEEiEEESQ_NS5_IJSC_iEEEEEENS5_IJNS5_IJNS5_IJNSA_ILi16EEESO_EEEiEEENS5_IJNS5_IJNSA_ILi0EEESC_EEENSA_ILi512EEEEEENS5_IJSW_iEEEEEEEEEEESK_S13_NS4_8TiledMMAINS4_8MMA_AtomIJNS4_21SM100_MMA_MXF8F6F4_SSISI_SI_fSJ_Li128ELi256ELNS4_4UMMA5MajorE0ELS18_0ELNS17_7ScaleInE0ELS19_0EEEEEENSM_INS5_IJSC_SC_SC_EEENS5_IJSW_SW_SW_EEEEENS5_IJNS4_10UnderscoreES1F_S1F_EEEEENS5_IJNS4_13SM90_TMA_LOADES1I_EEENS5_IJNS4_14ComposedLayoutINS4_7SwizzleILi3ELi4ELi3EEENS4_18smem_ptr_flag_bitsILi8EEENSM_INS5_IJSB_SF_EEENS5_IJSF_SC_EEEEEEENSM_INS5_IJNS5_IJNS5_IJSP_SC_EEENS5_IJSN_SC_EEEEEESC_NS5_IJSO_NSA_ILi2EEEEEEEEENS5_IJNS5_IJNS5_IJSU_SY_EEESX_EEESW_NS5_IJSC_SY_EEEEEEEEEEEvNS4_8identityENS5_IJNS4_23SM90_TMA_LOAD_MULTICASTES26_EEENS5_IJS1S_NSM_INS5_IJNS5_IJNS5_IJSP_S1W_EEES1U_EEESC_S1X_EEENS5_IJS20_SW_NS5_IJSC_NSA_ILi1024EEEEEEEEEEEEEEvS25_EENS_8epilogue10collective18CollectiveEpilogueINS2H_23Sm100TmaWarpSpecializedILi4ELi2ELi32ELb1ELb0EEEJNS5_IJNSA_ILi64EEESG_SG_EEENS5_IJNSM_IS2M_SC_EENSM_INS5_IJSN_S1W_EEENS5_IJSC_SF_EEEEEEEENS_10bfloat16_tESL_S2T_SL_NS2H_6fusion15FusionCallbacksIS2L_NS2U_17LinearCombinationIS2T_fS2T_fLNS_15FloatRoundStyleE2EEES2N_S2S_JEEENS4_5SM1004TMEM4LOAD26SM100_TMEM_LOAD_32dp32b32xES1I_NS1K_INS1L_ILi2ELi4ELi3EEENS1N_ILi16EEENSM_INS5_IJSB_SN_EEES1U_EEEENS4_39AutoVectorizingCopyWithAssumedAlignmentILi128EEENS4_14SM90_TMA_STOREES38_S3A_S3A_EEEvvEEEEvNT_6ParamsE)
        /*0038*/ 	.word	0x00000000


	//----- nvinfo : EIATTR_MIN_STACK_SIZE
	.align		4
.L_27:
        /*003c*/ 	.byte	0x04, 0x12
        /*003e*/ 	.short	(.L_29 - .L_28)
	.align		4
.L_28:
        /*0040*/ 	.word	index@(_ZN7cutlass13device_kernelINS_4gemm6kernel13GemmUniversalIN4cute5tupleIJiiiiEEENS1_10collective13CollectiveMmaINS1_46MainloopSm100TmaUmmaWarpSpecializedBlockScaledILi1ELi2ELi1ENS5_IJNS4_1CILi8EEENSA_ILi1EEESC_EEEEENS5_IJNSA_ILi128EEENSA_ILi256EEESG_EEENS5_IJNS_12float_e5m2_tENS_13float_ue8m0_tEEEENS5_IJNS5_IJlSC_lEEENS4_6LayoutINS5_IJNS5_IJNS5_IJNSA_ILi32EEENSA_ILi4EEEEEEiEEESQ_NS5_IJSC_iEEEEEENS5_IJNS5_IJNS5_IJNSA_ILi16EEESO_EEEiEEENS5_IJNS5_IJNSA_ILi0EEESC_EEENSA_ILi512EEEEEENS5_IJSW_iEEEEEEEEEEESK_S13_NS4_8TiledMMAINS4_8MMA_AtomIJNS4_21SM100_MMA_MXF8F6F4_SSISI_SI_fSJ_Li128ELi256ELNS4_4UMMA5MajorE0ELS18_0ELNS17_7ScaleInE0ELS19_0EEEEEENSM_INS5_IJSC_SC_SC_EEENS5_IJSW_SW_SW_EEEEENS5_IJNS4_10UnderscoreES1F_S1F_EEEEENS5_IJNS4_13SM90_TMA_LOADES1I_EEENS5_IJNS4_14ComposedLayoutINS4_7SwizzleILi3ELi4ELi3EEENS4_18smem_ptr_flag_bitsILi8EEENSM_INS5_IJSB_SF_EEENS5_IJSF_SC_EEEEEEENSM_INS5_IJNS5_IJNS5_IJSP_SC_EEENS5_IJSN_SC_EEEEEESC_NS5_IJSO_NSA_ILi2EEEEEEEEENS5_IJNS5_IJNS5_IJSU_SY_EEESX_EEESW_NS5_IJSC_SY_EEEEEEEEEEEvNS4_8identityENS5_IJNS4_23SM90_TMA_LOAD_MULTICASTES26_EEENS5_IJS1S_NSM_INS5_IJNS5_IJNS5_IJSP_S1W_EEES1U_EEESC_S1X_EEENS5_IJS20_SW_NS5_IJSC_NSA_ILi1024EEEEEEEEEEEEEEvS25_EENS_8epilogue10collective18CollectiveEpilogueINS2H_23Sm100TmaWarpSpecializedILi4ELi2ELi32ELb1ELb0EEEJNS5_IJNSA_ILi64EEESG_SG_EEENS5_IJNSM_IS2M_SC_EENSM_INS5_IJSN_S1W_EEENS5_IJSC_SF_EEEEEEEENS_10bfloat16_tESL_S2T_SL_NS2H_6fusion15FusionCallbacksIS2L_NS2U_17LinearCombinationIS2T_fS2T_fLNS_15FloatRoundStyleE2EEES2N_S2S_JEEENS4_5SM1004TMEM4LOAD26SM100_TMEM_LOAD_32dp32b32xES1I_NS1K_INS1L_ILi2ELi4ELi3EEENS1N_ILi16EEENSM_INS5_IJSB_SN_EEES1U_EEEENS4_39AutoVectorizingCopyWithAssumedAlignmentILi128EEENS4_14SM90_TMA_STOREES38_S3A_S3A_EEEvvEEEEvNT_6ParamsE)
        /*0044*/ 	.word	0x00000000
.L_29:


//--------------------- .nv.compat                --------------------------
	.section	.nv.compat,"",@"SHT_CUDA_COMPAT_INFO"
	.align	4
        /*0000*/ 	.byte	0x02, 0x09, 0x01, 0x00, 0x02, 0x02, 0x02, 0x00, 0x02, 0x05, 0x05, 0x00, 0x03, 0x07, 0x01, 0x01
        /*0010*/ 	.byte	0x02, 0x03, 0x01, 0x00, 0x02, 0x06, 0x01, 0x00, 0x04, 0x0b, 0x08, 0x00, 0x09, 0x00, 0x00, 0x00
        /*0020*/ 	.byte	0x00, 0x00, 0x00, 0x00


//--------------------- .nv.info._ZN7cutlass13device_kernelINS_4gemm6kernel13GemmUniversalIN4cute5tupleIJiiiiEEENS1_10collective13CollectiveMmaINS1_46MainloopSm100TmaUmmaWarpSpecializedBlockScaledILi1ELi2ELi1ENS5_IJNS4_1CILi8EEENSA_ILi1EEESC_EEEEENS5_IJNSA_ILi128EEENSA_ILi256EEESG_EEENS5_IJNS_12float_e5m2_tENS_13float_ue8m0_tEEEENS5_IJNS5_IJlSC_lEEENS4_6LayoutINS5_IJNS5_IJNS5_IJNSA_ILi32EEENSA_ILi4EEEEEEiEEESQ_NS5_IJSC_iEEEEEENS5_IJNS5_IJNS5_IJNSA_ILi16EEESO_EEEiEEENS5_IJNS5_IJNSA_ILi0EEESC_EEENSA_ILi512EEEEEENS5_IJSW_iEEEEEEEEEEESK_S13_NS4_8TiledMMAINS4_8MMA_AtomIJNS4_21SM100_MMA_MXF8F6F4_SSISI_SI_fSJ_Li128ELi256ELNS4_4UMMA5MajorE0ELS18_0ELNS17_7ScaleInE0ELS19_0EEEEEENSM_INS5_IJSC_SC_SC_EEENS5_IJSW_SW_SW_EEEEENS5_IJNS4_10UnderscoreES1F_S1F_EEEEENS5_IJNS4_13SM90_TMA_LOADES1I_EEENS5_IJNS4_14ComposedLayoutINS4_7SwizzleILi3ELi4ELi3EEENS4_18smem_ptr_flag_bitsILi8EEENSM_INS5_IJSB_SF_EEENS5_IJSF_SC_EEEEEEENSM_INS5_IJNS5_IJNS5_IJSP_SC_EEENS5_IJSN_SC_EEEEEESC_NS5_IJSO_NSA_ILi2EEEEEEEEENS5_IJNS5_IJNS5_IJSU_SY_EEESX_EEESW_NS5_IJSC_SY_EEEEEEEEEEEvNS4_8identityENS5_IJNS4_23SM90_TMA_LOAD_MULTICASTES26_EEENS5_IJS1S_NSM_INS5_IJNS5_IJNS5_IJSP_S1W_EEES1U_EEESC_S1X_EEENS5_IJS20_SW_NS5_IJSC_NSA_ILi1024EEEEEEEEEEEEEEvS25_EENS_8epilogue10collective18CollectiveEpilogueINS2H_23Sm100TmaWarpSpecializedILi4ELi2ELi32ELb1ELb0EEEJNS5_IJNSA_ILi64EEESG_SG_EEENS5_IJNSM_IS2M_SC_EENSM_INS5_IJSN_S1W_EEENS5_IJSC_SF_EEEEEEEENS_10bfloat16_tESL_S2T_SL_NS2H_6fusion15FusionCallbacksIS2L_NS2U_17LinearCombinationIS2T_fS2T_fLNS_15FloatRoundStyleE2EEES2N_S2S_JEEENS4_5SM1004TMEM4LOAD26SM100_TMEM_LOAD_32dp32b32xES1I_NS1K_INS1L_ILi2ELi4ELi3EEENS1N_ILi16EEENSM_INS5_IJSB_SN_EEES1U_EEEENS4_39AutoVectorizingCopyWithAssumedAlignmentILi128EEENS4_14SM90_TMA_STOREES38_S3A_S3A_EEEvvEEEEvNT_6ParamsE --------------------------
	.section	.nv.info._ZN7cutlass13device_kernelINS_4gemm6kernel13GemmUniversalIN4cute5tupleIJiiiiEEENS1_10collective13CollectiveMmaINS1_46MainloopSm100TmaUmmaWarpSpecializedBlockScaledILi1ELi2ELi1ENS5_IJNS4_1CILi8EEENSA_ILi1EEESC_EEEEENS5_IJNSA_ILi128EEENSA_ILi256EEESG_EEENS5_IJNS_12float_e5m2_tENS_13float_ue8m0_tEEEENS5_IJNS5_IJlSC_lEEENS4_6LayoutINS5_IJNS5_IJNS5_IJNSA_ILi32EEENSA_ILi4EEEEEEiEEESQ_NS5_IJSC_iEEEEEENS5_IJNS5_IJNS5_IJNSA_ILi16EEESO_EEEiEEENS5_IJNS5_IJNSA_ILi0EEESC_EEENSA_ILi512EEEEEENS5_IJSW_iEEEEEEEEEEESK_S13_NS4_8TiledMMAINS4_8MMA_AtomIJNS4_21SM100_MMA_MXF8F6F4_SSISI_SI_fSJ_Li128ELi256ELNS4_4UMMA5MajorE0ELS18_0ELNS17_7ScaleInE0ELS19_0EEEEEENSM_INS5_IJSC_SC_SC_EEENS5_IJSW_SW_SW_EEEEENS5_IJNS4_10UnderscoreES1F_S1F_EEEEENS5_IJNS4_13SM90_TMA_LOADES1I_EEENS5_IJNS4_14ComposedLayoutINS4_7SwizzleILi3ELi4ELi3EEENS4_18smem_ptr_flag_bitsILi8EEENSM_INS5_IJSB_SF_EEENS5_IJSF_SC_EEEEEEENSM_INS5_IJNS5_IJNS5_IJSP_SC_EEENS5_IJSN_SC_EEEEEESC_NS5_IJSO_NSA_ILi2EEEEEEEEENS5_IJNS5_IJNS5_IJSU_SY_EEESX_EEESW_NS5_IJSC_SY_EEEEEEEEEEEvNS4_8identityENS5_IJNS4_23SM90_TMA_LOAD_MULTICASTES26_EEENS5_IJS1S_NSM_INS5_IJNS5_IJNS5_IJSP_S1W_EEES1U_EEESC_S1X_EEENS5_IJS20_SW_NS5_IJSC_NSA_ILi1024EEEEEEEEEEEEEEvS25_EENS_8epilogue10collective18CollectiveEpilogueINS2H_23Sm100TmaWarpSpecializedILi4ELi2ELi32ELb1ELb0EEEJNS5_IJNSA_ILi64EEESG_SG_EEENS5_IJNSM_IS2M_SC_EENSM_INS5_IJSN_S1W_EEENS5_IJSC_SF_EEEEEEEENS_10bfloat16_tESL_S2T_SL_NS2H_6fusion15FusionCallbacksIS2L_NS2U_17LinearCombinationIS2T_fS2T_fLNS_15FloatRoundStyleE2EEES2N_S2S_JEEENS4_5SM1004TMEM4LOAD26SM100_TMEM_LOAD_32dp32b32xES1I_NS1K_INS1L_ILi2ELi4ELi3EEENS1N_ILi16EEENSM_INS5_IJSB_SN_EEES1U_EEEENS4_39AutoVectorizingCopyWithAssumedAlignmentILi128EEENS4_14SM90_TMA_STOREES38_S3A_S3A_EEEvvEEEEvNT_6ParamsE,"",@"SHT_CUDA_INFO"
	.sectionflags	@""
	.align	4


	//----- nvinfo : EIATTR_CUDA_API_VERSION
	.align		4
        /*0000*/ 	.byte	0x04, 0x37
        /*0002*/ 	.short	(.L_31 - .L_30)
.L_30:
        /*0004*/ 	.word	0x00000082


	//----- nvinfo : EIATTR_KPARAM_INFO
	.align		4
.L_31:
        /*0008*/ 	.byte	0x04, 0x17
        /*000a*/ 	.short	(.L_33 - .L_32)
.L_32:
        /*000c*/ 	.word	0x00000000
        /*0010*/ 	.short	0x0000
        /*0012*/ 	.short	0x0000
        /*0014*/ 	.byte	0x00, 0xf0, 0x01, 0x30


	//----- nvinfo : EIATTR_AT_ENTRY_FRAGMENTS
	.align		4
.L_33:
        /*0018*/ 	.byte	0x04, 0x4f
        /*001a*/ 	.short	(.L_35 - .L_34)


	//   ....[0]....
.L_34:
        /*001c*/ 	.word	0x00000006


	//----- nvinfo : EIATTR_RESERVED_SMEM_USED
	.align		4
.L_35:
        /*0020*/ 	.byte	0x01, 0x41
	.zero		2


	//----- nvinfo : EIATTR_SPARSE_MMA_MASK
	.align		4
        /*0024*/ 	.byte	0x03, 0x50
        /*0026*/ 	.short	0x0000


	//----- nvinfo : EIATTR_TCGEN05_1CTA_USED
	.align		4
        /*0028*/ 	.byte	0x01, 0x51
	.zero		2


	//----- nvinfo : EIATTR_MAXREG_COUNT
	.align		4
        /*002c*/ 	.byte	0x03, 0x1b
        /*002e*/ 	.short	0x00ff


	//----- nvinfo : EIATTR_NUM_BARRIERS
	.align		4
        /*0030*/ 	.byte	0x02, 0x4c
        /*0032*/ 	.byte	0x07
	.zero		1


	//----- nvinfo : EIATTR_EXTERNS
	.align		4
        /*0034*/ 	.byte	0x04, 0x0f
        /*0036*/ 	.short	(.L_37 - .L_36)


	//   ....[0]....
	.align		4
.L_36:
        /*0038*/ 	.word	index@(__assertfail)


	//----- nvinfo : EIATTR_MERCURY_ISA_VERSION
	.align		4
.L_37:
        /*003c*/ 	.byte	0x03, 0x5f
        /*003e*/ 	.short	0x0101


	//----- nvinfo : EIATTR_INT_WARP_WIDE_INSTR_OFFSETS
	.align		4
        /*0040*/ 	.byte	0x04, 0x31
        /*0042*/ 	.short	(.L_39 - .L_38)


	//   ....[0]....
.L_38:
        /*0044*/ 	.word	0x00000d20


	//   ....[1]....
        /*0048*/ 	.word	0x00000de0


	//   ....[2]....
        /*004c*/ 	.word	0x00004d90


	//   ....[3]....
        /*0050*/ 	.word	0x00004db0


	//   ....[4]....
        /*0054*/ 	.word	0x00004de0


	//   ....[5]....
        /*0058*/ 	.word	0x00005a20


	//   ....[6]....
        /*005c*/ 	.word	0x00005ac0


	//   ....[7]....
        /*0060*/ 	.word	0x00005b70


	//   ....[8]....
        /*0064*/ 	.word	0x00005be0


	//   ....[9]....
        /*0068*/ 	.word	0x00005c90


	//   ....[10]....
        /*006c*/ 	.word	0x00005d50


	//   ....[11]....
        /*0070*/ 	.word	0x00005dd0


	//   ....[12]....
        /*0074*/ 	.word	0x00005e60


	//   ....[13]....
        /*0078*/ 	.word	0x00005f40


	//   ....[14]....
        /*007c*/ 	.word	0x00005fb0


	//   ....[15]....
        /*0080*/ 	.word	0x00006070


	//   ....[16]....
        /*0084*/ 	.word	0x00006130


	//   ....[17]....
        /*0088*/ 	.word	0x000061b0


	//   ....[18]....
        /*008c*/ 	.word	0x00006240


	//   ....[19]....
        /*0090*/ 	.word	0x00006330


	//   ....[20]....
        /*0094*/ 	.word	0x000063a0


	//   ....[21]....
        /*0098*/ 	.word	0x00006500


	//   ....[22]....
        /*009c*/ 	.word	0x00006530


	//   ....[23]....
        /*00a0*/ 	.word	0x000065a0


	//   ....[24]....
        /*00a4*/ 	.word	0x00006650


	//   ....[25]....
        /*00a8*/ 	.word	0x00006720


	//   ....[26]....
        /*00ac*/ 	.word	0x000067c0


	//   ....[27]....
        /*00b0*/ 	.word	0x00006880


	//   ....[28]....
        /*00b4*/ 	.word	0x00006980


	//----- nvinfo : EIATTR_COOP_GROUP_MASK_REGIDS
	.align		4
.L_39:
        /*00b8*/ 	.byte	0x04, 0x29
        /*00ba*/ 	.short	(.L_41 - .L_40)


	//   ....[0]....
.L_40:
        /*00bc*/ 	.word	0xffffffff


	//   ....[1]....
        /*00c0*/ 	.word	0xffffffff


	//   ....[2]....
        /*00c4*/ 	.word	0xffffffff


	//   ....[3]....
        /*00c8*/ 	.word	0xffffffff


	//   ....[4]....
        /*00cc*/ 	.word	0xffffffff


	//   ....[5]....
        /*00d0*/ 	.word	0xffffffff


	//   ....[6]....
        /*00d4*/ 	.word	0xffffffff


	//   ....[7]....
        /*00d8*/ 	.word	0xffffffff


	//   ....[8]....
        /*00dc*/ 	.word	0xffffffff


	//   ....[9]....
        /*00e0*/ 	.word	0xffffffff


	//   ....[10]....
        /*00e4*/ 	.word	0xffffffff


	//   ....[11]....
        /*00e8*/ 	.word	0xffffffff


	//   ....[12]....
        /*00ec*/ 	.word	0xffffffff


	//   ....[13]....
        /*00f0*/ 	.word	0xffffffff


	//----- nvinfo : EIATTR_COOP_GROUP_INSTR_OFFSETS
	.align		4
.L_41:
        /*00f4*/ 	.byte	0x04, 0x28
        /*00f6*/ 	.short	(.L_43 - .L_42)


	//   ....[0]....
.L_42:
        /*00f8*/ 	.word	0x00000080


	//   ....[1]....
        /*00fc*/ 	.word	0x00000550


	//   ....[2]....
        /*0100*/ 	.word	0x00000690


	//   ....[3]....
        /*0104*/ 	.word	0x00000830


	//   ....[4]....
        /*0108*/ 	.word	0x00000930


	//   ....[5]....
        /*010c*/ 	.word	0x00000aa0


	//   ....[6]....
        /*0110*/ 	.word	0x00000be0


	//   ....[7]....
        /*0114*/ 	.word	0x00000e50


	//   ....[8]....
        /*0118*/ 	.word	0x00002420


	//   ....[9]....
        /*011c*/ 	.word	0x00003140


	//   ....[10]....
        /*0120*/ 	.word	0x00003350


	//   ....[11]....
        /*0124*/ 	.word	0x00003380


	//   ....[12]....
        /*0128*/ 	.word	0x00004c70


	//   ....[13]....
        /*012c*/ 	.word	0x00004ea0


	//----- nvinfo : EIATTR_VRC_CTA_INIT_COUNT
	.align		4
.L_43:
        /*0130*/ 	.byte	0x02, 0x4a
        /*0132*/ 	.byte	0x80
	.zero		1


	//----- nvinfo : EIATTR_SYSCALL_OFFSETS
	.align		4
        /*0134*/ 	.byte	0x04, 0x46
        /*0136*/ 	.short	(.L_45 - .L_44)


	//   ....[0]....
.L_44:
        /*0138*/ 	.word	0x00007570


	//   ....[1]....
        /*013c*/ 	.word	0x00007660


	//   ....[2]....
        /*0140*/ 	.word	0x00008230


	//   ....[3]....
        /*0144*/ 	.word	0x000083a0


	//   ....[4]....
        /*0148*/ 	.word	0x00009860


	//   ....[5]....
        /*014c*/ 	.word	0x000099d0


	//   ....[6]....
        /*0150*/ 	.word	0x0000aef0


	//   ....[7]....
        /*0154*/ 	.word	0x0000b060


	//   ....[8]....
        /*0158*/ 	.word	0x0000c510


	//   ....[9]....
        /*015c*/ 	.word	0x0000c680


	//   ....[10]....
        /*0160*/ 	.word	0x0000db90


	//   ....[11]....
        /*0164*/ 	.word	0x0000dd00


	//   ....[12]....
        /*0168*/ 	.word	0x0000f1d0


	//   ....[13]....
        /*016c*/ 	.word	0x0000f340


	//   ....[14]....
        /*0170*/ 	.word	0x00010840


	//   ....[15]....
        /*0174*/ 	.word	0x000109b0


	//   ....[16]....
        /*0178*/ 	.word	0x00011e10


	//   ....[17]....
        /*017c*/ 	.word	0x00011f80


	//----- nvinfo : EIATTR_MBARRIER_INSTR_OFFSETS
	.align		4
.L_45:
        /*0180*/ 	.byte	0x04, 0x39
        /*0182*/ 	.short	(.L_47 - .L_46)


	//   ....[0]....
.L_46:
        /*0184*/ 	.word	0x00000660
        /*0188*/ 	.word	0x000000ff
        /*018c*/ 	.word	0x00000000
        /*0190*/ 	.short	0x0100
        /*0192*/ 	.byte	0x04
	.zero		1


	//   ....[1]....
        /*0194*/ 	.word	0x00000670
        /*0198*/ 	.word	0x000000ff
        /*019c*/ 	.word	0x00000008
        /*01a0*/ 	.short	0x0100
        /*01a2*/ 	.byte	0x04
	.zero		1


	//   ....[2]....
        /*01a4*/ 	.word	0x000007a0
        /*01a8*/ 	.word	0x000000ff
        /*01ac*/ 	.word	0x00000010
        /*01b0*/ 	.short	0x0100
        /*01b2*/ 	.byte	0x04
	.zero		1


	//   ....[3]....
        /*01b4*/ 	.word	0x000007b0
        /*01b8*/ 	.word	0x000000ff
        /*01bc*/ 	.word	0x00000030
        /*01c0*/ 	.short	0x0100
        /*01c2*/ 	.byte	0x04
	.zero		1


	//   ....[4]....
        /*01c4*/ 	.word	0x000007c0
        /*01c8*/ 	.word	0x000000ff
        /*01cc*/ 	.word	0x00000018
        /*01d0*/ 	.short	0x0100
        /*01d2*/ 	.byte	0x04
	.zero		1


	//   ....[5]....
        /*01d4*/ 	.word	0x000007d0
        /*01d8*/ 	.word	0x000000ff
        /*01dc*/ 	.word	0x00000038
        /*01e0*/ 	.short	0x0100
        /*01e2*/ 	.byte	0x04
	.zero		1


	//   ....[6]....
        /*01e4*/ 	.word	0x000007e0
        /*01e8*/ 	.word	0x000000ff
        /*01ec*/ 	.word	0x00000020
        /*01f0*/ 	.short	0x0100
        /*01f2*/ 	.byte	0x04
	.zero		1


	//   ....[7]....
        /*01f4*/ 	.word	0x000007f0
        /*01f8*/ 	.word	0x000000ff
        /*01fc*/ 	.word	0x00000040
        /*0200*/ 	.short	0x0100
        /*0202*/ 	.byte	0x04
	.zero		1


	//   ....[8]....
        /*0204*/ 	.word	0x00000800
        /*0208*/ 	.word	0x000000ff
        /*020c*/ 	.word	0x00000028
        /*0210*/ 	.short	0x0100
        /*0212*/ 	.byte	0x04
	.zero		1


	//   ....[9]....
        /*0214*/ 	.word	0x00000810
        /*0218*/ 	.word	0x000000ff
        /*021c*/ 	.word	0x00000048
        /*0220*/ 	.short	0x0100
        /*0222*/ 	.byte	0x04
	.zero		1


	//   ....[10]....
        /*0224*/ 	.word	0x00000900
        /*0228*/ 	.word	0x000000ff
        /*022c*/ 	.word	0x00000050
        /*0230*/ 	.short	0x0100
        /*0232*/ 	.byte	0x06
	.zero		1


	//   ....[11]....
        /*0234*/ 	.word	0x00000910
        /*0238*/ 	.word	0x000000ff
        /*023c*/ 	.word	0x00000058
        /*0240*/ 	.short	0x0100
        /*0242*/ 	.byte	0x06
	.zero		1


	//   ....[12]....
        /*0244*/ 	.word	0x00000a50
        /*0248*/ 	.word	0x000000ff
        /*024c*/ 	.word	0x00000060
        /*0250*/ 	.short	0x0100
        /*0252*/ 	.byte	0x06
	.zero		1


	//   ....[13]....
        /*0254*/ 	.word	0x00000a60
        /*0258*/ 	.word	0x000000ff
        /*025c*/ 	.word	0x00000070
        /*0260*/ 	.short	0x0100
        /*0262*/ 	.byte	0x06
	.zero		1


	//   ....[14]....
        /*0264*/ 	.word	0x00000a70
        /*0268*/ 	.word	0x000000ff
        /*026c*/ 	.word	0x00000068
        /*0270*/ 	.short	0x0100
        /*0272*/ 	.byte	0x06
	.zero		1


	//   ....[15]....
        /*0274*/ 	.word	0x00000a80
        /*0278*/ 	.word	0x000000ff
        /*027c*/ 	.word	0x00000078
        /*0280*/ 	.short	0x0100
        /*0282*/ 	.byte	0x06
	.zero		1


	//   ....[16]....
        /*0284*/ 	.word	0x00000bb0
        /*0288*/ 	.word	0x000000ff
        /*028c*/ 	.word	0x00000080
        /*0290*/ 	.short	0x0100
        /*0292*/ 	.byte	0x04
	.zero		1


	//   ....[17]....
        /*0294*/ 	.word	0x00000bc0
        /*0298*/ 	.word	0x000000ff
        /*029c*/ 	.word	0x00000088
        /*02a0*/ 	.short	0x0100
        /*02a2*/ 	.byte	0x04
	.zero		1


	//   ....[18]....
        /*02a4*/ 	.word	0x00000cc0
        /*02a8*/ 	.word	0x000000ff
        /*02ac*/ 	.word	0x00000090
        /*02b0*/ 	.short	0x0100
        /*02b2*/ 	.byte	0x04
	.zero		1


	//   ....[19]....
        /*02b4*/ 	.word	0x00000cd0
        /*02b8*/ 	.word	0x000000ff
        /*02bc*/ 	.word	0x000000a0
        /*02c0*/ 	.short	0x0100
        /*02c2*/ 	.byte	0x04
	.zero		1


	//   ....[20]....
        /*02c4*/ 	.word	0x00000ce0
        /*02c8*/ 	.word	0x000000ff
        /*02cc*/ 	.word	0x00000098
        /*02d0*/ 	.short	0x0100
        /*02d2*/ 	.byte	0x04
	.zero		1


	//   ....[21]....
        /*02d4*/ 	.word	0x00000cf0
        /*02d8*/ 	.word	0x000000ff
        /*02dc*/ 	.word	0x000000a8
        /*02e0*/ 	.short	0x0100
        /*02e2*/ 	.byte	0x04
	.zero		1


	//   ....[22]....
        /*02e4*/ 	.word	0x00000e00
        /*02e8*/ 	.word	0x000000ff
        /*02ec*/ 	.word	0x000000b0
        /*02f0*/ 	.short	0x0100
        /*02f2*/ 	.byte	0x06
	.zero		1


	//   ....[23]....
        /*02f4*/ 	.word	0x00001a80
        /*02f8*/ 	.word	0x00000000
        /*02fc*/ 	.word	0x000000a0
        /*0300*/ 	.short	0x010a
        /*0302*/ 	.byte	0xff
	.zero		1


	//   ....[24]....
        /*0304*/ 	.word	0x00001aa0
        /*0308*/ 	.word	0x00000000
        /*030c*/ 	.word	0x00000090
        /*0310*/ 	.short	0x0101
        /*0312*/ 	.byte	0xff
	.zero		1


	//   ....[25]....
        /*0314*/ 	.word	0x00001b00
        /*0318*/ 	.word	0x000000ff
        /*031c*/ 	.word	0x00000008
        /*0320*/ 	.short	0x010a
        /*0322*/ 	.byte	0x31
	.zero		1


	//   ....[26]....
        /*0324*/ 	.word	0x00001b90
        /*0328*/ 	.word	0x000000ff
        /*032c*/ 	.word	0x00000008
        /*0330*/ 	.short	0x010a
        /*0332*/ 	.byte	0x31
	.zero		1


	//   ....[27]....
        /*0334*/ 	.word	0x00001c90
        /*0338*/ 	.word	0x000000ff
        /*033c*/ 	.word	0x00000008
        /*0340*/ 	.short	0x010a
        /*0342*/ 	.byte	0x31
	.zero		1


	//   ....[28]....
        /*0344*/ 	.word	0x00001f70
        /*0348*/ 	.word	0x000000ff
        /*034c*/ 	.word	0x00000058
        /*0350*/ 	.short	0x0101
        /*0352*/ 	.byte	0x31
	.zero		1


	//   ....[29]....
        /*0354*/ 	.word	0x00001f90
        /*0358*/ 	.word	0x000000ff
        /*035c*/ 	.word	0x00000008
        /*0360*/ 	.short	0x010a
        /*0362*/ 	.byte	0x31
	.zero		1


	//   ....[30]....
        /*0364*/ 	.word	0x00001ff0
        /*0368*/ 	.word	0x000000ff
        /*036c*/ 	.word	0x00000008
        /*0370*/ 	.short	0x010a
        /*0372*/ 	.byte	0x31
	.zero		1


	//   ....[31]....
        /*0374*/ 	.word	0x000020e0
        /*0378*/ 	.word	0x000000ff
        /*037c*/ 	.word	0x00000008
        /*0380*/ 	.short	0x010a
        /*0382*/ 	.byte	0x31
	.zero		1


	//   ....[32]....
        /*0384*/ 	.word	0x00002450
        /*0388*/ 	.word	0x00000003
        /*038c*/ 	.word	0x00000060
        /*0390*/ 	.short	0x010a
        /*0392*/ 	.byte	0xff
	.zero		1


	//   ....[33]....
        /*0394*/ 	.word	0x000025a0
        /*0398*/ 	.word	0x00000000
        /*039c*/ 	.word	0x00000000
        /*03a0*/ 	.short	0x0101
        /*03a2*/ 	.byte	0xff
	.zero		1


	//   ....[34]....
        /*03a4*/ 	.word	0x00002b50
        /*03a8*/ 	.word	0x00000000
        /*03ac*/ 	.word	0x00000008
        /*03b0*/ 	.short	0x010a
        /*03b2*/ 	.byte	0xff
	.zero		1


	//   ....[35]....
        /*03b4*/ 	.word	0x00002c90
        /*03b8*/ 	.word	0x00000000
        /*03bc*/ 	.word	0x00000090
        /*03c0*/ 	.short	0x010a
        /*03c2*/ 	.byte	0xff
	.zero		1


	//   ....[36]....
        /*03c4*/ 	.word	0x00002cf0
        /*03c8*/ 	.word	0x00000004
        /*03cc*/ 	.word	0x00000000
        /*03d0*/ 	.short	0x0101
        /*03d2*/ 	.byte	0xff
	.zero		1


	//   ....[37]....
        /*03d4*/ 	.word	0x00002d10
        /*03d8*/ 	.word	0x000000ff
        /*03dc*/ 	.word	0x00000070
        /*03e0*/ 	.short	0x010a
        /*03e2*/ 	.byte	0x04
	.zero		1


	//   ....[38]....
        /*03e4*/ 	.word	0x00002e30
        /*03e8*/ 	.word	0x00000000
        /*03ec*/ 	.word	0x00000060
        /*03f0*/ 	.short	0x010a
        /*03f2*/ 	.byte	0xff
	.zero		1


	//   ....[39]....
        /*03f4*/ 	.word	0x00002f40
        /*03f8*/ 	.word	0x00000000
        /*03fc*/ 	.word	0x00000000
        /*0400*/ 	.short	0x0101
        /*0402*/ 	.byte	0xff
	.zero		1


	//   ....[40]....
        /*0404*/ 	.word	0x00002fd0
        /*0408*/ 	.word	0x000000ff
        /*040c*/ 	.word	0x00000070
        /*0410*/ 	.short	0x0106
        /*0412*/ 	.byte	0x04
	.zero		1


	//   ....[41]....
        /*0414*/ 	.word	0x00002ff0
        /*0418*/ 	.word	0x000000ff
        /*041c*/ 	.word	0x00000070
        /*0420*/ 	.short	0x010a
        /*0422*/ 	.byte	0x04
	.zero		1


	//   ....[42]....
        /*0424*/ 	.word	0x00003080
        /*0428*/ 	.word	0x000000ff
        /*042c*/ 	.word	0x00000070
        /*0430*/ 	.short	0x0106
        /*0432*/ 	.byte	0x07
	.zero		1


	//   ....[43]....
        /*0434*/ 	.word	0x000030c0
        /*0438*/ 	.word	0x00000000
        /*043c*/ 	.word	0x00000070
        /*0440*/ 	.short	0x010a
        /*0442*/ 	.byte	0xff
	.zero		1


	//   ....[44]....
        /*0444*/ 	.word	0x00003f70
        /*0448*/ 	.word	0x0000001b
        /*044c*/ 	.word	0x00000060
        /*0450*/ 	.short	0x010a
        /*0452*/ 	.byte	0xff
	.zero		1


	//   ....[45]....
        /*0454*/ 	.word	0x00004050
        /*0458*/ 	.word	0x0000001b
        /*045c*/ 	.word	0x00000000
        /*0460*/ 	.short	0x0101
        /*0462*/ 	.byte	0xff
	.zero		1


	//   ....[46]....
        /*0464*/ 	.word	0x00004110
        /*0468*/ 	.word	0x000000ff
        /*046c*/ 	.word	0x00000000
        /*0470*/ 	.short	0x010a
        /*0472*/ 	.byte	0x0c
	.zero		1


	//   ....[47]....
        /*0474*/ 	.word	0x00004160
        /*0478*/ 	.word	0x000000ff
        /*047c*/ 	.word	0x00000000
        /*0480*/ 	.short	0x010a
        /*0482*/ 	.byte	0x0c
	.zero		1


	//   ....[48]....
        /*0484*/ 	.word	0x00004180
        /*0488*/ 	.word	0x000000ff
        /*048c*/ 	.word	0x00000000
        /*0490*/ 	.short	0x010a
        /*0492*/ 	.byte	0x0c
	.zero		1


	//   ....[49]....
        /*0494*/ 	.word	0x000041f0
        /*0498*/ 	.word	0x000000ff
        /*049c*/ 	.word	0x00000088
        /*04a0*/ 	.short	0x010a
        /*04a2*/ 	.byte	0x0c
	.zero		1


	//   ....[50]....
        /*04a4*/ 	.word	0x00004770
        /*04a8*/ 	.word	0x000000ff
        /*04ac*/ 	.word	0x00000000
        /*04b0*/ 	.short	0x010a
        /*04b2*/ 	.byte	0x0c
	.zero		1


	//   ....[51]....
        /*04b4*/ 	.word	0x00004860
        /*04b8*/ 	.word	0x000000ff
        /*04bc*/ 	.word	0x00000000
        /*04c0*/ 	.short	0x010a
        /*04c2*/ 	.byte	0x0c
	.zero		1


	//   ....[52]....
        /*04c4*/ 	.word	0x00004c50
        /*04c8*/ 	.word	0x000000ff
        /*04cc*/ 	.word	0x000000b0
        /*04d0*/ 	.short	0x010a
        /*04d2*/ 	.byte	0x0c
	.zero		1


	//   ....[53]....
        /*04d4*/ 	.word	0x000051b0
        /*04d8*/ 	.word	0x00000008
        /*04dc*/ 	.word	0x00000060
        /*04e0*/ 	.short	0x010a
        /*04e2*/ 	.byte	0xff
	.zero		1


	//   ....[54]....
        /*04e4*/ 	.word	0x00005320
        /*04e8*/ 	.word	0x00000000
        /*04ec*/ 	.word	0x00000000
        /*04f0*/ 	.short	0x0101
        /*04f2*/ 	.byte	0xff
	.zero		1


	//   ....[55]....
        /*04f4*/ 	.word	0x00005800
        /*04f8*/ 	.word	0x000000ff
        /*04fc*/ 	.word	0x00000058
        /*0500*/ 	.short	0x010a
        /*0502*/ 	.byte	0x15
	.zero		1


	//   ....[56]....
        /*0504*/ 	.word	0x000059e0
        /*0508*/ 	.word	0x000000ff
        /*050c*/ 	.word	0x00000030
        /*0510*/ 	.short	0x010a
        /*0512*/ 	.byte	0x15
	.zero		1


	//   ....[57]....
        /*0514*/ 	.word	0x00005b90
        /*0518*/ 	.word	0x000000ff
        /*051c*/ 	.word	0x00000010
        /*0520*/ 	.short	0x010b
        /*0522*/ 	.byte	0x15
	.zero		1


	//   ....[58]....
        /*0524*/ 	.word	0x00005ba0
        /*0528*/ 	.word	0x000000ff
        /*052c*/ 	.word	0x00000000
        /*0530*/ 	.short	0x0101
        /*0532*/ 	.byte	0x2e
	.zero		1


	//   ....[59]....
        /*0534*/ 	.word	0x00005bb0
        /*0538*/ 	.word	0x000000ff
        /*053c*/ 	.word	0x00000038
        /*0540*/ 	.short	0x010a
        /*0542*/ 	.byte	0x15
	.zero		1


	//   ....[60]....
        /*0544*/ 	.word	0x00005d70
        /*0548*/ 	.word	0x000000ff
        /*054c*/ 	.word	0x00000018
        /*0550*/ 	.short	0x010b
        /*0552*/ 	.byte	0x15
	.zero		1


	//   ....[61]....
        /*0554*/ 	.word	0x00005d80
        /*0558*/ 	.word	0x000000ff
        /*055c*/ 	.word	0x00000000
        /*0560*/ 	.short	0x0101
        /*0562*/ 	.byte	0x2d
	.zero		1


	//   ....[62]....
        /*0564*/ 	.word	0x00005d90
        /*0568*/ 	.word	0x000000ff
        /*056c*/ 	.word	0x00000040
        /*0570*/ 	.short	0x010a
        /*0572*/ 	.byte	0x15
	.zero		1


	//   ....[63]....
        /*0574*/ 	.word	0x00005f60
        /*0578*/ 	.word	0x000000ff
        /*057c*/ 	.word	0x00000020
        /*0580*/ 	.short	0x010b
        /*0582*/ 	.byte	0x15
	.zero		1


	//   ....[64]....
        /*0584*/ 	.word	0x00005f70
        /*0588*/ 	.word	0x000000ff
        /*058c*/ 	.word	0x00000000
        /*0590*/ 	.short	0x0101
        /*0592*/ 	.byte	0x26
	.zero		1


	//   ....[65]....
        /*0594*/ 	.word	0x00005f80
        /*0598*/ 	.word	0x000000ff
        /*059c*/ 	.word	0x00000048
        /*05a0*/ 	.short	0x010a
        /*05a2*/ 	.byte	0x15
	.zero		1


	//   ....[66]....
        /*05a4*/ 	.word	0x00006150
        /*05a8*/ 	.word	0x000000ff
        /*05ac*/ 	.word	0x00000028
        /*05b0*/ 	.short	0x010b
        /*05b2*/ 	.byte	0x15
	.zero		1


	//   ....[67]....
        /*05b4*/ 	.word	0x00006160
        /*05b8*/ 	.word	0x000000ff
        /*05bc*/ 	.word	0x00000000
        /*05c0*/ 	.short	0x0101
        /*05c2*/ 	.byte	0x25
	.zero		1


	//   ....[68]....
        /*05c4*/ 	.word	0x00006170
        /*05c8*/ 	.word	0x000000ff
        /*05cc*/ 	.word	0x00000030
        /*05d0*/ 	.short	0x010a
        /*05d2*/ 	.byte	0x15
	.zero		1


	//   ....[69]....
        /*05d4*/ 	.word	0x00006350
        /*05d8*/ 	.word	0x000000ff
        /*05dc*/ 	.word	0x00000010
        /*05e0*/ 	.short	0x010b
        /*05e2*/ 	.byte	0x15
	.zero		1


	//   ....[70]....
        /*05e4*/ 	.word	0x00006360
        /*05e8*/ 	.word	0x000000ff
        /*05ec*/ 	.word	0x00000000
        /*05f0*/ 	.short	0x0101
        /*05f2*/ 	.byte	0x2e
	.zero		1


	//   ....[71]....
        /*05f4*/ 	.word	0x00006370
        /*05f8*/ 	.word	0x000000ff
        /*05fc*/ 	.word	0x00000038
        /*0600*/ 	.short	0x010a
        /*0602*/ 	.byte	0x15
	.zero		1


	//   ....[72]....
        /*0604*/ 	.word	0x00006550
        /*0608*/ 	.word	0x000000ff
        /*060c*/ 	.word	0x00000018
        /*0610*/ 	.short	0x010b
        /*0612*/ 	.byte	0x15
	.zero		1


	//   ....[73]....
        /*0614*/ 	.word	0x00006560
        /*0618*/ 	.word	0x000000ff
        /*061c*/ 	.word	0x00000000
        /*0620*/ 	.short	0x0101
        /*0622*/ 	.byte	0x2d
	.zero		1


	//   ....[74]....
        /*0624*/ 	.word	0x00006570
        /*0628*/ 	.word	0x000000ff
        /*062c*/ 	.word	0x00000040
        /*0630*/ 	.short	0x010a
        /*0632*/ 	.byte	0x15
	.zero		1


	//   ....[75]....
        /*0634*/ 	.word	0x00006740
        /*0638*/ 	.word	0x000000ff
        /*063c*/ 	.word	0x00000020
        /*0640*/ 	.short	0x010b
        /*0642*/ 	.byte	0x15
	.zero		1


	//   ....[76]....
        /*0644*/ 	.word	0x00006750
        /*0648*/ 	.word	0x000000ff
        /*064c*/ 	.word	0x00000000
        /*0650*/ 	.short	0x0101
        /*0652*/ 	.byte	0x26
	.zero		1


	//   ....[77]....
        /*0654*/ 	.word	0x00006760
        /*0658*/ 	.word	0x000000ff
        /*065c*/ 	.word	0x00000048
        /*0660*/ 	.short	0x010a
        /*0662*/ 	.byte	0x15
	.zero		1


	//   ....[78]....
        /*0664*/ 	.word	0x000069a0
        /*0668*/ 	.word	0x000000ff
        /*066c*/ 	.word	0x00000028
        /*0670*/ 	.short	0x010b
        /*0672*/ 	.byte	0x15
	.zero		1


	//   ....[79]....
        /*0674*/ 	.word	0x000069b0
        /*0678*/ 	.word	0x000000ff
        /*067c*/ 	.word	0x00000000
        /*0680*/ 	.short	0x0101
        /*0682*/ 	.byte	0x25
	.zero		1


	//   ....[80]....
        /*0684*/ 	.word	0x000069e0
        /*0688*/ 	.word	0x000000ff
        /*068c*/ 	.word	0x00000030
        /*0690*/ 	.short	0x010a
        /*0692*/ 	.byte	0x15
	.zero		1


	//   ....[81]....
        /*0694*/ 	.word	0x00006a00
        /*0698*/ 	.word	0x000000ff
        /*069c*/ 	.word	0x00000038
        /*06a0*/ 	.short	0x010a
        /*06a2*/ 	.byte	0x15
	.zero		1


	//   ....[82]....
        /*06a4*/ 	.word	0x00006a20
        /*06a8*/ 	.word	0x000000ff
        /*06ac*/ 	.word	0x00000040
        /*06b0*/ 	.short	0x010a
        /*06b2*/ 	.byte	0x15
	.zero		1


	//   ....[83]....
        /*06b4*/ 	.word	0x00006a70
        /*06b8*/ 	.word	0x00000002
        /*06bc*/ 	.word	0x00000048
        /*06c0*/ 	.short	0x010a
        /*06c2*/ 	.byte	0xff
	.zero		1


	//   ....[84]....
        /*06c4*/ 	.word	0x00006de0
        /*06c8*/ 	.word	0x00000000
        /*06cc*/ 	.word	0x00000060
        /*06d0*/ 	.short	0x010a
        /*06d2*/ 	.byte	0xff
	.zero		1


	//   ....[85]....
        /*06d4*/ 	.word	0x00006eb0
        /*06d8*/ 	.word	0x00000000
        /*06dc*/ 	.word	0x00000000
        /*06e0*/ 	.short	0x0101
        /*06e2*/ 	.byte	0xff
	.zero		1


	//   ....[86]....
        /*06e4*/ 	.word	0x00007b60
        /*06e8*/ 	.word	0x000000ff
        /*06ec*/ 	.word	0x00000010
        /*06f0*/ 	.short	0x010a
        /*06f2*/ 	.byte	0x2c
	.zero		1


	//   ....[87]....
        /*06f4*/ 	.word	0x00007c40
        /*06f8*/ 	.word	0x000000ff
        /*06fc*/ 	.word	0x00000080
        /*0700*/ 	.short	0x010a
        /*0702*/ 	.byte	0x2c
	.zero		1


	//   ....[88]....
        /*0704*/ 	.word	0x00007dc0
        /*0708*/ 	.word	0x000000ff
        /*070c*/ 	.word	0x00000010
        /*0710*/ 	.short	0x010a
        /*0712*/ 	.byte	0x2c
	.zero		1


	//   ....[89]....
        /*0714*/ 	.word	0x00007ee0
        /*0718*/ 	.word	0x000000ff
        /*071c*/ 	.word	0x00000080
        /*0720*/ 	.short	0x010a
        /*0722*/ 	.byte	0x2c
	.zero		1


	//   ....[90]....
        /*0724*/ 	.word	0x00009520
        /*0728*/ 	.word	0x00000000
        /*072c*/ 	.word	0x00000000
        /*0730*/ 	.short	0x0101
        /*0732*/ 	.byte	0xff
	.zero		1


	//   ....[91]....
        /*0734*/ 	.word	0x00009530
        /*0738*/ 	.word	0x00000003
        /*073c*/ 	.word	0x00000010
        /*0740*/ 	.short	0x010a
        /*0742*/ 	.byte	0xff
	.zero		1


	//   ....[92]....
        /*0744*/ 	.word	0x00009600
        /*0748*/ 	.word	0x00000003
        /*074c*/ 	.word	0x00000010
        /*0750*/ 	.short	0x010a
        /*0752*/ 	.byte	0xff
	.zero		1


	//   ....[93]....
        /*0754*/ 	.word	0x00009d30
        /*0758*/ 	.word	0x000000ff
        /*075c*/ 	.word	0x00000000
        /*0760*/ 	.short	0x0101
        /*0762*/ 	.byte	0x04
	.zero		1


	//   ....[94]....
        /*0764*/ 	.word	0x0000ab60
        /*0768*/ 	.word	0x0000000d
        /*076c*/ 	.word	0x00000000
        /*0770*/ 	.short	0x0101
        /*0772*/ 	.byte	0xff
	.zero		1


	//   ....[95]....
        /*0774*/ 	.word	0x0000abc0
        /*0778*/ 	.word	0x0000000b
        /*077c*/ 	.word	0x00000010
        /*0780*/ 	.short	0x010a
        /*0782*/ 	.byte	0xff
	.zero		1


	//   ....[96]....
        /*0784*/ 	.word	0x0000acc0
        /*0788*/ 	.word	0x0000000b
        /*078c*/ 	.word	0x00000010
        /*0790*/ 	.short	0x010a
        /*0792*/ 	.byte	0xff
	.zero		1


	//   ....[97]....
        /*0794*/ 	.word	0x0000c190
        /*0798*/ 	.word	0x00000003
        /*079c*/ 	.word	0x00000000
        /*07a0*/ 	.short	0x0101
        /*07a2*/ 	.byte	0xff
	.zero		1


	//   ....[98]....
        /*07a4*/ 	.word	0x0000c1b0
        /*07a8*/ 	.word	0x00000000
        /*07ac*/ 	.word	0x00000010
        /*07b0*/ 	.short	0x010a
        /*07b2*/ 	.byte	0xff
	.zero		1


	//   ....[99]....
        /*07b4*/ 	.word	0x0000c270
        /*07b8*/ 	.word	0x00000000
        /*07bc*/ 	.word	0x00000010
        /*07c0*/ 	.short	0x010a
        /*07c2*/ 	.byte	0xff
	.zero		1


	//   ....[100]....
        /*07c4*/ 	.word	0x0000d7b0
        /*07c8*/ 	.word	0x00000003
        /*07cc*/ 	.word	0x00000000
        /*07d0*/ 	.short	0x0101
        /*07d2*/ 	.byte	0xff
	.zero		1


	//   ....[101]....
        /*07d4*/ 	.word	0x0000d810
        /*07d8*/ 	.word	0x00000008
        /*07dc*/ 	.word	0x00000010
        /*07e0*/ 	.short	0x010a
        /*07e2*/ 	.byte	0xff
	.zero		1


	//   ....[102]....
        /*07e4*/ 	.word	0x0000d910
        /*07e8*/ 	.word	0x00000008
        /*07ec*/ 	.word	0x00000010
        /*07f0*/ 	.short	0x010a
        /*07f2*/ 	.byte	0xff
	.zero		1


	//   ....[103]....
        /*07f4*/ 	.word	0x0000ee40
        /*07f8*/ 	.word	0x00000003
        /*07fc*/ 	.word	0x00000000
        /*0800*/ 	.short	0x0101
        /*0802*/ 	.byte	0xff
	.zero		1


	//   ....[104]....
        /*0804*/ 	.word	0x0000ee60
        /*0808*/ 	.word	0x00000008
        /*080c*/ 	.word	0x00000010
        /*0810*/ 	.short	0x010a
        /*0812*/ 	.byte	0xff
	.zero		1


	//   ....[105]....
        /*0814*/ 	.word	0x0000ef20
        /*0818*/ 	.word	0x00000008
        /*081c*/ 	.word	0x00000010
        /*0820*/ 	.short	0x010a
        /*0822*/ 	.byte	0xff
	.zero		1


	//   ....[106]....
        /*0824*/ 	.word	0x000104e0
        /*0828*/ 	.word	0x00000003
        /*082c*/ 	.word	0x00000000
        /*0830*/ 	.short	0x0101
        /*0832*/ 	.byte	0xff
	.zero		1


	//   ....[107]....
        /*0834*/ 	.word	0x00010500
        /*0838*/ 	.word	0x00000000
        /*083c*/ 	.word	0x00000010
        /*0840*/ 	.short	0x010a
        /*0842*/ 	.byte	0xff
	.zero		1


	//   ....[108]....
        /*0844*/ 	.word	0x000105c0
        /*0848*/ 	.word	0x00000000
        /*084c*/ 	.word	0x00000010
        /*0850*/ 	.short	0x010a
        /*0852*/ 	.byte	0xff
	.zero		1


	//   ....[109]....
        /*0854*/ 	.word	0x00011ad0
        /*0858*/ 	.word	0x00000003
        /*085c*/ 	.word	0x00000000
        /*0860*/ 	.short	0x0101
        /*0862*/ 	.byte	0xff
	.zero		1


	//   ....[110]....
        /*0864*/ 	.word	0x00011af0
        /*0868*/ 	.word	0x00000000
        /*086c*/ 	.word	0x00000010
        /*0870*/ 	.short	0x010a
        /*0872*/ 	.byte	0xff
	.zero		1


	//   ....[111]....
        /*0874*/ 	.word	0x00011ba0
        /*0878*/ 	.word	0x00000000
        /*087c*/ 	.word	0x00000010
        /*0880*/ 	.short	0x010a
        /*0882*/ 	.byte	0xff
	.zero		1


	//   ....[112]....
        /*0884*/ 	.word	0x000130c0
        /*0888*/ 	.word	0x00000003
        /*088c*/ 	.word	0x00000000
        /*0890*/ 	.short	0x0101
        /*0892*/ 	.byte	0xff
	.zero		1


	//   ....[113]....
        /*0894*/ 	.word	0x000131c0
        /*0898*/ 	.word	0x000000ff
        /*089c*/ 	.word	0x000000b0
        /*08a0*/ 	.short	0x0101
        /*08a2*/ 	.byte	0x2c
	.zero		1


	//   ....[114]....
        /*08a4*/ 	.word	0x00013360
        /*08a8*/ 	.word	0x000000ff
        /*08ac*/ 	.word	0x00000000
        /*08b0*/ 	.short	0x0101
        /*08b2*/ 	.byte	0x04
	.zero		1


	//   ....[115]....
        /*08b4*/ 	.word	0x00013380
        /*08b8*/ 	.word	0x00000000
        /*08bc*/ 	.word	0x000000a0
        /*08c0*/ 	.short	0x010a
        /*08c2*/ 	.byte	0xff
	.zero		1


	//   ....[116]....
        /*08c4*/ 	.word	0x000133e0
        /*08c8*/ 	.word	0x00000000
        /*08cc*/ 	.word	0x00000008
        /*08d0*/ 	.short	0x010a
        /*08d2*/ 	.byte	0xff
	.zero		1


	//   ....[117]....
        /*08d4*/ 	.word	0x00013440
        /*08d8*/ 	.word	0x00000000
        /*08dc*/ 	.word	0x00000008
        /*08e0*/ 	.short	0x010a
        /*08e2*/ 	.byte	0xff
	.zero		1


	//   ....[118]....
        /*08e4*/ 	.word	0x00013490
        /*08e8*/ 	.word	0x00000003
        /*08ec*/ 	.word	0x00000060
        /*08f0*/ 	.short	0x010a
        /*08f2*/ 	.byte	0xff
	.zero		1


	//   ....[119]....
        /*08f4*/ 	.word	0x000134e0
        /*08f8*/ 	.word	0x00000000
        /*08fc*/ 	.word	0x00000090
        /*0900*/ 	.short	0x010a
        /*0902*/ 	.byte	0xff
	.zero		1


	//   ....[120]....
        /*0904*/ 	.word	0x00013540
        /*0908*/ 	.word	0x00000000
        /*090c*/ 	.word	0x00000070
        /*0910*/ 	.short	0x010a
        /*0912*/ 	.byte	0xff
	.zero		1


	//   ....[121]....
        /*0914*/ 	.word	0x00013590
        /*0918*/ 	.word	0x00000000
        /*091c*/ 	.word	0x00000060
        /*0920*/ 	.short	0x010a
        /*0922*/ 	.byte	0xff
	.zero		1


	//   ....[122]....
        /*0924*/ 	.word	0x000135f0
        /*0928*/ 	.word	0x00000000
        /*092c*/ 	.word	0x00000070
        /*0930*/ 	.short	0x010a
        /*0932*/ 	.byte	0xff
	.zero		1


	//   ....[123]....
        /*0934*/ 	.word	0x00013640
        /*0938*/ 	.word	0x0000001b
        /*093c*/ 	.word	0x00000060
        /*0940*/ 	.short	0x010a
        /*0942*/ 	.byte	0xff
	.zero		1


	//   ....[124]....
        /*0944*/ 	.word	0x000136a0
        /*0948*/ 	.word	0x00000007
        /*094c*/ 	.word	0x00000000
        /*0950*/ 	.short	0x010a
        /*0952*/ 	.byte	0xff
	.zero		1


	//   ....[125]....
        /*0954*/ 	.word	0x00013700
        /*0958*/ 	.word	0x00000007
        /*095c*/ 	.word	0x00000088
        /*0960*/ 	.short	0x010a
        /*0962*/ 	.byte	0xff
	.zero		1


	//   ....[126]....
        /*0964*/ 	.word	0x00013760
        /*0968*/ 	.word	0x00000007
        /*096c*/ 	.word	0x00000000
        /*0970*/ 	.short	0x010a
        /*0972*/ 	.byte	0xff
	.zero		1


	//   ....[127]....
        /*0974*/ 	.word	0x000137c0
        /*0978*/ 	.word	0x00000000
        /*097c*/ 	.word	0x000000b0
        /*0980*/ 	.short	0x010a
        /*0982*/ 	.byte	0xff
	.zero		1


	//   ....[128]....
        /*0984*/ 	.word	0x00013810
        /*0988*/ 	.word	0x00000008
        /*098c*/ 	.word	0x00000060
        /*0990*/ 	.short	0x010a
        /*0992*/ 	.byte	0xff
	.zero		1


	//   ....[129]....
        /*0994*/ 	.word	0x00013870
        /*0998*/ 	.word	0x00000000
        /*099c*/ 	.word	0x00000058
        /*09a0*/ 	.short	0x010a
        /*09a2*/ 	.byte	0xff
	.zero		1


	//   ....[130]....
        /*09a4*/ 	.word	0x000138d0
        /*09a8*/ 	.word	0x00000000
        /*09ac*/ 	.word	0x00000030
        /*09b0*/ 	.short	0x010a
        /*09b2*/ 	.byte	0xff
	.zero		1


	//   ....[131]....
        /*09b4*/ 	.word	0x00013930
        /*09b8*/ 	.word	0x00000000
        /*09bc*/ 	.word	0x00000038
        /*09c0*/ 	.short	0x010a
        /*09c2*/ 	.byte	0xff
	.zero		1


	//   ....[132]....
        /*09c4*/ 	.word	0x00013990
        /*09c8*/ 	.word	0x00000000
        /*09cc*/ 	.word	0x00000040
        /*09d0*/ 	.short	0x010a
        /*09d2*/ 	.byte	0xff
	.zero		1


	//   ....[133]....
        /*09d4*/ 	.word	0x000139f0
        /*09d8*/ 	.word	0x00000000
        /*09dc*/ 	.word	0x00000048
        /*09e0*/ 	.short	0x010a
        /*09e2*/ 	.byte	0xff
	.zero		1


	//   ....[134]....
        /*09e4*/ 	.word	0x00013a50
        /*09e8*/ 	.word	0x00000007
        /*09ec*/ 	.word	0x00000030
        /*09f0*/ 	.short	0x010a
        /*09f2*/ 	.byte	0xff
	.zero		1


	//   ....[135]....
        /*09f4*/ 	.word	0x00013ab0
        /*09f8*/ 	.word	0x00000007
        /*09fc*/ 	.word	0x00000038
        /*0a00*/ 	.short	0x010a
        /*0a02*/ 	.byte	0xff
	.zero		1


	//   ....[136]....
        /*0a04*/ 	.word	0x00013b10
        /*0a08*/ 	.word	0x00000007
        /*0a0c*/ 	.word	0x00000040
        /*0a10*/ 	.short	0x010a
        /*0a12*/ 	.byte	0xff
	.zero		1


	//   ....[137]....
        /*0a14*/ 	.word	0x00013b70
        /*0a18*/ 	.word	0x00000007
        /*0a1c*/ 	.word	0x00000048
        /*0a20*/ 	.short	0x010a
        /*0a22*/ 	.byte	0xff
	.zero		1


	//   ....[138]....
        /*0a24*/ 	.word	0x00013bd0
        /*0a28*/ 	.word	0x00000000
        /*0a2c*/ 	.word	0x00000030
        /*0a30*/ 	.short	0x010a
        /*0a32*/ 	.byte	0xff
	.zero		1


	//   ....[139]....
        /*0a34*/ 	.word	0x00013c30
        /*0a38*/ 	.word	0x00000000
        /*0a3c*/ 	.word	0x00000038
        /*0a40*/ 	.short	0x010a
        /*0a42*/ 	.byte	0xff
	.zero		1


	//   ....[140]....
        /*0a44*/ 	.word	0x00013c90
        /*0a48*/ 	.word	0x00000002
        /*0a4c*/ 	.word	0x00000040
        /*0a50*/ 	.short	0x010a
        /*0a52*/ 	.byte	0xff
	.zero		1


	//   ....[141]....
        /*0a54*/ 	.word	0x00013ce0
        /*0a58*/ 	.word	0x00000000
        /*0a5c*/ 	.word	0x00000060
        /*0a60*/ 	.short	0x010a
        /*0a62*/ 	.byte	0xff
	.zero		1


	//   ....[142]....
        /*0a64*/ 	.word	0x00013d40
        /*0a68*/ 	.word	0x00000003
        /*0a6c*/ 	.word	0x00000010
        /*0a70*/ 	.short	0x010a
        /*0a72*/ 	.byte	0xff
	.zero		1


	//   ....[143]....
        /*0a74*/ 	.word	0x00013da0
        /*0a78*/ 	.word	0x00000003
        /*0a7c*/ 	.word	0x00000080
        /*0a80*/ 	.short	0x010a
        /*0a82*/ 	.byte	0xff
	.zero		1


	//   ....[144]....
        /*0a84*/ 	.word	0x00013df0
        /*0a88*/ 	.word	0x00000003
        /*0a8c*/ 	.word	0x00000010
        /*0a90*/ 	.short	0x010a
        /*0a92*/ 	.byte	0xff
	.zero		1


	//   ....[145]....
        /*0a94*/ 	.word	0x00013e40
        /*0a98*/ 	.word	0x0000000b
        /*0a9c*/ 	.word	0x00000010
        /*0aa0*/ 	.short	0x010a
        /*0aa2*/ 	.byte	0xff
	.zero		1


	//   ....[146]....
        /*0aa4*/ 	.word	0x00013e90
        /*0aa8*/ 	.word	0x00000000
        /*0aac*/ 	.word	0x00000010
        /*0ab0*/ 	.short	0x010a
        /*0ab2*/ 	.byte	0xff
	.zero		1


	//   ....[147]....
        /*0ab4*/ 	.word	0x00013ee0
        /*0ab8*/ 	.word	0x00000008
        /*0abc*/ 	.word	0x00000010
        /*0ac0*/ 	.short	0x010a
        /*0ac2*/ 	.byte	0xff
	.zero		1


	//   ....[148]....
        /*0ac4*/ 	.word	0x00013f30
        /*0ac8*/ 	.word	0x00000008
        /*0acc*/ 	.word	0x00000010
        /*0ad0*/ 	.short	0x010a
        /*0ad2*/ 	.byte	0xff
	.zero		1


	//   ....[149]....
        /*0ad4*/ 	.word	0x00013f80
        /*0ad8*/ 	.word	0x00000000
        /*0adc*/ 	.word	0x00000010
        /*0ae0*/ 	.short	0x010a
        /*0ae2*/ 	.byte	0xff
	.zero		1


	//   ....[150]....
        /*0ae4*/ 	.word	0x00013fd0
        /*0ae8*/ 	.word	0x00000000
        /*0aec*/ 	.word	0x00000010
        /*0af0*/ 	.short	0x010a
        /*0af2*/ 	.byte	0xff
	.zero		1


	//----- nvinfo : EIATTR_NUM_MBARRIERS
	.align		4
.L_47:
        /*0af4*/ 	.byte	0x03, 0x38
        /*0af6*/ 	.short	0x0017


	//----- nvinfo : EIATTR_EXIT_INSTR_OFFSETS
	.align		4
        /*0af8*/ 	.byte	0x04, 0x1c
        /*0afa*/ 	.short	(.L_49 - .L_48)


	//   ....[0]....
.L_48:
        /*0afc*/ 	.word	0x00002b80


	//   ....[1]....
        /*0b00*/ 	.word	0x00003090


	//   ....[2]....
        /*0b04*/ 	.word	0x000030f0


	//   ....[3]....
        /*0b08*/ 	.word	0x00004eb0


	//   ....[4]....
        /*0b0c*/ 	.word	0x00006aa0


	//   ....[5]....
        /*0b10*/ 	.word	0x00006ae0


	//   ....[6]....
        /*0b14*/ 	.word	0x00013240


	//   ....[7]....
        /*0b18*/ 	.word	0x000132c0


	//   ....[8]....
        /*0b1c*/ 	.word	0x000132f0


	//   ....[9]....
        /*0b20*/ 	.word	0x00013370


	//----- nvinfo : EIATTR_MAX_THREADS
	.align		4
.L_49:
        /*0b24*/ 	.byte	0x04, 0x05
        /*0b26*/ 	.short	(.L_51 - .L_50)
.L_50:
        /*0b28*/ 	.word	0x00000100
        /*0b2c*/ 	.word	0x00000001
        /*0b30*/ 	.word	0x00000001


	//----- nvinfo : EIATTR_CRS_STACK_SIZE
	.align		4
.L_51:
        /*0b34*/ 	.byte	0x04, 0x1e
        /*0b36*/ 	.short	(.L_53 - .L_52)
.L_52:
        /*0b38*/ 	.word	0x00000000


	//----- nvinfo : EIATTR_CBANK_PARAM_SIZE
	.align		4
.L_53:
        /*0b3c*/ 	.byte	0x03, 0x19
        /*0b3e*/ 	.short	0x0c00


	//----- nvinfo : EIATTR_PARAM_CBANK
	.align		4
        /*0b40*/ 	.byte	0x04, 0x0a
        /*0b42*/ 	.short	(.L_55 - .L_54)
	.align		4
.L_54:
        /*0b44*/ 	.word	index@(.nv.constant0._ZN7cutlass13device_kernelINS_4gemm6kernel13GemmUniversalIN4cute5tupleIJiiiiEEENS1_10collective13CollectiveMmaINS1_46MainloopSm100TmaUmmaWarpSpecializedBlockScaledILi1ELi2ELi1ENS5_IJNS4_1CILi8EEENSA_ILi1EEESC_EEEEENS5_IJNSA_ILi128EEENSA_ILi256EEESG_EEENS5_IJNS_12float_e5m2_tENS_13float_ue8m0_tEEEENS5_IJNS5_IJlSC_lEEENS4_6LayoutINS5_IJNS5_IJNS5_IJNSA_ILi32EEENSA_ILi4EEEEEEiEEESQ_NS5_IJSC_iEEEEEENS5_IJNS5_IJNS5_IJNSA_ILi16EEESO_EEEiEEENS5_IJNS5_IJNSA_ILi0EEESC_EEENSA_ILi512EEEEEENS5_IJSW_iEEEEEEEEEEESK_S13_NS4_8TiledMMAINS4_8MMA_AtomIJNS4_21SM100_MMA_MXF8F6F4_SSISI_SI_fSJ_Li128ELi256ELNS4_4UMMA5MajorE0ELS18_0ELNS17_7ScaleInE0ELS19_0EEEEEENSM_INS5_IJSC_SC_SC_EEENS5_IJSW_SW_SW_EEEEENS5_IJNS4_10UnderscoreES1F_S1F_EEEEENS5_IJNS4_13SM90_TMA_LOADES1I_EEENS5_IJNS4_14ComposedLayoutINS4_7SwizzleILi3ELi4ELi3EEENS4_18smem_ptr_flag_bitsILi8EEENSM_INS5_IJSB_SF_EEENS5_IJSF_SC_EEEEEEENSM_INS5_IJNS5_IJNS5_IJSP_SC_EEENS5_IJSN_SC_EEEEEESC_NS5_IJSO_NSA_ILi2EEEEEEEEENS5_IJNS5_IJNS5_IJSU_SY_EEESX_EEESW_NS5_IJSC_SY_EEEEEEEEEEEvNS4_8identityENS5_IJNS4_23SM90_TMA_LOAD_MULTICASTES26_EEENS5_IJS1S_NSM_INS5_IJNS5_IJNS5_IJSP_S1W_EEES1U_EEESC_S1X_EEENS5_IJS20_SW_NS5_IJSC_NSA_ILi1024EEEEEEEEEEEEEEvS25_EENS_8epilogue10collective18CollectiveEpilogueINS2H_23Sm100TmaWarpSpecializedILi4ELi2ELi32ELb1ELb0EEEJNS5_IJNSA_ILi64EEESG_SG_EEENS5_IJNSM_IS2M_SC_EENSM_INS5_IJSN_S1W_EEENS5_IJSC_SF_EEEEEEEENS_10bfloat16_tESL_S2T_SL_NS2H_6fusion15FusionCallbacksIS2L_NS2U_17LinearCombinationIS2T_fS2T_fLNS_15FloatRoundStyleE2EEES2N_S2S_JEEENS4_5SM1004TMEM4LOAD26SM100_TMEM_LOAD_32dp32b32xES1I_NS1K_INS1L_ILi2ELi4ELi3EEENS1N_ILi16EEENSM_INS5_IJSB_SN_EEES1U_EEEENS4_39AutoVectorizingCopyWithAssumedAlignmentILi128EEENS4_14SM90_TMA_STOREES38_S3A_S3A_EEEvvEEEEvNT_6ParamsE)
        /*0b48*/ 	.short	0x0380
        /*0b4a*/ 	.short	0x0c00


	//----- nvinfo : EIATTR_SW_WAR
	.align		4
.L_55:
        /*0b4c*/ 	.byte	0x04, 0x36
        /*0b4e*/ 	.short	(.L_57 - .L_56)
.L_56:
        /*0b50*/ 	.word	0x00000008
.L_57:


//--------------------- .nv.callgraph             --------------------------
	.section	.nv.callgraph,"",@"SHT_CUDA_CALLGRAPH"
	.align	4
	.sectionentsize	8
	.align		4
        /*0000*/ 	.word	0x00000000
	.align		4
        /*0004*/ 	.word	0xffffffff
	.align		4
        /*0008*/ 	.word	index@(_ZN7cutlass13device_kernelINS_4gemm6kernel13GemmUniversalIN4cute5tupleIJiiiiEEENS1_10collective13CollectiveMmaINS1_46MainloopSm100TmaUmmaWarpSpecializedBlockScaledILi1ELi2ELi1ENS5_IJNS4_1CILi8EEENSA_ILi1EEESC_EEEEENS5_IJNSA_ILi128EEENSA_ILi256EEESG_EEENS5_IJNS_12float_e5m2_tENS_13float_ue8m0_tEEEENS5_IJNS5_IJlSC_lEEENS4_6LayoutINS5_IJNS5_IJNS5_IJNSA_ILi32EEENSA_ILi4EEEEEEiEEESQ_NS5_IJSC_iEEEEEENS5_IJNS5_IJNS5_IJNSA_ILi16EEESO_EEEiEEENS5_IJNS5_IJNSA_ILi0EEESC_EEENSA_ILi512EEEEEENS5_IJSW_iEEEEEEEEEEESK_S13_NS4_8TiledMMAINS4_8MMA_AtomIJNS4_21SM100_MMA_MXF8F6F4_SSISI_SI_fSJ_Li128ELi256ELNS4_4UMMA5MajorE0ELS18_0ELNS17_7ScaleInE0ELS19_0EEEEEENSM_INS5_IJSC_SC_SC_EEENS5_IJSW_SW_SW_EEEEENS5_IJNS4_10UnderscoreES1F_S1F_EEEEENS5_IJNS4_13SM90_TMA_LOADES1I_EEENS5_IJNS4_14ComposedLayoutINS4_7SwizzleILi3ELi4ELi3EEENS4_18smem_ptr_flag_bitsILi8EEENSM_INS5_IJSB_SF_EEENS5_IJSF_SC_EEEEEEENSM_INS5_IJNS5_IJNS5_IJSP_SC_EEENS5_IJSN_SC_EEEEEESC_NS5_IJSO_NSA_ILi2EEEEEEEEENS5_IJNS5_IJNS5_IJSU_SY_EEESX_EEESW_NS5_IJSC_SY_EEEEEEEEEEEvNS4_8identityENS5_IJNS4_23SM90_TMA_LOAD_MULTICASTES26_EEENS5_IJS1S_NSM_INS5_IJNS5_IJNS5_IJSP_S1W_EEES1U_EEESC_S1X_EEENS5_IJS20_SW_NS5_IJSC_NSA_ILi1024EEEEEEEEEEEEEEvS25_EENS_8epilogue10collective18CollectiveEpilogueINS2H_23Sm100TmaWarpSpecializedILi4ELi2ELi32ELb1ELb0EEEJNS5_IJNSA_ILi64EEESG_SG_EEENS5_IJNSM_IS2M_SC_EENSM_INS5_IJSN_S1W_EEENS5_IJSC_SF_EEEEEEEENS_10bfloat16_tESL_S2T_SL_NS2H_6fusion15FusionCallbacksIS2L_NS2U_17LinearCombinationIS2T_fS2T_fLNS_15FloatRoundStyleE2EEES2N_S2S_JEEENS4_5SM1004TMEM4LOAD26SM100_TMEM_LOAD_32dp32b32xES1I_NS1K_INS1L_ILi2ELi4ELi3EEENS1N_ILi16EEENSM_INS5_IJSB_SN_EEES1U_EEEENS4_39AutoVectorizingCopyWithAssumedAlignmentILi128EEENS4_14SM90_TMA_STOREES38_S3A_S3A_EEEvvEEEEvNT_6ParamsE)
	.align		4
        /*000c*/ 	.word	index@(__assertfail)
	.align		4
        /*0010*/ 	.word	0x00000000
	.align		4
        /*0014*/ 	.word	0xfffffffe
	.align		4
        /*0018*/ 	.word	0x00000000
	.align		4
        /*001c*/ 	.word	0xfffffffd
	.align		4
        /*0020*/ 	.word	0x00000000
	.align		4
        /*0024*/ 	.word	0xfffffffc


//--------------------- .nv.constant4             --------------------------
	.section	.nv.constant4,"a",@progbits
	.align	8
	.align		8
.nv.constant4:
        /*0000*/ 	.dword	__assertfail
	.align		8
        /*0008*/ 	.dword	__unnamed_1
	.align		8
        /*0010*/ 	.dword	__unnamed_2
	.align		8
        /*0018*/ 	.dword	_ZN40_INTERNAL_0b28937c_4_k_cu_c08009fd_374544cuda3std3__45__cpo5beginE
	.align		8
        /*0020*/ 	.dword	_ZN40_INTERNAL_0b28937c_4_k_cu_c08009fd_374544cuda3std3__45__cpo3endE
	.align		8
        /*0028*/ 	.dword	_ZN40_INTERNAL_0b28937c_4_k_cu_c08009fd_374544cuda3std3__45__cpo6cbeginE
	.align		8
        /*0030*/ 	.dword	_ZN40_INTERNAL_0b28937c_4_k_cu_c08009fd_374544cuda3std3__45__cpo4cendE
	.align		8
        /*0038*/ 	.dword	_ZN40_INTERNAL_0b28937c_4_k_cu_c08009fd_374544cuda3std3__442_GLOBAL__N__0b28937c_4_k_cu_c08009fd_374546ignoreE
	.align		8
        /*0040*/ 	.dword	_ZN40_INTERNAL_0b28937c_4_k_cu_c08009fd_374544cuda3std3__419piecewise_constructE
	.align		8
        /*0048*/ 	.dword	_ZN40_INTERNAL_0b28937c_4_k_cu_c08009fd_374544cuda3std3__48in_placeE
	.align		8
        /*0050*/ 	.dword	_ZN40_INTERNAL_0b28937c_4_k_cu_c08009fd_374544cuda3std6ranges3__45__cpo4swapE
	.align		8
        /*0058*/ 	.dword	_ZN40_INTERNAL_0b28937c_4_k_cu_c08009fd_374544cuda3std6ranges3__45__cpo9iter_moveE
	.align		8
        /*0060*/ 	.dword	_ZN40_INTERNAL_0b28937c_4_k_cu_c08009fd_374544cute7productE
	.align		8
        /*0068*/ 	.dword	_ZN40_INTERNAL_0b28937c_4_k_cu_c08009fd_374544cute1_E
	.align		8
        /*0070*/ 	.dword	$str$25
	.align		8
        /*0078*/ 	.dword	$str$26
	.align		8
        /*0080*/ 	.dword	$str$27
	.align		8
        /*0088*/ 	.dword	$str$28


//--------------------- .text._ZN7cutlass13device_kernelINS_4gemm6kernel13GemmUniversalIN4cute5tupleIJiiiiEEENS1_10collective13CollectiveMmaINS1_46MainloopSm100TmaUmmaWarpSpecializedBlockScaledILi1ELi2ELi1ENS5_IJNS4_1CILi8EEENSA_ILi1EEESC_EEEEENS5_IJNSA_ILi128EEENSA_ILi256EEESG_EEENS5_IJNS_12float_e5m2_tENS_13float_ue8m0_tEEEENS5_IJNS5_IJlSC_lEEENS4_6LayoutINS5_IJNS5_IJNS5_IJNSA_ILi32EEENSA_ILi4EEEEEEiEEESQ_NS5_IJSC_iEEEEEENS5_IJNS5_IJNS5_IJNSA_ILi16EEESO_EEEiEEENS5_IJNS5_IJNSA_ILi0EEESC_EEENSA_ILi512EEEEEENS5_IJSW_iEEEEEEEEEEESK_S13_NS4_8TiledMMAINS4_8MMA_AtomIJNS4_21SM100_MMA_MXF8F6F4_SSISI_SI_fSJ_Li128ELi256ELNS4_4UMMA5MajorE0ELS18_0ELNS17_7ScaleInE0ELS19_0EEEEEENSM_INS5_IJSC_SC_SC_EEENS5_IJSW_SW_SW_EEEEENS5_IJNS4_10UnderscoreES1F_S1F_EEEEENS5_IJNS4_13SM90_TMA_LOADES1I_EEENS5_IJNS4_14ComposedLayoutINS4_7SwizzleILi3ELi4ELi3EEENS4_18smem_ptr_flag_bitsILi8EEENSM_INS5_IJSB_SF_EEENS5_IJSF_SC_EEEEEEENSM_INS5_IJNS5_IJNS5_IJSP_SC_EEENS5_IJSN_SC_EEEEEESC_NS5_IJSO_NSA_ILi2EEEEEEEEENS5_IJNS5_IJNS5_IJSU_SY_EEESX_EEESW_NS5_IJSC_SY_EEEEEEEEEEEvNS4_8identityENS5_IJNS4_23SM90_TMA_LOAD_MULTICASTES26_EEENS5_IJS1S_NSM_INS5_IJNS5_IJNS5_IJSP_S1W_EEES1U_EEESC_S1X_EEENS5_IJS20_SW_NS5_IJSC_NSA_ILi1024EEEEEEEEEEEEEEvS25_EENS_8epilogue10collective18CollectiveEpilogueINS2H_23Sm100TmaWarpSpecializedILi4ELi2ELi32ELb1ELb0EEEJNS5_IJNSA_ILi64EEESG_SG_EEENS5_IJNSM_IS2M_SC_EENSM_INS5_IJSN_S1W_EEENS5_IJSC_SF_EEEEEEEENS_10bfloat16_tESL_S2T_SL_NS2H_6fusion15FusionCallbacksIS2L_NS2U_17LinearCombinationIS2T_fS2T_fLNS_15FloatRoundStyleE2EEES2N_S2S_JEEENS4_5SM1004TMEM4LOAD26SM100_TMEM_LOAD_32dp32b32xES1I_NS1K_INS1L_ILi2ELi4ELi3EEENS1N_ILi16EEENSM_INS5_IJSB_SN_EEES1U_EEEENS4_39AutoVectorizingCopyWithAssumedAlignmentILi128EEENS4_14SM90_TMA_STOREES38_S3A_S3A_EEEvvEEEEvNT_6ParamsE --------------------------
	.section	.text._ZN7cutlass13device_kernelINS_4gemm6kernel13GemmUniversalIN4cute5tupleIJiiiiEEENS1_10collective13CollectiveMmaINS1_46MainloopSm100TmaUmmaWarpSpecializedBlockScaledILi1ELi2ELi1ENS5_IJNS4_1CILi8EEENSA_ILi1EEESC_EEEEENS5_IJNSA_ILi128EEENSA_ILi256EEESG_EEENS5_IJNS_12float_e5m2_tENS_13float_ue8m0_tEEEENS5_IJNS5_IJlSC_lEEENS4_6LayoutINS5_IJNS5_IJNS5_IJNSA_ILi32EEENSA_ILi4EEEEEEiEEESQ_NS5_IJSC_iEEEEEENS5_IJNS5_IJNS5_IJNSA_ILi16EEESO_EEEiEEENS5_IJNS5_IJNSA_ILi0EEESC_EEENSA_ILi512EEEEEENS5_IJSW_iEEEEEEEEEEESK_S13_NS4_8TiledMMAINS4_8MMA_AtomIJNS4_21SM100_MMA_MXF8F6F4_SSISI_SI_fSJ_Li128ELi256ELNS4_4UMMA5MajorE0ELS18_0ELNS17_7ScaleInE0ELS19_0EEEEEENSM_INS5_IJSC_SC_SC_EEENS5_IJSW_SW_SW_EEEEENS5_IJNS4_10UnderscoreES1F_S1F_EEEEENS5_IJNS4_13SM90_TMA_LOADES1I_EEENS5_IJNS4_14ComposedLayoutINS4_7SwizzleILi3ELi4ELi3EEENS4_18smem_ptr_flag_bitsILi8EEENSM_INS5_IJSB_SF_EEENS5_IJSF_SC_EEEEEEENSM_INS5_IJNS5_IJNS5_IJSP_SC_EEENS5_IJSN_SC_EEEEEESC_NS5_IJSO_NSA_ILi2EEEEEEEEENS5_IJNS5_IJNS5_IJSU_SY_EEESX_EEESW_NS5_IJSC_SY_EEEEEEEEEEEvNS4_8identityENS5_IJNS4_23SM90_TMA_LOAD_MULTICASTES26_EEENS5_IJS1S_NSM_INS5_IJNS5_IJNS5_IJSP_S1W_EEES1U_EEESC_S1X_EEENS5_IJS20_SW_NS5_IJSC_NSA_ILi1024EEEEEEEEEEEEEEvS25_EENS_8epilogue10collective18CollectiveEpilogueINS2H_23Sm100TmaWarpSpecializedILi4ELi2ELi32ELb1ELb0EEEJNS5_IJNSA_ILi64EEESG_SG_EEENS5_IJNSM_IS2M_SC_EENSM_INS5_IJSN_S1W_EEENS5_IJSC_SF_EEEEEEEENS_10bfloat16_tESL_S2T_SL_NS2H_6fusion15FusionCallbacksIS2L_NS2U_17LinearCombinationIS2T_fS2T_fLNS_15FloatRoundStyleE2EEES2N_S2S_JEEENS4_5SM1004TMEM4LOAD26SM100_TMEM_LOAD_32dp32b32xES1I_NS1K_INS1L_ILi2ELi4ELi3EEENS1N_ILi16EEENSM_INS5_IJSB_SN_EEES1U_EEEENS4_39AutoVectorizingCopyWithAssumedAlignmentILi128EEENS4_14SM90_TMA_STOREES38_S3A_S3A_EEEvvEEEEvNT_6ParamsE,"ax",@progbits
	.align	128
.text._ZN7cutlass13device_kernelINS_4gemm6kernel13GemmUniversalIN4cute5tupleIJiiiiEEENS1_10collective13CollectiveMmaINS1_46MainloopSm100TmaUmmaWarpSpecializedBlockScaledILi1ELi2ELi1ENS5_IJNS4_1CILi8EEENSA_ILi1EEESC_EEEEENS5_IJNSA_ILi128EEENSA_ILi256EEESG_EEENS5_IJNS_12float_e5m2_tENS_13float_ue8m0_tEEEENS5_IJNS5_IJlSC_lEEENS4_6LayoutINS5_IJNS5_IJNS5_IJNSA_ILi32EEENSA_ILi4EEEEEEiEEESQ_NS5_IJSC_iEEEEEENS5_IJNS5_IJNS5_IJNSA_ILi16EEESO_EEEiEEENS5_IJNS5_IJNSA_ILi0EEESC_EEENSA_ILi512EEEEEENS5_IJSW_iEEEEEEEEEEESK_S13_NS4_8TiledMMAINS4_8MMA_AtomIJNS4_21SM100_MMA_MXF8F6F4_SSISI_SI_fSJ_Li128ELi256ELNS4_4UMMA5MajorE0ELS18_0ELNS17_7ScaleInE0ELS19_0EEEEEENSM_INS5_IJSC_SC_SC_EEENS5_IJSW_SW_SW_EEEEENS5_IJNS4_10UnderscoreES1F_S1F_EEEEENS5_IJNS4_13SM90_TMA_LOADES1I_EEENS5_IJNS4_14ComposedLayoutINS4_7SwizzleILi3ELi4ELi3EEENS4_18smem_ptr_flag_bitsILi8EEENSM_INS5_IJSB_SF_EEENS5_IJSF_SC_EEEEEEENSM_INS5_IJNS5_IJNS5_IJSP_SC_EEENS5_IJSN_SC_EEEEEESC_NS5_IJSO_NSA_ILi2EEEEEEEEENS5_IJNS5_IJNS5_IJSU_SY_EEESX_EEESW_NS5_IJSC_SY_EEEEEEEEEEEvNS4_8identityENS5_IJNS4_23SM90_TMA_LOAD_MULTICASTES26_EEENS5_IJS1S_NSM_INS5_IJNS5_IJNS5_IJSP_S1W_EEES1U_EEESC_S1X_EEENS5_IJS20_SW_NS5_IJSC_NSA_ILi1024EEEEEEEEEEEEEEvS25_EENS_8epilogue10collective18CollectiveEpilogueINS2H_23Sm100TmaWarpSpecializedILi4ELi2ELi32ELb1ELb0EEEJNS5_IJNSA_ILi64EEESG_SG_EEENS5_IJNSM_IS2M_SC_EENSM_INS5_IJSN_S1W_EEENS5_IJSC_SF_EEEEEEEENS_10bfloat16_tESL_S2T_SL_NS2H_6fusion15FusionCallbacksIS2L_NS2U_17LinearCombinationIS2T_fS2T_fLNS_15FloatRoundStyleE2EEES2N_S2S_JEEENS4_5SM1004TMEM4LOAD26SM100_TMEM_LOAD_32dp32b32xES1I_NS1K_INS1L_ILi2ELi4ELi3EEENS1N_ILi16EEENSM_INS5_IJSB_SN_EEES1U_EEEENS4_39AutoVectorizingCopyWithAssumedAlignmentILi128EEENS4_14SM90_TMA_STOREES38_S3A_S3A_EEEvvEEEEvNT_6ParamsE:
        .type           _ZN7cutlass13device_kernelINS_4gemm6kernel13GemmUniversalIN4cute5tupleIJiiiiEEENS1_10collective13CollectiveMmaINS1_46MainloopSm100TmaUmmaWarpSpecializedBlockScaledILi1ELi2ELi1ENS5_IJNS4_1CILi8EEENSA_ILi1EEESC_EEEEENS5_IJNSA_ILi128EEENSA_ILi256EEESG_EEENS5_IJNS_12float_e5m2_tENS_13float_ue8m0_tEEEENS5_IJNS5_IJlSC_lEEENS4_6LayoutINS5_IJNS5_IJNS5_IJNSA_ILi32EEENSA_ILi4EEEEEEiEEESQ_NS5_IJSC_iEEEEEENS5_IJNS5_IJNS5_IJNSA_ILi16EEESO_EEEiEEENS5_IJNS5_IJNSA_ILi0EEESC_EEENSA_ILi512EEEEEENS5_IJSW_iEEEEEEEEEEESK_S13_NS4_8TiledMMAINS4_8MMA_AtomIJNS4_21SM100_MMA_MXF8F6F4_SSISI_SI_fSJ_Li128ELi256ELNS4_4UMMA5MajorE0ELS18_0ELNS17_7ScaleInE0ELS19_0EEEEEENSM_INS5_IJSC_SC_SC_EEENS5_IJSW_SW_SW_EEEEENS5_IJNS4_10UnderscoreES1F_S1F_EEEEENS5_IJNS4_13SM90_TMA_LOADES1I_EEENS5_IJNS4_14ComposedLayoutINS4_7SwizzleILi3ELi4ELi3EEENS4_18smem_ptr_flag_bitsILi8EEENSM_INS5_IJSB_SF_EEENS5_IJSF_SC_EEEEEEENSM_INS5_IJNS5_IJNS5_IJSP_SC_EEENS5_IJSN_SC_EEEEEESC_NS5_IJSO_NSA_ILi2EEEEEEEEENS5_IJNS5_IJNS5_IJSU_SY_EEESX_EEESW_NS5_IJSC_SY_EEEEEEEEEEEvNS4_8identityENS5_IJNS4_23SM90_TMA_LOAD_MULTICASTES26_EEENS5_IJS1S_NSM_INS5_IJNS5_IJNS5_IJSP_S1W_EEES1U_EEESC_S1X_EEENS5_IJS20_SW_NS5_IJSC_NSA_ILi1024EEEEEEEEEEEEEEvS25_EENS_8epilogue10collective18CollectiveEpilogueINS2H_23Sm100TmaWarpSpecializedILi4ELi2ELi32ELb1ELb0EEEJNS5_IJNSA_ILi64EEESG_SG_EEENS5_IJNSM_IS2M_SC_EENSM_INS5_IJSN_S1W_EEENS5_IJSC_SF_EEEEEEEENS_10bfloat16_tESL_S2T_SL_NS2H_6fusion15FusionCallbacksIS2L_NS2U_17LinearCombinationIS2T_fS2T_fLNS_15FloatRoundStyleE2EEES2N_S2S_JEEENS4_5SM1004TMEM4LOAD26SM100_TMEM_LOAD_32dp32b32xES1I_NS1K_INS1L_ILi2ELi4ELi3EEENS1N_ILi16EEENSM_INS5_IJSB_SN_EEES1U_EEEENS4_39AutoVectorizingCopyWithAssumedAlignmentILi128EEENS4_14SM90_TMA_STOREES38_S3A_S3A_EEEvvEEEEvNT_6ParamsE,@function
        .size           _ZN7cutlass13device_kernelINS_4gemm6kernel13GemmUniversalIN4cute5tupleIJiiiiEEENS1_10collective13CollectiveMmaINS1_46MainloopSm100TmaUmmaWarpSpecializedBlockScaledILi1ELi2ELi1ENS5_IJNS4_1CILi8EEENSA_ILi1EEESC_EEEEENS5_IJNSA_ILi128EEENSA_ILi256EEESG_EEENS5_IJNS_12float_e5m2_tENS_13float_ue8m0_tEEEENS5_IJNS5_IJlSC_lEEENS4_6LayoutINS5_IJNS5_IJNS5_IJNSA_ILi32EEENSA_ILi4EEEEEEiEEESQ_NS5_IJSC_iEEEEEENS5_IJNS5_IJNS5_IJNSA_ILi16EEESO_EEEiEEENS5_IJNS5_IJNSA_ILi0EEESC_EEENSA_ILi512EEEEEENS5_IJSW_iEEEEEEEEEEESK_S13_NS4_8TiledMMAINS4_8MMA_AtomIJNS4_21SM100_MMA_MXF8F6F4_SSISI_SI_fSJ_Li128ELi256ELNS4_4UMMA5MajorE0ELS18_0ELNS17_7ScaleInE0ELS19_0EEEEEENSM_INS5_IJSC_SC_SC_EEENS5_IJSW_SW_SW_EEEEENS5_IJNS4_10UnderscoreES1F_S1F_EEEEENS5_IJNS4_13SM90_TMA_LOADES1I_EEENS5_IJNS4_14ComposedLayoutINS4_7SwizzleILi3ELi4ELi3EEENS4_18smem_ptr_flag_bitsILi8EEENSM_INS5_IJSB_SF_EEENS5_IJSF_SC_EEEEEEENSM_INS5_IJNS5_IJNS5_IJSP_SC_EEENS5_IJSN_SC_EEEEEESC_NS5_IJSO_NSA_ILi2EEEEEEEEENS5_IJNS5_IJNS5_IJSU_SY_EEESX_EEESW_NS5_IJSC_SY_EEEEEEEEEEEvNS4_8identityENS5_IJNS4_23SM90_TMA_LOAD_MULTICASTES26_EEENS5_IJS1S_NSM_INS5_IJNS5_IJNS5_IJSP_S1W_EEES1U_EEESC_S1X_EEENS5_IJS20_SW_NS5_IJSC_NSA_ILi1024EEEEEEEEEEEEEEvS25_EENS_8epilogue10collective18CollectiveEpilogueINS2H_23Sm100TmaWarpSpecializedILi4ELi2ELi32ELb1ELb0EEEJNS5_IJNSA_ILi64EEESG_SG_EEENS5_IJNSM_IS2M_SC_EENSM_INS5_IJSN_S1W_EEENS5_IJSC_SF_EEEEEEEENS_10bfloat16_tESL_S2T_SL_NS2H_6fusion15FusionCallbacksIS2L_NS2U_17LinearCombinationIS2T_fS2T_fLNS_15FloatRoundStyleE2EEES2N_S2S_JEEENS4_5SM1004TMEM4LOAD26SM100_TMEM_LOAD_32dp32b32xES1I_NS1K_INS1L_ILi2ELi4ELi3EEENS1N_ILi16EEENSM_INS5_IJSB_SN_EEES1U_EEEENS4_39AutoVectorizingCopyWithAssumedAlignmentILi128EEENS4_14SM90_TMA_STOREES38_S3A_S3A_EEEvvEEEEvNT_6ParamsE,(.L_x_231 - _ZN7cutlass13device_kernelINS_4gemm6kernel13GemmUniversalIN4cute5tupleIJiiiiEEENS1_10collective13CollectiveMmaINS1_46MainloopSm100TmaUmmaWarpSpecializedBlockScaledILi1ELi2ELi1ENS5_IJNS4_1CILi8EEENSA_ILi1EEESC_EEEEENS5_IJNSA_ILi128EEENSA_ILi256EEESG_EEENS5_IJNS_12float_e5m2_tENS_13float_ue8m0_tEEEENS5_IJNS5_IJlSC_lEEENS4_6LayoutINS5_IJNS5_IJNS5_IJNSA_ILi32EEENSA_ILi4EEEEEEiEEESQ_NS5_IJSC_iEEEEEENS5_IJNS5_IJNS5_IJNSA_ILi16EEESO_EEEiEEENS5_IJNS5_IJNSA_ILi0EEESC_EEENSA_ILi512EEEEEENS5_IJSW_iEEEEEEEEEEESK_S13_NS4_8TiledMMAINS4_8MMA_AtomIJNS4_21SM100_MMA_MXF8F6F4_SSISI_SI_fSJ_Li128ELi256ELNS4_4UMMA5MajorE0ELS18_0ELNS17_7ScaleInE0ELS19_0EEEEEENSM_INS5_IJSC_SC_SC_EEENS5_IJSW_SW_SW_EEEEENS5_IJNS4_10UnderscoreES1F_S1F_EEEEENS5_IJNS4_13SM90_TMA_LOADES1I_EEENS5_IJNS4_14ComposedLayoutINS4_7SwizzleILi3ELi4ELi3EEENS4_18smem_ptr_flag_bitsILi8EEENSM_INS5_IJSB_SF_EEENS5_IJSF_SC_EEEEEEENSM_INS5_IJNS5_IJNS5_IJSP_SC_EEENS5_IJSN_SC_EEEEEESC_NS5_IJSO_NSA_ILi2EEEEEEEEENS5_IJNS5_IJNS5_IJSU_SY_EEESX_EEESW_NS5_IJSC_SY_EEEEEEEEEEEvNS4_8identityENS5_IJNS4_23SM90_TMA_LOAD_MULTICASTES26_EEENS5_IJS1S_NSM_INS5_IJNS5_IJNS5_IJSP_S1W_EEES1U_EEESC_S1X_EEENS5_IJS20_SW_NS5_IJSC_NSA_ILi1024EEEEEEEEEEEEEEvS25_EENS_8epilogue10collective18CollectiveEpilogueINS2H_23Sm100TmaWarpSpecializedILi4ELi2ELi32ELb1ELb0EEEJNS5_IJNSA_ILi64EEESG_SG_EEENS5_IJNSM_IS2M_SC_EENSM_INS5_IJSN_S1W_EEENS5_IJSC_SF_EEEEEEEENS_10bfloat16_tESL_S2T_SL_NS2H_6fusion15FusionCallbacksIS2L_NS2U_17LinearCombinationIS2T_fS2T_fLNS_15FloatRoundStyleE2EEES2N_S2S_JEEENS4_5SM1004TMEM4LOAD26SM100_TMEM_LOAD_32dp32b32xES1I_NS1K_INS1L_ILi2ELi4ELi3EEENS1N_ILi16EEENSM_INS5_IJSB_SN_EEES1U_EEEENS4_39AutoVectorizingCopyWithAssumedAlignmentILi128EEENS4_14SM90_TMA_STOREES38_S3A_S3A_EEEvvEEEEvNT_6ParamsE)
        .other          _ZN7cutlass13device_kernelINS_4gemm6kernel13GemmUniversalIN4cute5tupleIJiiiiEEENS1_10collective13CollectiveMmaINS1_46MainloopSm100TmaUmmaWarpSpecializedBlockScaledILi1ELi2ELi1ENS5_IJNS4_1CILi8EEENSA_ILi1EEESC_EEEEENS5_IJNSA_ILi128EEENSA_ILi256EEESG_EEENS5_IJNS_12float_e5m2_tENS_13float_ue8m0_tEEEENS5_IJNS5_IJlSC_lEEENS4_6LayoutINS5_IJNS5_IJNS5_IJNSA_ILi32EEENSA_ILi4EEEEEEiEEESQ_NS5_IJSC_iEEEEEENS5_IJNS5_IJNS5_IJNSA_ILi16EEESO_EEEiEEENS5_IJNS5_IJNSA_ILi0EEESC_EEENSA_ILi512EEEEEENS5_IJSW_iEEEEEEEEEEESK_S13_NS4_8TiledMMAINS4_8MMA_AtomIJNS4_21SM100_MMA_MXF8F6F4_SSISI_SI_fSJ_Li128ELi256ELNS4_4UMMA5MajorE0ELS18_0ELNS17_7ScaleInE0ELS19_0EEEEEENSM_INS5_IJSC_SC_SC_EEENS5_IJSW_SW_SW_EEEEENS5_IJNS4_10UnderscoreES1F_S1F_EEEEENS5_IJNS4_13SM90_TMA_LOADES1I_EEENS5_IJNS4_14ComposedLayoutINS4_7SwizzleILi3ELi4ELi3EEENS4_18smem_ptr_flag_bitsILi8EEENSM_INS5_IJSB_SF_EEENS5_IJSF_SC_EEEEEEENSM_INS5_IJNS5_IJNS5_IJSP_SC_EEENS5_IJSN_SC_EEEEEESC_NS5_IJSO_NSA_ILi2EEEEEEEEENS5_IJNS5_IJNS5_IJSU_SY_EEESX_EEESW_NS5_IJSC_SY_EEEEEEEEEEEvNS4_8identityENS5_IJNS4_23SM90_TMA_LOAD_MULTICASTES26_EEENS5_IJS1S_NSM_INS5_IJNS5_IJNS5_IJSP_S1W_EEES1U_EEESC_S1X_EEENS5_IJS20_SW_NS5_IJSC_NSA_ILi1024EEEEEEEEEEEEEEvS25_EENS_8epilogue10collective18CollectiveEpilogueINS2H_23Sm100TmaWarpSpecializedILi4ELi2ELi32ELb1ELb0EEEJNS5_IJNSA_ILi64EEESG_SG_EEENS5_IJNSM_IS2M_SC_EENSM_INS5_IJSN_S1W_EEENS5_IJSC_SF_EEEEEEEENS_10bfloat16_tESL_S2T_SL_NS2H_6fusion15FusionCallbacksIS2L_NS2U_17LinearCombinationIS2T_fS2T_fLNS_15FloatRoundStyleE2EEES2N_S2S_JEEENS4_5SM1004TMEM4LOAD26SM100_TMEM_LOAD_32dp32b32xES1I_NS1K_INS1L_ILi2ELi4ELi3EEENS1N_ILi16EEENSM_INS5_IJSB_SN_EEES1U_EEEENS4_39AutoVectorizingCopyWithAssumedAlignmentILi128EEENS4_14SM90_TMA_STOREES38_S3A_S3A_EEEvvEEEEvNT_6ParamsE,@"STO_CUDA_ENTRY STV_DEFAULT"
_ZN7cutlass13device_kernelINS_4gemm6kernel13GemmUniversalIN4cute5tupleIJiiiiEEENS1_10collective13CollectiveMmaINS1_46MainloopSm100TmaUmmaWarpSpecializedBlockScaledILi1ELi2ELi1ENS5_IJNS4_1CILi8EEENSA_ILi1EEESC_EEEEENS5_IJNSA_ILi128EEENSA_ILi256EEESG_EEENS5_IJNS_12float_e5m2_tENS_13float_ue8m0_tEEEENS5_IJNS5_IJlSC_lEEENS4_6LayoutINS5_IJNS5_IJNS5_IJNSA_ILi32EEENSA_ILi4EEEEEEiEEESQ_NS5_IJSC_iEEEEEENS5_IJNS5_IJNS5_IJNSA_ILi16EEESO_EEEiEEENS5_IJNS5_IJNSA_ILi0EEESC_EEENSA_ILi512EEEEEENS5_IJSW_iEEEEEEEEEEESK_S13_NS4_8TiledMMAINS4_8MMA_AtomIJNS4_21SM100_MMA_MXF8F6F4_SSISI_SI_fSJ_Li128ELi256ELNS4_4UMMA5MajorE0ELS18_0ELNS17_7ScaleInE0ELS19_0EEEEEENSM_INS5_IJSC_SC_SC_EEENS5_IJSW_SW_SW_EEEEENS5_IJNS4_10UnderscoreES1F_S1F_EEEEENS5_IJNS4_13SM90_TMA_LOADES1I_EEENS5_IJNS4_14ComposedLayoutINS4_7SwizzleILi3ELi4ELi3EEENS4_18smem_ptr_flag_bitsILi8EEENSM_INS5_IJSB_SF_EEENS5_IJSF_SC_EEEEEEENSM_INS5_IJNS5_IJNS5_IJSP_SC_EEENS5_IJSN_SC_EEEEEESC_NS5_IJSO_NSA_ILi2EEEEEEEEENS5_IJNS5_IJNS5_IJSU_SY_EEESX_EEESW_NS5_IJSC_SY_EEEEEEEEEEEvNS4_8identityENS5_IJNS4_23SM90_TMA_LOAD_MULTICASTES26_EEENS5_IJS1S_NSM_INS5_IJNS5_IJNS5_IJSP_S1W_EEES1U_EEESC_S1X_EEENS5_IJS20_SW_NS5_IJSC_NSA_ILi1024EEEEEEEEEEEEEEvS25_EENS_8epilogue10collective18CollectiveEpilogueINS2H_23Sm100TmaWarpSpecializedILi4ELi2ELi32ELb1ELb0EEEJNS5_IJNSA_ILi64EEESG_SG_EEENS5_IJNSM_IS2M_SC_EENSM_INS5_IJSN_S1W_EEENS5_IJSC_SF_EEEEEEEENS_10bfloat16_tESL_S2T_SL_NS2H_6fusion15FusionCallbacksIS2L_NS2U_17LinearCombinationIS2T_fS2T_fLNS_15FloatRoundStyleE2EEES2N_S2S_JEEENS4_5SM1004TMEM4LOAD26SM100_TMEM_LOAD_32dp32b32xES1I_NS1K_INS1L_ILi2ELi4ELi3EEENS1N_ILi16EEENSM_INS5_IJSB_SN_EEES1U_EEEENS4_39AutoVectorizingCopyWithAssumedAlignmentILi128EEENS4_14SM90_TMA_STOREES38_S3A_S3A_EEEvvEEEEvNT_6ParamsE:
[----:B------:R-:W1:Y:S01]  /*0000*/  LDC R1, c[0x0][0x37c] ;  /* 0x0000df00ff017b82 */ /* 0x000e620000000800 */
[----:B------:R-:W2:Y:S01]  /*0010*/  S2R R184, SR_TID.X ;  /* 0x0000000000b87919 */ /* 0x000ea20000002100 */
[----:B------:R-:W3:Y:S01]  /*0020*/  LDCU.64 UR12, c[0x0][0xc90] ;  /* 0x00019200ff0c77ac */ /* 0x000ee20008000a00 */
[----:B------:R-:W-:Y:S02]  /*0030*/  PRMT R176, RZ, 0x7610, R176 ;  /* 0x00007610ffb07816 */ /* 0x000fe400000000b0 */
[----:B------:R-:W-:Y:S01]  /*0040*/  ELECT P3, URZ, PT ;  /* 0x0000000000ff782f */ /* 0x000fe20003860000 */
[----:B---3--:R-:W-:-:S04]  /*0050*/  UISETP.NE.U32.AND UP0, UPT, UR12, URZ, UPT ;  /* 0x000000ff0c00728c */ /* 0x008fc8000bf05070 */
[----:B------:R-:W-:Y:S01]  /*0060*/  UISETP.NE.AND.EX UP0, UPT, UR13, URZ, UPT, UP0 ;  /* 0x000000ff0d00728c */ /* 0x000fe2000bf05300 */
[----:B--2---:R-:W-:-:S05]  /*0070*/  SHF.R.U32.HI R177, RZ, 0x5, R184 ;  /* 0x00000005ffb17819 */ /* 0x004fca00000116b8 */
[----:B------:R-:W2:Y:S02]  /*0080*/  SHFL.IDX PT, R0, R177, RZ, 0x1f ;  /* 0x00001fffb1007589 */ /* 0x000ea400000e0000 */
[----:B--2---:R-:W-:Y:S01]  /*0090*/  R2UR UR18, R0 ;  /* 0x00000000001272ca */ /* 0x004fe200000e0000 */
[----:B-1----:R-:W-:-:S14]  /*00a0*/  BRA.U UP0, `(.L_x_0) ;  /* 0x0000000100307547 */ /* 0x002fdc000b800000 */
[----:B------:R-:W1:Y:S02]  /*00b0*/  LDCU.64 UR4, c[0x0][0xc88] ;  /* 0x00019100ff0477ac */ /* 0x000e640008000a00 */
[----:B-1----:R-:W-:-:S04]  /*00c0*/  UISETP.NE.U32.AND UP0, UPT, UR4, URZ, UPT ;  /* 0x000000ff0400728c */ /* 0x002fc8000bf05070 */
[----:B------:R-:W-:-:S09]  /*00d0*/  UISETP.NE.AND.EX UP0, UPT, UR5, URZ, UPT, UP0 ;  /* 0x000000ff0500728c */ /* 0x000fd2000bf05300 */
[----:B------:R-:W-:Y:S05]  /*00e0*/  BRA.U !UP0, `(.L_x_1) ;  /* 0x0000000108147547 */ /* 0x000fea000b800000 */
[----:B------:R-:W1:Y:S01]  /*00f0*/  LDC.64 R2, c[0x0][0xc88] ;  /* 0x00032200ff027b82 */ /* 0x000e620000000a00 */
[----:B------:R-:W1:Y:S02]  /*0100*/  LDCU.64 UR4, c[0x0][0x358] ;  /* 0x00006b00ff0477ac */ /* 0x000e640008000a00 */
[----:B-1----:R1:W5:Y:S01]  /*0110*/  LDG.E R133, desc[UR4][R2.64] ;  /* 0x0000000402857981 */ /* 0x002362000c1e1900 */
[----:B------:R-:W-:Y:S01]  /*0120*/  HFMA2 R176, -RZ, RZ, 0, 5.9604644775390625e-08 ;  /* 0x00000001ffb07431 */ /* 0x000fe200000001ff */
[----:B------:R-:W-:Y:S05]  /*0130*/  BRA `(.L_x_0) ;  /* 0x00000000000c7947 */ /* 0x000fea0003800000 */
.L_x_1:
[----:B------:R-:W1:Y:S01]  /*0140*/  LDCU UR4, c[0x0][0xc80] ;  /* 0x00019000ff0477ac */ /* 0x000e620008000800 */
[----:B------:R-:W-:Y:S01]  /*0150*/  HFMA2 R176, -RZ, RZ, 0, 5.9604644775390625e-08 ;  /* 0x00000001ffb07431 */ /* 0x000fe200000001ff */
[----:B-1----:R-:W-:-:S07]  /*0160*/  MOV R133, UR4 ;  /* 0x0000000400857c02 */ /* 0x002fce0008000f00 */
.L_x_0:
[----:B------:R-:W2:Y:S02]  /*0170*/  LDCU.64 UR4, c[0x0][0xcb0] ;  /* 0x00019600ff0477ac */ /* 0x000ea40008000a00 */
[----:B--2---:R-:W-:-:S04]  /*0180*/  UISETP.NE.U32.AND UP0, UPT, UR4, URZ, UPT ;  /* 0x000000ff0400728c */ /* 0x004fc8000bf05070 */
[----:B------:R-:W-:-:S09]  /*0190*/  UISETP.NE.AND.EX UP0, UPT, UR5, URZ, UPT, UP0 ;  /* 0x000000ff0500728c */ /* 0x000fd2000bf05300 */
[----:B------:R-:W-:Y:S05]  /*01a0*/  BRA.U UP0, `(.L_x_2) ;  /* 0x0000000100287547 */ /* 0x000fea000b800000 */
[----:B------:R-:W2:Y:S02]  /*01b0*/  LDCU.64 UR4, c[0x0][0xca8] ;  /* 0x00019500ff0477ac */ /* 0x000ea40008000a00 */
[----:B--2---:R-:W-:-:S04]  /*01c0*/  UISETP.NE.U32.AND UP0, UPT, UR4, URZ, UPT ;  /* 0x000000ff0400728c */ /* 0x004fc8000bf05070 */
[----:B------:R-:W-:-:S09]  /*01d0*/  UISETP.NE.AND.EX UP0, UPT, UR5, URZ, UPT, UP0 ;  /* 0x000000ff0500728c */ /* 0x000fd2000bf05300 */
[----:B------:R-:W-:Y:S05]  /*01e0*/  BRA.U !UP0, `(.L_x_3) ;  /* 0x0000000108107547 */ /* 0x000fea000b800000 */
[----:B------:R-:W2:Y:S01]  /*01f0*/  LDC.64 R130, c[0x0][0xca8] ;  /* 0x00032a00ff827b82 */ /* 0x000ea20000000a00 */
[----:B------:R-:W2:Y:S02]  /*0200*/  LDCU.64 UR4, c[0x0][0x358] ;  /* 0x00006b00ff0477ac */ /* 0x000ea40008000a00 */
[----:B--2---:R2:W5:Y:S01]  /*0210*/  LDG.E R130, desc[UR4][R130.64] ;  /* 0x0000000482827981 */ /* 0x004562000c1e1900 */
[----:B------:R-:W-:Y:S05]  /*0220*/  BRA `(.L_x_2) ;  /* 0x0000000000087947 */ /* 0x000fea0003800000 */
.L_x_3:
[----:B------:R-:W2:Y:S02]  /*0230*/  LDCU UR4, c[0x0][0xca0] ;  /* 0x00019400ff0477ac */ /* 0x000ea40008000800 */
[----:B--2---:R-:W-:Y:S02]  /*0240*/  MOV R130, UR4 ;  /* 0x0000000400827c02 */ /* 0x004fe40008000f00 */
.L_x_2:
[----:B------:R-:W-:Y:S01]  /*0250*/  IMAD.U32 R0, RZ, RZ, UR18 ;  /* 0x00000012ff007e24 */ /* 0x000fe2000f8e00ff */
[----:B------:R-:W-:Y:S04]  /*0260*/  BSSY.RECONVERGENT B0, `(.L_x_4) ;  /* 0x0000012000007945 */ /* 0x000fe80003800200 */
[C---:B------:R-:W-:Y:S02]  /*0270*/  ISETP.NE.OR P1, PT, R0.reuse, 0x1, !P3 ;  /* 0x000000010000780c */ /* 0x040fe40005f25670 */
[----:B------:R-:W-:-:S11]  /*0280*/  ISETP.NE.OR P0, PT, R0, 0x3, !P3 ;  /* 0x000000030000780c */ /* 0x000fd60005f05670 */
[----:B------:R-:W-:Y:S05]  /*0290*/  @P1 BRA `(.L_x_5) ;  /* 0x0000000000381947 */ /* 0x000fea0003800000 */
[----:B------:R-:W3:Y:S02]  /*02a0*/  LDCU.64 UR4, c[0x0][0x348] ;  /* 0x00006900ff0477ac */ /* 0x000ee40008000a00 */
[----:B---3--:R-:W-:Y:S02]  /*02b0*/  UIADD3 UR10, UP3, UPT, UR4, 0x80, URZ ;  /* 0x00000080040a7890 */ /* 0x008fe4000ff7e0ff */
[----:B------:R-:W-:Y:S02]  /*02c0*/  UIADD3 UR8, UP2, UPT, UR4, 0x180, URZ ;  /* 0x0000018004087890 */ /* 0x000fe4000ff5e0ff */
[----:B------:R-:W-:Y:S02]  /*02d0*/  UIADD3 UR6, UP1, UPT, UR4, 0x280, URZ ;  /* 0x0000028004067890 */ /* 0x000fe4000ff3e0ff */
[----:B------:R-:W-:Y:S02]  /*02e0*/  UIADD3 UR4, UP0, UPT, UR4, 0x380, URZ ;  /* 0x0000038004047890 */ /* 0x000fe4000ff1e0ff */
[----:B------:R-:W-:-:S02]  /*02f0*/  UIADD3.X UR11, UPT, UPT, URZ, UR5, URZ, UP3, !UPT ;  /* 0x00000005ff0b7290 */ /* 0x000fc40009ffe4ff */
[----:B------:R-:W-:Y:S02]  /*0300*/  UIADD3.X UR9, UPT, UPT, URZ, UR5, URZ, UP2, !UPT ;  /* 0x00000005ff097290 */ /* 0x000fe400097fe4ff */
[----:B------:R-:W-:Y:S02]  /*0310*/  UIADD3.X UR7, UPT, UPT, URZ, UR5, URZ, UP1, !UPT ;  /* 0x00000005ff077290 */ /* 0x000fe40008ffe4ff */
[----:B------:R-:W-:-:S03]  /*0320*/  UIADD3.X UR5, UPT, UPT, URZ, UR5, URZ, UP0, !UPT ;  /* 0x00000005ff057290 */ /* 0x000fc600087fe4ff */
[----:B------:R3:W-:Y:S02]  /*0330*/  UTMACCTL.PF [UR10] ;  /* 0x000000000a0079b9 */ /* 0x0007e40008040000 */
[----:B------:R3:W-:Y:S02]  /*0340*/  UTMACCTL.PF [UR8] ;  /* 0x00000000080079b9 */ /* 0x0007e40008040000 */
[----:B------:R3:W-:Y:S02]  /*0350*/  UTMACCTL.PF [UR6] ;  /* 0x00000000060079b9 */ /* 0x0007e40008040000 */
[----:B------:R3:W-:Y:S02]  /*0360*/  UTMACCTL.PF [UR4] ;  /* 0x00000000040079b9 */ /* 0x0007e40008040000 */
[----:B---3--:R-:W-:Y:S01]  /*0370*/  NOP ;  /* 0x0000000000007918 */ /* 0x008fe20000000000 */
.L_x_5:
[----:B------:R-:W-:Y:S05]  /*0380*/  BSYNC.RECONVERGENT B0 ;  /* 0x0000000000007941 */ /* 0x000fea0003800200 */
.L_x_4:
[----:B------:R-:W-:Y:S04]  /*0390*/  BSSY.RECONVERGENT B0, `(.L_x_6) ;  /* 0x000000a000007945 */ /* 0x000fe80003800200 */
[----:B------:R-:W-:Y:S05]  /*03a0*/  @P0 BRA `(.L_x_7) ;  /* 0x0000000000200947 */ /* 0x000fea0003800000 */
[----:B------:R-:W3:Y:S02]  /*03b0*/  LDCU.64 UR4, c[0x0][0x348] ;  /* 0x00006900ff0477ac */ /* 0x000ee40008000a00 */
[----:B---3--:R-:W-:Y:S02]  /*03c0*/  UIADD3 UR6, UP1, UPT, UR4, 0x980, URZ ;  /* 0x0000098004067890 */ /* 0x008fe4000ff3e0ff */
[----:B------:R-:W-:Y:S02]  /*03d0*/  UIADD3 UR4, UP0, UPT, UR4, 0xa80, URZ ;  /* 0x00000a8004047890 */ /* 0x000fe4000ff1e0ff */
[----:B------:R-:W-:Y:S02]  /*03e0*/  UIADD3.X UR7, UPT, UPT, URZ, UR5, URZ, UP1, !UPT ;  /* 0x00000005ff077290 */ /* 0x000fe40008ffe4ff */
[----:B------:R-:W-:-:S07]  /*03f0*/  UIADD3.X UR5, UPT, UPT, URZ, UR5, URZ, UP0, !UPT ;  /* 0x00000005ff057290 */ /* 0x000fce00087fe4ff */
[----:B------:R3:W-:Y:S02]  /*0400*/  UTMACCTL.PF [UR6] ;  /* 0x00000000060079b9 */ /* 0x0007e40008040000 */
[----:B------:R3:W-:Y:S02]  /*0410*/  UTMACCTL.PF [UR4] ;  /* 0x00000000040079b9 */ /* 0x0007e40008040000 */
[----:B---3--:R-:W-:Y:S01]  /*0420*/  NOP ;  /* 0x0000000000007918 */ /* 0x008fe20000000000 */
.L_x_7:
[----:B------:R-:W-:Y:S05]  /*0430*/  BSYNC.RECONVERGENT B0 ;  /* 0x0000000000007941 */ /* 0x000fea0003800200 */
.L_x_6:
[----:B------:R-:W3:Y:S01]  /*0440*/  LDCU.64 UR4, c[0x0][0xc88] ;  /* 0x00019100ff0477ac */ /* 0x000ee20008000a00 */
[----:B------:R-:W-:Y:S02]  /*0450*/  UISETP.EQ.U32.AND UP1, UPT, UR12, URZ, UPT ;  /* 0x000000ff0c00728c */ /* 0x000fe4000bf22070 */
[----:B------:R-:W-:Y:S02]  /*0460*/  UPLOP3.LUT UP3, UPT, UPT, UPT, UPT, 0x80, 0x8 ;  /* 0x000000000008789c */ /* 0x000fe40003f6f070 */
[----:B---3--:R-:W-:-:S04]  /*0470*/  UISETP.NE.U32.AND UP0, UPT, UR4, URZ, UPT ;  /* 0x000000ff0400728c */ /* 0x008fc8000bf05070 */
[----:B------:R-:W-:-:S04]  /*0480*/  UISETP.NE.AND.EX UP2, UPT, UR5, URZ, UPT, UP0 ;  /* 0x000000ff0500728c */ /* 0x000fc8000bf45300 */
[----:B------:R-:W-:-:S04]  /*0490*/  UISETP.EQ.OR.EX UP4, UPT, UR13, URZ, !UP2, UP1 ;  /* 0x000000ff0d00728c */ /* 0x000fc8000d782710 */
[----:B------:R-:W-:-:S06]  /*04a0*/  UP2UR UR4, UPR, URZ, 0x10 ;  /* 0x00000010ff047883 */ /* 0x000fcc0008000000 */
[----:B------:R-:W-:Y:S01]  /*04b0*/  MOV R180, UR4 ;  /* 0x0000000400b47c02 */ /* 0x000fe20008000f00 */
[----:B------:R-:W-:Y:S06]  /*04c0*/  BRA.U !UP4, `(.L_x_8) ;  /* 0x000000010c207547 */ /* 0x000fec000b800000 */
[----:B------:R-:W-:Y:S01]  /*04d0*/  UISETP.NE.U32.AND UP0, UPT, UR12, URZ, UPT ;  /* 0x000000ff0c00728c */ /* 0x000fe2000bf05070 */
[----:B-----5:R-:W-:Y:S01]  /*04e0*/  FSETP.NEU.AND P0, PT, R133, RZ, PT ;  /* 0x000000ff8500720b */ /* 0x020fe20003f0d000 */
[----:B------:R-:W-:Y:S02]  /*04f0*/  USEL UR4, URZ, 0xffffffff, UP2 ;  /* 0xffffffffff047887 */ /* 0x000fe40009000000 */
[----:B------:R-:W-:-:S10]  /*0500*/  UISETP.NE.AND.EX UP1, UPT, UR13, URZ, UPT, UP0 ;  /* 0x000000ff0d00728c */ /* 0x000fd4000bf25300 */
[----:B------:R-:W-:Y:S01]  /*0510*/  VOTEU.ANY UP0, P0 ;  /* 0x0000000000ff7886 */ /* 0x000fe20000000100 */
[----:B------:R-:W-:-:S04]  /*0520*/  @!UP1 USEL UR4, URZ, 0xffffffff, UP0 ;  /* 0xffffffffff049887 */ /* 0x000fc80008000000 */
[----:B------:R-:W-:-:S04]  /*0530*/  ULOP3.LUT UR4, UR4, 0x1, URZ, 0xc0, !UPT ;  /* 0x0000000104047892 */ /* 0x000fc8000f8ec0ff */
[----:B------:R-:W-:-:S11]  /*0540*/  UISETP.NE.U32.AND UP3, UPT, UR4, 0x1, UPT ;  /* 0x000000010400788c */ /* 0x000fd6000bf65070 */
.L_x_8:
[----:B-1----:R-:W1:Y:S01]  /*0550*/  SHFL.IDX PT, R2, R177, RZ, 0x1f ;  /* 0x00001fffb1027589 */ /* 0x002e6200000e0000 */
[----:B------:R-:W-:Y:S01]  /*0560*/  UISETP.NE.AND UP5, UPT, UR18, 0x2, UPT ;  /* 0x000000021200788c */ /* 0x000fe2000bfa5270 */
[----:B-1----:R-:W-:-:S13]  /*0570*/  ISETP.NE.AND P0, PT, R2, RZ, PT ;  /* 0x000000ff0200720c */ /* 0x002fda0003f05270 */
[----:B------:R-:W-:Y:S05]  /*0580*/  @P0 BRA `(.L_x_9) ;  /* 0x0000000000400947 */ /* 0x000fea0003800000 */
[----:B------:R-:W1:Y:S01]  /*0590*/  S2UR UR4, SR_CgaCtaId ;  /* 0x00000000000479c3 */ /* 0x000e620000008800 */
[----:B------:R-:W-:Y:S01]  /*05a0*/  UMOV UR5, 0x400 ;  /* 0x0000040000057882 */ /* 0x000fe20000000000 */
[----:B------:R-:W-:Y:S01]  /*05b0*/  UMOV UR8, 0x1 ;  /* 0x0000000100087882 */ /* 0x000fe20000000000 */
[----:B------:R-:W-:Y:S01]  /*05c0*/  UMOV UR6, 0x8 ;  /* 0x0000000800067882 */ /* 0x000fe20000000000 */
[----:B------:R-:W-:-:S04]  /*05d0*/  UIADD3 UR8, UPT, UPT, -UR8, 0x100000, URZ ;  /* 0x0010000008087890 */ /* 0x000fc8000fffe1ff */
[----:B------:R-:W-:Y:S02]  /*05e0*/  USHF.L.U32 UR9, UR8, 0xb, URZ ;  /* 0x0000000b08097899 */ /* 0x000fe400080006ff */
[----:B------:R-:W-:Y:S02]  /*05f0*/  USHF.L.U32 UR8, UR8, 0x1, URZ ;  /* 0x0000000108087899 */ /* 0x000fe400080006ff */
[----:B------:R-:W-:-:S04]  /*0600*/  UIADD3 UR6, UPT, UPT, -UR6, 0x100000, URZ ;  /* 0x0010000006067890 */ /* 0x000fc8000fffe1ff */
[----:B------:R-:W-:Y:S02]  /*0610*/  USHF.L.U32 UR7, UR6, 0xb, URZ ;  /* 0x0000000b06077899 */ /* 0x000fe400080006ff */
[----:B------:R-:W-:Y:S01]  /*0620*/  USHF.L.U32 UR6, UR6, 0x1, URZ ;  /* 0x0000000106067899 */ /* 0x000fe200080006ff */
[----:B------:R-:W-:Y:S01]  /*0630*/  ELECT P0, URZ, PT ;  /* 0x0000000000ff782f */ /* 0x000fe20003800000 */
[----:B-1----:R-:W-:Y:S01]  /*0640*/  ULEA UR4, UR4, UR5, 0x18 ;  /* 0x0000000504047291 */ /* 0x002fe2000f8ec0ff */
[----:B------:R-:W1:Y:S11]  /*0650*/  FENCE.VIEW.ASYNC.S ;  /* 0x00000000000073c6 */ /* 0x000e760000000000 */
[----:B-1----:R1:W3:Y:S01]  /*0660*/  SYNCS.EXCH.64 URZ, [UR4], UR8 ;  /* 0x0000000804ff75b2 */ /* 0x0022e20008000100 */
[----:B------:R1:W4:Y:S01]  /*0670*/  SYNCS.EXCH.64 URZ, [UR4+0x8], UR6 ;  /* 0x0000080604ff75b2 */ /* 0x0003220008000100 */
[----:B------:R-:W-:Y:S01]  /*0680*/  NOP ;  /* 0x0000000000007918 */ /* 0x000fe20000000000 */
.L_x_9:
[----:B------:R-:W2:Y:S01]  /*0690*/  SHFL.IDX PT, R2, R177, RZ, 0x1f ;  /* 0x00001fffb1027589 */ /* 0x000ea200000e0000 */
[----:B------:R-:W-:Y:S01]  /*06a0*/  NOP ;  /* 0x0000000000007918 */ /* 0x000fe20000000000 */
[----:B--2---:R-:W-:-:S13]  /*06b0*/  ISETP.NE.AND P0, PT, R2, 0x1, PT ;  /* 0x000000010200780c */ /* 0x004fda0003f05270 */
[----:B------:R-:W-:Y:S05]  /*06c0*/  @P0 BRA `(.L_x_10) ;  /* 0x0000000000580947 */ /* 0x000fea0003800000 */
[----:B-1----:R-:W1:Y:S01]  /*06d0*/  S2UR UR4, SR_CgaCtaId ;  /* 0x00000000000479c3 */ /* 0x002e620000008800 */
        /* <DEDUP_REMOVED lines=12> */
[----:B-1----:R2:W1:Y:S01]  /*07a0*/  SYNCS.EXCH.64 URZ, [UR4+0x10], UR8 ;  /* 0x0000100804ff75b2 */ /* 0x0024620008000100 */
[----:B------:R2:W1:Y:S01]  /*07b0*/  SYNCS.EXCH.64 URZ, [UR4+0x30], UR6 ;  /* 0x0000300604ff75b2 */ /* 0x0004620008000100 */
[----:B------:R2:W1:Y:S01]  /*07c0*/  SYNCS.EXCH.64 URZ, [UR4+0x18], UR8 ;  /* 0x0000180804ff75b2 */ /* 0x0004620008000100 */
[----:B------:R2:W1:Y:S01]  /*07d0*/  SYNCS.EXCH.64 URZ, [UR4+0x38], UR6 ;  /* 0x0000380604ff75b2 */ /* 0x0004620008000100 */
[----:B------:R2:W1:Y:S01]  /*07e0*/  SYNCS.EXCH.64 URZ, [UR4+0x20], UR8 ;  /* 0x0000200804ff75b2 */ /* 0x0004620008000100 */
[----:B------:R2:W1:Y:S01]  /*07f0*/  SYNCS.EXCH.64 URZ, [UR4+0x40], UR6 ;  /* 0x0000400604ff75b2 */ /* 0x0004620008000100 */
[----:B------:R2:W1:Y:S01]  /*0800*/  SYNCS.EXCH.64 URZ, [UR4+0x28], UR8 ;  /* 0x0000280804ff75b2 */ /* 0x0004620008000100 */
[----:B------:R2:W1:Y:S02]  /*0810*/  SYNCS.EXCH.64 URZ, [UR4+0x48], UR6 ;  /* 0x0000480604ff75b2 */ /* 0x0004640008000100 */
[----:B--2---:R-:W-:Y:S01]  /*0820*/  NOP ;  /* 0x0000000000007918 */ /* 0x004fe20000000000 */
.L_x_10:
[----:B------:R-:W2:Y:S01]  /*0830*/  SHFL.IDX PT, R2, R177, RZ, 0x1f ;  /* 0x00001fffb1027589 */ /* 0x000ea200000e0000 */
[----:B------:R-:W-:Y:S01]  /*0840*/  NOP ;  /* 0x0000000000007918 */ /* 0x000fe20000000000 */
[----:B--2---:R-:W-:-:S13]  /*0850*/  ISETP.NE.AND P0, PT, R2, 0x3, PT ;  /* 0x000000030200780c */ /* 0x004fda0003f05270 */
[----:B------:R-:W-:Y:S05]  /*0860*/  @P0 BRA `(.L_x_11) ;  /* 0x0000000000300947 */ /* 0x000fea0003800000 */
[----:B-1----:R-:W1:Y:S01]  /*0870*/  S2UR UR4, SR_CgaCtaId ;  /* 0x00000000000479c3 */ /* 0x002e620000008800 */
[----:B------:R-:W-:Y:S01]  /*0880*/  UMOV UR6, 0x400 ;  /* 0x0000040000067882 */ /* 0x000fe20000000000 */
[----:B------:R-:W-:Y:S01]  /*0890*/  UMOV UR5, 0x20 ;  /* 0x0000002000057882 */ /* 0x000fe20000000000 */
[----:B------:R-:W-:Y:S01]  /*08a0*/  ELECT P0, URZ, PT ;  /* 0x0000000000ff782f */ /* 0x000fe20003800000 */
[----:B-1----:R-:W-:Y:S02]  /*08b0*/  ULEA UR6, UR4, UR6, 0x18 ;  /* 0x0000000604067291 */ /* 0x002fe4000f8ec0ff */
[----:B------:R-:W-:-:S04]  /*08c0*/  UIADD3 UR4, UPT, UPT, -UR5, 0x100000, URZ ;  /* 0x0010000005047890 */ /* 0x000fc8000fffe1ff */
[----:B------:R-:W-:Y:S02]  /*08d0*/  USHF.L.U32 UR5, UR4, 0xb, URZ ;  /* 0x0000000b04057899 */ /* 0x000fe400080006ff */
[----:B------:R-:W-:Y:S01]  /*08e0*/  USHF.L.U32 UR4, UR4, 0x1, URZ ;  /* 0x0000000104047899 */ /* 0x000fe200080006ff */
[----:B------:R-:W1:Y:S11]  /*08f0*/  FENCE.VIEW.ASYNC.S ;  /* 0x00000000000073c6 */ /* 0x000e760000000000 */
[----:B-1----:R2:W1:Y:S01]  /*0900*/  SYNCS.EXCH.64 URZ, [UR6+0x50], UR4 ;  /* 0x0000500406ff75b2 */ /* 0x0024620008000100 */
[----:B------:R2:W1:Y:S02]  /*0910*/  SYNCS.EXCH.64 URZ, [UR6+0x58], UR4 ;  /* 0x0000580406ff75b2 */ /* 0x0004640008000100 */
[----:B--2---:R-:W-:Y:S01]  /*0920*/  NOP ;  /* 0x0000000000007918 */ /* 0x004fe20000000000 */
.L_x_11:
[----:B------:R-:W2:Y:S01]  /*0930*/  SHFL.IDX PT, R2, R177, RZ, 0x1f ;  /* 0x00001fffb1027589 */ /* 0x000ea200000e0000 */
[----:B------:R-:W-:Y:S01]  /*0940*/  NOP ;  /* 0x0000000000007918 */ /* 0x000fe20000000000 */
[----:B--2---:R-:W-:-:S13]  /*0950*/  ISETP.NE.AND P0, PT, R2, 0x4, PT ;  /* 0x000000040200780c */ /* 0x004fda0003f05270 */
[----:B------:R-:W-:Y:S05]  /*0960*/  @P0 BRA `(.L_x_12) ;  /* 0x00000000004c0947 */ /* 0x000fea0003800000 */
[----:B-1----:R-:W1:Y:S01]  /*0970*/  S2UR UR6, SR_CgaCtaId ;  /* 0x00000000000679c3 */ /* 0x002e620000008800 */
[----:B------:R-:W-:Y:S01]  /*0980*/  UMOV UR4, 0x720 ;  /* 0x0000072000047882 */ /* 0x000fe20000000000 */
[----:B------:R-:W-:Y:S01]  /*0990*/  UMOV UR5, 0x400 ;  /* 0x0000040000057882 */ /* 0x000fe20000000000 */
[----:B------:R-:W-:Y:S01]  /*09a0*/  USEL UR4, UR4, 0x620, UP3 ;  /* 0x0000062004047887 */ /* 0x000fe20009800000 */
[----:B------:R-:W-:Y:S01]  /*09b0*/  UMOV UR8, 0x1 ;  /* 0x0000000100087882 */ /* 0x000fe20000000000 */
[----:B------:R-:W-:Y:S01]  /*09c0*/  ELECT P0, URZ, PT ;  /* 0x0000000000ff782f */ /* 0x000fe20003800000 */
[----:B------:R-:W-:-:S04]  /*09d0*/  UIADD3 UR8, UPT, UPT, -UR8, 0x100000, URZ ;  /* 0x0010000008087890 */ /* 0x000fc8000fffe1ff */
[----:B------:R-:W-:Y:S02]  /*09e0*/  USHF.L.U32 UR9, UR8, 0xb, URZ ;  /* 0x0000000b08097899 */ /* 0x000fe400080006ff */
[----:B------:R-:W-:Y:S02]  /*09f0*/  USHF.L.U32 UR8, UR8, 0x1, URZ ;  /* 0x0000000108087899 */ /* 0x000fe400080006ff */
[----:B-1----:R-:W-:Y:S02]  /*0a00*/  ULEA UR6, UR6, UR5, 0x18 ;  /* 0x0000000506067291 */ /* 0x002fe4000f8ec0ff */
[----:B------:R-:W-:-:S04]  /*0a10*/  UIADD3 UR4, UPT, UPT, -UR4, 0x100000, URZ ;  /* 0x0010000004047890 */ /* 0x000fc8000fffe1ff */
[----:B------:R-:W-:Y:S02]  /*0a20*/  USHF.L.U32 UR5, UR4, 0xb, URZ ;  /* 0x0000000b04057899 */ /* 0x000fe400080006ff */
[----:B------:R-:W-:Y:S01]  /*0a30*/  USHF.L.U32 UR4, UR4, 0x1, URZ ;  /* 0x0000000104047899 */ /* 0x000fe200080006ff */
[----:B------:R-:W1:Y:S03]  /*0a40*/  FENCE.VIEW.ASYNC.S ;  /* 0x00000000000073c6 */ /* 0x000e660000000000 */
[----:B-1----:R2:W1:Y:S08]  /*0a50*/  SYNCS.EXCH.64 URZ, [UR6+0x60], UR8 ;  /* 0x0000600806ff75b2 */ /* 0x0024700008000100 */
[----:B------:R2:W1:Y:S01]  /*0a60*/  SYNCS.EXCH.64 URZ, [UR6+0x70], UR4 ;  /* 0x0000700406ff75b2 */ /* 0x0004620008000100 */
[----:B------:R2:W1:Y:S01]  /*0a70*/  SYNCS.EXCH.64 URZ, [UR6+0x68], UR8 ;  /* 0x0000680806ff75b2 */ /* 0x0004620008000100 */
[----:B------:R2:W1:Y:S02]  /*0a80*/  SYNCS.EXCH.64 URZ, [UR6+0x78], UR4 ;  /* 0x0000780406ff75b2 */ /* 0x0004640008000100 */
[----:B--2---:R-:W-:Y:S01]  /*0a90*/  NOP ;  /* 0x0000000000007918 */ /* 0x004fe20000000000 */
.L_x_12:
        /* <DEDUP_REMOVED lines=18> */
[----:B------:R2:W1:Y:S02]  /*0bc0*/  SYNCS.EXCH.64 URZ, [UR4+0x88], UR6 ;  /* 0x0000880604ff75b2 */ /* 0x0004640008000100 */
[----:B--2---:R-:W-:Y:S01]  /*0bd0*/  NOP ;  /* 0x0000000000007918 */ /* 0x004fe20000000000 */
.L_x_13:
[----:B------:R-:W2:Y:S01]  /*0be0*/  SHFL.IDX PT, R2, R177, RZ, 0x1f ;  /* 0x00001fffb1027589 */ /* 0x000ea200000e0000 */
[----:B------:R-:W-:Y:S01]  /*0bf0*/  ISETP.NE.OR P1, PT, RZ, UR18, !P3 ;  /* 0x00000012ff007c0c */ /* 0x000fe2000df25670 */
[----:B------:R-:W-:Y:S01]  /*0c00*/  NOP ;  /* 0x0000000000007918 */ /* 0x000fe20000000000 */
[----:B--2---:R-:W-:-:S13]  /*0c10*/  ISETP.NE.AND P0, PT, R2, 0x3, PT ;  /* 0x000000030200780c */ /* 0x004fda0003f05270 */
[----:B------:R-:W-:Y:S05]  /*0c20*/  @P0 BRA `(.L_x_14) ;  /* 0x0000000000380947 */ /* 0x000fea0003800000 */
[----:B-1----:R-:W1:Y:S01]  /*0c30*/  S2UR UR4, SR_CgaCtaId ;  /* 0x00000000000479c3 */ /* 0x002e620000008800 */
[----:B------:R-:W-:Y:S01]  /*0c40*/  UMOV UR5, 0x400 ;  /* 0x0000040000057882 */ /* 0x000fe20000000000 */
[----:B------:R-:W-:Y:S01]  /*0c50*/  UMOV UR6, 0x20 ;  /* 0x0000002000067882 */ /* 0x000fe20000000000 */
[----:B------:R-:W-:Y:S01]  /*0c60*/  ELECT P0, URZ, PT ;  /* 0x0000000000ff782f */ /* 0x000fe20003800000 */
[----:B------:R-:W-:-:S04]  /*0c70*/  UIADD3 UR6, UPT, UPT, -UR6, 0x100000, URZ ;  /* 0x0010000006067890 */ /* 0x000fc8000fffe1ff */
[----:B------:R-:W-:Y:S02]  /*0c80*/  USHF.L.U32 UR7, UR6, 0xb, URZ ;  /* 0x0000000b06077899 */ /* 0x000fe400080006ff */
[----:B------:R-:W-:Y:S02]  /*0c90*/  USHF.L.U32 UR6, UR6, 0x1, URZ ;  /* 0x0000000106067899 */ /* 0x000fe400080006ff */
[----:B-1----:R-:W-:Y:S01]  /*0ca0*/  ULEA UR4, UR4, UR5, 0x18 ;  /* 0x0000000504047291 */ /* 0x002fe2000f8ec0ff */
[----:B------:R-:W1:Y:S11]  /*0cb0*/  FENCE.VIEW.ASYNC.S ;  /* 0x00000000000073c6 */ /* 0x000e760000000000 */
[----:B-1----:R2:W1:Y:S01]  /*0cc0*/  SYNCS.EXCH.64 URZ, [UR4+0x90], UR6 ;  /* 0x0000900604ff75b2 */ /* 0x0024620008000100 */
[----:B------:R2:W1:Y:S01]  /*0cd0*/  SYNCS.EXCH.64 URZ, [UR4+0xa0], UR6 ;  /* 0x0000a00604ff75b2 */ /* 0x0004620008000100 */
[----:B------:R2:W1:Y:S01]  /*0ce0*/  SYNCS.EXCH.64 URZ, [UR4+0x98], UR6 ;  /* 0x0000980604ff75b2 */ /* 0x0004620008000100 */
[----:B------:R2:W1:Y:S02]  /*0cf0*/  SYNCS.EXCH.64 URZ, [UR4+0xa8], UR6 ;  /* 0x0000a80604ff75b2 */ /* 0x0004640008000100 */
[----:B--2---:R-:W-:Y:S01]  /*0d00*/  NOP ;  /* 0x0000000000007918 */ /* 0x004fe20000000000 */
.L_x_14:
[----:B-1----:R-:W1:Y:S01]  /*0d10*/  S2UR UR7, SR_CgaCtaId ;  /* 0x00000000000779c3 */ /* 0x002e620000008800 */
[----:B------:R-:W-:Y:S01]  /*0d20*/  VOTEU.ALL UP0, P1 ;  /* 0x0000000000ff7886 */ /* 0x000fe20000800000 */
[----:B------:R-:W-:Y:S01]  /*0d30*/  UMOV UR4, 0x80 ;  /* 0x0000008000047882 */ /* 0x000fe20000000000 */
[----:B------:R-:W-:Y:S01]  /*0d40*/  NOP ;  /* 0x0000000000007918 */ /* 0x000fe20000000000 */
[----:B------:R-:W-:Y:S01]  /*0d50*/  ISETP.NE.OR P3, PT, R0, 0x2, !P3 ;  /* 0x000000020000780c */ /* 0x000fe20005f65670 */
[----:B------:R-:W-:Y:S01]  /*0d60*/  UISETP.NE.AND UP4, UPT, UR18, URZ, UPT ;  /* 0x000000ff1200728c */ /* 0x000fe2000bf85270 */
[----:B------:R-:W-:Y:S01]  /*0d70*/  LOP3.LUT R2, R184, 0x1f, RZ, 0xc0, !PT ;  /* 0x0000001fb8027812 */ /* 0x000fe200078ec0ff */
[----:B------:R-:W-:Y:S01]  /*0d80*/  @!UP0 UMOV UR6, 0x400 ;  /* 0x0000040000068882 */ /* 0x000fe20000000000 */
[----:B------:R-:W-:-:S04]  /*0d90*/  @!UP0 UIADD3 UR4, UPT, UPT, -UR4, 0x100000, URZ ;  /* 0x0010000004048890 */ /* 0x000fc8000fffe1ff */
[----:B------:R-:W-:Y:S02]  /*0da0*/  @!UP0 USHF.L.U32 UR5, UR4, 0xb, URZ ;  /* 0x0000000b04058899 */ /* 0x000fe400080006ff */
[----:B------:R-:W-:Y:S02]  /*0db0*/  @!UP0 USHF.L.U32 UR4, UR4, 0x1, URZ ;  /* 0x0000000104048899 */ /* 0x000fe400080006ff */
[----:B-1----:R-:W-:Y:S01]  /*0dc0*/  @!UP0 ULEA UR6, UR7, UR6, 0x18 ;  /* 0x0000000607068291 */ /* 0x002fe2000f8ec0ff */
[----:B------:R-:W1:Y:S01]  /*0dd0*/  LDCU UR7, c[0x0][0x36c] ;  /* 0x00006d80ff0777ac */ /* 0x000e620008000800 */
[----:B------:R-:W-:Y:S01]  /*0de0*/  VOTEU.ALL UP0, P1 ;  /* 0x0000000000ff7886 */ /* 0x000fe20000800000 */
[----:B------:R-:W2:Y:S09]  /*0df0*/  FENCE.VIEW.ASYNC.S ;  /* 0x00000000000073c6 */ /* 0x000eb20000000000 */
[----:B--2---:R2:W2:Y:S01]  /*0e00*/  @!UP0 SYNCS.EXCH.64 URZ, [UR6+0xb0], UR4 ;  /* 0x0000b00406ff85b2 */ /* 0x0044a20008000100 */
[----:B-1----:R-:W-:-:S09]  /*0e10*/  UISETP.EQ.U32.AND UP6, UPT, UR7, 0x1, UPT ;  /* 0x000000010700788c */ /* 0x002fd2000bfc2070 */
[----:B------:R-:W-:Y:S05]  /*0e20*/  BRA.U !UP6, `(.L_x_15) ;  /* 0x000000010e087547 */ /* 0x000fea000b800000 */
[----:B--234-:R-:W-:Y:S01]  /*0e30*/  UCGABAR_ARV ;  /* 0x00000000000079c7 */ /* 0x01cfe20008000000 */
[----:B------:R-:W-:Y:S05]  /*0e40*/  BRA `(.L_x_16) ;  /* 0x0000000000047947 */ /* 0x000fea0003800000 */
.L_x_15:
[----:B--234-:R-:W-:Y:S01]  /*0e50*/  NOP ;  /* 0x0000000000007918 */ /* 0x01cfe20000000000 */
.L_x_16:
[----:B------:R-:W1:Y:S01]  /*0e60*/  S2UR UR20, SR_CTAID.X ;  /* 0x00000000001479c3 */ /* 0x000e620000002500 */
[----:B------:R-:W-:-:S05]  /*0e70*/  CS2R.32 R179, SR_CgaSize ;  /* 0x0000000000b37805 */ /* 0x000fca0000008a00 */
[----:B------:R-:W-:-:S05]  /*0e80*/  IMAD R179, R179, -0xa0, RZ ;  /* 0xffffff60b3b37824 */ /* 0x000fca00078e02ff */
[----:B------:R-:W-:-:S14]  /*0e90*/  R2UR UR5, R179 ;  /* 0x00000000b30572ca */ /* 0x000fdc00000e0000 */
[----:B------:R-:W2:Y:S01]  /*0ea0*/  LDCU UR5, c[0x0][UR5+0x2b0] ;  /* 0x00005600050577ac */ /* 0x000ea20008000800 */
[----:B------:R-:W-:-:S05]  /*0eb0*/  CS2R.32 R179, SR_CgaSize ;  /* 0x0000000000b37805 */ /* 0x000fca0000008a00 */
[----:B------:R-:W-:-:S05]  /*0ec0*/  IMAD R179, R179, -0xa0, RZ ;  /* 0xffffff60b3b37824 */ /* 0x000fca00078e02ff */
[----:B------:R-:W-:-:S14]  /*0ed0*/  R2UR UR4, R179 ;  /* 0x00000000b30472ca */ /* 0x000fdc00000e0000 */
[----:B------:R-:W3:Y:S01]  /*0ee0*/  LDCU UR4, c[0x0][UR4+0x2b4] ;  /* 0x00005680040477ac */ /* 0x000ee20008000800 */
[----:B------:R-:W4:Y:S01]  /*0ef0*/  S2UR UR27, SR_CTAID.Y ;  /* 0x00000000001b79c3 */ /* 0x000f220000002600 */
[----:B------:R-:W-:-:S05]  /*0f00*/  CS2R.32 R179, SR_CgaSize ;  /* 0x0000000000b37805 */ /* 0x000fca0000008a00 */
[----:B------:R-:W-:-:S05]  /*0f10*/  IMAD R179, R179, -0xa0, RZ ;  /* 0xffffff60b3b37824 */ /* 0x000fca00078e02ff */
[----:B------:R-:W-:-:S14]  /*0f20*/  R2UR UR7, R179 ;  /* 0x00000000b30772ca */ /* 0x000fdc00000e0000 */
[----:B------:R-:W3:Y:S01]  /*0f30*/  LDCU UR7, c[0x0][UR7+0x2a0] ;  /* 0x00005400070777ac */ /* 0x000ee20008000800 */
[----:B------:R-:W-:-:S05]  /*0f40*/  CS2R.32 R179, SR_CgaSize ;  /* 0x0000000000b37805 */ /* 0x000fca0000008a00 */
[----:B------:R-:W-:-:S05]  /*0f50*/  IMAD R179, R179, -0xa0, RZ ;  /* 0xffffff60b3b37824 */ /* 0x000fca00078e02ff */
[----:B------:R-:W-:-:S14]  /*0f60*/  R2UR UR8, R179 ;  /* 0x00000000b30872ca */ /* 0x000fdc00000e0000 */
[----:B------:R-:W3:Y:S01]  /*0f70*/  LDCU UR8, c[0x0][UR8+0x2a4] ;  /* 0x00005480080877ac */ /* 0x000ee20008000800 */
[----:B------:R-:W3:Y:S01]  /*0f80*/  S2UR UR6, SR_CgaCtaId ;  /* 0x00000000000679c3 */ /* 0x000ee20000008800 */
[----:B------:R-:W3:Y:S01]  /*0f90*/  LDCU UR19, c[0x0][0xf24] ;  /* 0x0001e480ff1377ac */ /* 0x000ee20008000800 */
[----:B------:R-:W3:Y:S01]  /*0fa0*/  LDCU UR39, c[0x0][0xf24] ;  /* 0x0001e480ff2777ac */ /* 0x000ee20008000800 */
[----:B-1----:R-:W-:Y:S01]  /*0fb0*/  I2FP.F32.U32 R3, UR20 ;  /* 0x0000001400037c45 */ /* 0x002fe20008201000 */
[----:B------:R-:W1:Y:S04]  /*0fc0*/  LDCU UR23, c[0x0][0xf30] ;  /* 0x0001e600ff1777ac */ /* 0x000e680008000800 */
[----:B--2---:R-:W-:Y:S01]  /*0fd0*/  FMUL R3, R3, UR5 ;  /* 0x0000000503037c20 */ /* 0x004fe20008400000 */
[----:B----4-:R-:W-:-:S05]  /*0fe0*/  I2FP.F32.U32 R0, UR27 ;  /* 0x0000001b00007c45 */ /* 0x010fca0008201000 */
[----:B------:R-:W2:Y:S01]  /*0ff0*/  F2I.U32.TRUNC.NTZ R3, R3 ;  /* 0x0000000300037305 */ /* 0x000ea2000020f000 */
[----:B---3--:R-:W-:Y:S01]  /*1000*/  FMUL R0, R0, UR4 ;  /* 0x0000000400007c20 */ /* 0x008fe20008400000 */
[----:B------:R-:W-:Y:S02]  /*1010*/  USHF.L.U32 UR4, UR6, 0x8, URZ ;  /* 0x0000000806047899 */ /* 0x000fe400080006ff */
[----:B------:R-:W-:-:S04]  /*1020*/  USHF.L.U32 UR26, UR6, 0x7, URZ ;  /* 0x00000007061a7899 */ /* 0x000fc800080006ff */
[----:B------:R-:W3:Y:S01]  /*1030*/  F2I.U32.TRUNC.NTZ R0, R0 ;  /* 0x0000000000007305 */ /* 0x000ee2000020f000 */
[----:B------:R-:W-:Y:S02]  /*1040*/  ULOP3.LUT UR38, UR4, 0x700, URZ, 0xc0, !UPT ;  /* 0x0000070004267892 */ /* 0x000fe4000f8ec0ff */
[----:B------:R-:W-:Y:S02]  /*1050*/  USHF.R.U32.HI UR66, URZ, 0x9, UR4 ;  /* 0x00000009ff427899 */ /* 0x000fe40008011604 */
[----:B------:R-:W-:Y:S01]  /*1060*/  ULOP3.LUT UR26, UR26, 0x80, URZ, 0xc0, !UPT ;  /* 0x000000801a1a7892 */ /* 0x000fe2000f8ec0ff */
[----:B--2---:R-:W-:Y:S01]  /*1070*/  R2UR UR5, R3 ;  /* 0x00000000030572ca */ /* 0x004fe200000e0000 */
[----:B------:R-:W-:Y:S01]  /*1080*/  USHF.R.U32.HI UR28, URZ, 0xa, UR38 ;  /* 0x0000000aff1c7899 */ /* 0x000fe20008011626 */
[----:B---3--:R-:W-:Y:S02]  /*1090*/  R2UR UR6, R0 ;  /* 0x00000000000672ca */ /* 0x008fe400000e0000 */
[----:B------:R-:W-:-:S09]  /*10a0*/  PRMT R0, RZ, 0x7610, R0 ;  /* 0x00007610ff007816 */ /* 0x000fd20000000000 */
[----:B------:R-:W-:-:S04]  /*10b0*/  UIADD3 UR5, UPT, UPT, -UR5, URZ, URZ ;  /* 0x000000ff05057290 */ /* 0x000fc8000fffe1ff */
[----:B------:R-:W-:Y:S02]  /*10c0*/  UIMAD UR5, UR7, UR5, UR20 ;  /* 0x00000005070572a4 */ /* 0x000fe4000f8e0214 */
[----:B------:R-:W-:-:S04]  /*10d0*/  UIADD3 UR4, UPT, UPT, -UR6, URZ, URZ ;  /* 0x000000ff06047290 */ /* 0x000fc8000fffe1ff */
[----:B------:R-:W-:Y:S01]  /*10e0*/  IMAD.U32 R179, RZ, RZ, UR5 ;  /* 0x00000005ffb37e24 */ /* 0x000fe2000f8e00ff */
[----:B------:R-:W-:-:S06]  /*10f0*/  UIMAD UR4, UR8, UR4, UR27 ;  /* 0x00000004080472a4 */ /* 0x000fcc000f8e021b */
[----:B------:R-:W-:Y:S01]  /*1100*/  IMAD.U32 R178, RZ, RZ, UR4 ;  /* 0x00000004ffb27e24 */ /* 0x000fe2000f8e00ff */
[----:B-1----:R-:W-:Y:S06]  /*1110*/  BRA.U UP4, `(.L_x_17) ;  /* 0x0000000104807547 */ /* 0x002fec000b800000 */
[----:B------:R-:W-:Y:S02]  /*1120*/  R2UR UR9, R178 ;  /* 0x00000000b20972ca */ /* 0x000fe400000e0000 */
[----:B------:R-:W-:-:S11]  /*1130*/  R2UR UR14, R179 ;  /* 0x00000000b30e72ca */ /* 0x000fd600000e0000 */
[----:B------:R-:W-:-:S04]  /*1140*/  UISETP.NE.AND UP0, UPT, UR9, URZ, UPT ;  /* 0x000000ff0900728c */ /* 0x000fc8000bf05270 */
[----:B------:R-:W-:Y:S02]  /*1150*/  USEL UR5, URZ, 0x2, UP0 ;  /* 0x00000002ff057887 */ /* 0x000fe40008000000 */
[----:B------:R-:W-:Y:S02]  /*1160*/  USEL UR4, URZ, 0x4, UP0 ;  /* 0x00000004ff047887 */ /* 0x000fe40008000000 */
[----:B------:R-:W-:Y:S02]  /*1170*/  USEL UR7, URZ, 0x8, UP0 ;  /* 0x00000008ff077887 */ /* 0x000fe40008000000 */
[----:B------:R-:W-:Y:S02]  /*1180*/  USEL UR6, URZ, 0x10, UP0 ;  /* 0x00000010ff067887 */ /* 0x000fe40008000000 */
[----:B------:R-:W-:Y:S02]  /*1190*/  USEL UR8, URZ, 0x20, UP0 ;  /* 0x00000020ff087887 */ /* 0x000fe40008000000 */
[----:B------:R-:W-:-:S02]  /*11a0*/  USEL UR12, URZ, 0x40, UP0 ;  /* 0x00000040ff0c7887 */ /* 0x000fc40008000000 */
[----:B------:R-:W-:Y:S02]  /*11b0*/  USEL UR13, URZ, 0x80, UP0 ;  /* 0x00000080ff0d7887 */ /* 0x000fe40008000000 */
[----:B------:R-:W-:-:S04]  /*11c0*/  UISETP.NE.AND UP0, UPT, UR9, URZ, UPT ;  /* 0x000000ff0900728c */ /* 0x000fc8000bf05270 */
[----:B------:R-:W-:-:S04]  /*11d0*/  UISETP.EQ.OR UP0, UPT, UR14, URZ, !UP0 ;  /* 0x000000ff0e00728c */ /* 0x000fc8000c702670 */
[----:B------:R-:W-:Y:S02]  /*11e0*/  USEL UR11, URZ, 0x1, !UP0 ;  /* 0x00000001ff0b7887 */ /* 0x000fe4000c000000 */
[----:B------:R-:W-:-:S04]  /*11f0*/  UISETP.NE.AND UP0, UPT, UR14, 0x1, UPT ;  /* 0x000000010e00788c */ /* 0x000fc8000bf05270 */
[----:B------:R-:W-:Y:S02]  /*1200*/  USEL UR10, UR5, 0x2, UP0 ;  /* 0x00000002050a7887 */ /* 0x000fe40008000000 */
[----:B------:R-:W-:-:S04]  /*1210*/  UISETP.NE.AND UP0, UPT, UR14, 0x2, UPT ;  /* 0x000000020e00788c */ /* 0x000fc8000bf05270 */
[----:B------:R-:W-:Y:S02]  /*1220*/  USEL UR4, UR4, 0x4, UP0 ;  /* 0x0000000404047887 */ /* 0x000fe40008000000 */
[----:B------:R-:W-:Y:S02]  /*1230*/  UISETP.NE.AND UP0, UPT, UR14, 0x3, UPT ;  /* 0x000000030e00788c */ /* 0x000fe4000bf05270 */
[----:B------:R-:W-:Y:S02]  /*1240*/  UIADD3 UR4, UPT, UPT, UR4, UR10, UR11 ;  /* 0x0000000a04047290 */ /* 0x000fe4000fffe00b */
        /* <DEDUP_REMOVED lines=10> */
[----:B------:R-:W-:-:S04]  /*12f0*/  USEL UR5, UR13, 0x80, UP0 ;  /* 0x000000800d057887 */ /* 0x000fc80008000000 */
[----:B------:R-:W-:-:S06]  /*1300*/  UIADD3 UR4, UPT, UPT, UR4, UR5, URZ ;  /* 0x0000000504047290 */ /* 0x000fcc000fffe0ff */
[----:B------:R-:W-:-:S07]  /*1310*/  IMAD.U32 R0, RZ, RZ, UR4 ;  /* 0x00000004ff007e24 */ /* 0x000fce000f8e00ff */
.L_x_17:
[----:B------:R-:W1:Y:S01]  /*1320*/  S2UR UR52, SR_CTAID.Z ;  /* 0x00000000003479c3 */ /* 0x000e620000002700 */
[----:B------:R-:W-:-:S09]  /*1330*/  UISETP.GE.AND UP0, UPT, UR19, 0x1, UPT ;  /* 0x000000011300788c */ /* 0x000fd2000bf06270 */
[----:B------:R-:W-:Y:S05]  /*1340*/  BRA.U !UP0, `(.L_x_18) ;  /* 0x0000000108d07547 */ /* 0x000fea000b800000 */
[----:B------:R-:W2:Y:S01]  /*1350*/  LDCU UR21, c[0x0][0xf0c] ;  /* 0x0001e180ff1577ac */ /* 0x000ea20008000800 */
[----:B------:R-:W3:Y:S01]  /*1360*/  LDCU.128 UR12, c[0x0][0xf10] ;  /* 0x0001e200ff0c77ac */ /* 0x000ee20008000c00 */
[----:B------:R-:W4:Y:S01]  /*1370*/  LDCU UR6, c[0x0][0x370] ;  /* 0x00006e00ff0677ac */ /* 0x000f220008000800 */
[----:B------:R-:W1:Y:S01]  /*1380*/  LDCU UR7, c[0x0][0x374] ;  /* 0x00006e80ff0777ac */ /* 0x000e620008000800 */
[----:B------:R-:W1:Y:S01]  /*1390*/  LDCU UR22, c[0x0][0xf20] ;  /* 0x0001e400ff1677ac */ /* 0x000e620008000800 */
[----:B--2---:R-:W-:Y:S02]  /*13a0*/  UISETP.NE.AND UP0, UPT, UR21, 0x1, UPT ;  /* 0x000000011500788c */ /* 0x004fe4000bf05270 */
[----:B---3--:R-:W-:Y:S01]  /*13b0*/  UIMAD.WIDE.U32 UR4, UR20, UR12, URZ ;  /* 0x0000000c140472a5 */ /* 0x008fe2000f8e00ff */
[----:B------:R-:W2:Y:S01]  /*13c0*/  LDCU.64 UR8, c[0x0][0xf28] ;  /* 0x0001e500ff0877ac */ /* 0x000ea20008000a00 */
[----:B----4-:R-:W-:Y:S02]  /*13d0*/  UIMAD.WIDE.U32 UR10, UR6, UR12, URZ ;  /* 0x0000000c060a72a5 */ /* 0x010fe4000f8e00ff */
[----:B------:R-:W-:-:S02]  /*13e0*/  USHF.R.U32.HI UR5, URZ, UR13, UR5 ;  /* 0x0000000dff057299 */ /* 0x000fc40008011605 */
[----:B------:R-:W-:Y:S02]  /*13f0*/  UISETP.NE.AND UP1, UPT, UR19, 0x1, UPT ;  /* 0x000000011300788c */ /* 0x000fe4000bf25270 */
[----:B------:R-:W-:Y:S01]  /*1400*/  USEL UR5, UR20, UR5, !UP0 ;  /* 0x0000000514057287 */ /* 0x000fe2000c000000 */
[----:B------:R-:W-:Y:S01]  /*1410*/  UMOV UR10, UR11 ;  /* 0x0000000b000a7c82 */ /* 0x000fe20008000000 */
[----:B------:R-:W-:Y:S02]  /*1420*/  UIMAD.WIDE.U32 UR16, UR27, UR15, URZ ;  /* 0x0000000f1b1072a5 */ /* 0x000fe4000f8e00ff */
[----:B------:R-:W-:Y:S02]  /*1430*/  @UP0 USHF.R.U32.HI UR6, URZ, UR13, UR10 ;  /* 0x0000000dff060299 */ /* 0x000fe4000801160a */
[----:B------:R-:W-:Y:S02]  /*1440*/  UISETP.NE.AND UP0, UPT, UR14, 0x1, UPT ;  /* 0x000000010e00788c */ /* 0x000fe4000bf05270 */
[----:B-1----:R-:W-:-:S02]  /*1450*/  UIMAD.WIDE.U32 UR10, UR7, UR15, URZ ;  /* 0x0000000f070a72a5 */ /* 0x002fc4000f8e00ff */
[----:B--2---:R-:W-:Y:S01]  /*1460*/  UIMAD.WIDE.U32 UR12, UR6, UR8, URZ ;  /* 0x00000008060c72a5 */ /* 0x004fe2000f8e00ff */
[----:B------:R-:W-:Y:S02]  /*1470*/  UMOV UR4, UR17 ;  /* 0x0000001100047c82 */ /* 0x000fe40008000000 */
[----:B------:R-:W-:Y:S02]  /*1480*/  USHF.R.U32.HI UR4, URZ, UR22, UR4 ;  /* 0x00000016ff047299 */ /* 0x000fe40008011604 */
[----:B------:R-:W-:Y:S02]  /*1490*/  UMOV UR10, UR11 ;  /* 0x0000000b000a7c82 */ /* 0x000fe40008000000 */
[----:B------:R-:W-:Y:S01]  /*14a0*/  UMOV UR12, UR13 ;  /* 0x0000000d000c7c82 */ /* 0x000fe20008000000 */
[----:B------:R-:W-:Y:S02]  /*14b0*/  @UP0 USHF.R.U32.HI UR7, URZ, UR22, UR10 ;  /* 0x00000016ff070299 */ /* 0x000fe4000801160a */
[----:B------:R-:W-:-:S02]  /*14c0*/  USEL UR4, UR27, UR4, !UP0 ;  /* 0x000000041b047287 */ /* 0x000fc4000c000000 */
[----:B------:R-:W-:Y:S02]  /*14d0*/  UIMAD.WIDE.U32 UR10, UR7, UR8, URZ ;  /* 0x00000008070a72a5 */ /* 0x000fe4000f8e00ff */
[----:B------:R-:W-:Y:S02]  /*14e0*/  @UP1 USHF.R.U32.HI UR6, URZ, UR9, UR12 ;  /* 0x00000009ff061299 */ /* 0x000fe4000801160c */
[----:B------:R-:W-:-:S03]  /*14f0*/  UIMAD.WIDE.U32 UR12, UR4, UR8, URZ ;  /* 0x00000008040c72a5 */ /* 0x000fc6000f8e00ff */
[----:B------:R-:W-:Y:S02]  /*1500*/  UMOV UR10, UR11 ;  /* 0x0000000b000a7c82 */ /* 0x000fe40008000000 */
[----:B------:R-:W-:Y:S02]  /*1510*/  @UP1 USHF.R.U32.HI UR7, URZ, UR9, UR10 ;  /* 0x00000009ff071299 */ /* 0x000fe4000801160a */
[----:B------:R-:W-:Y:S02]  /*1520*/  UIMAD UR10, UR6, UR19, URZ ;  /* 0x00000013060a72a4 */ /* 0x000fe4000f8e02ff */
[----:B------:R-:W-:-:S04]  /*1530*/  UIMAD UR7, UR7, UR19, URZ ;  /* 0x00000013070772a4 */ /* 0x000fc8000f8e02ff */
[----:B------:R-:W-:-:S03]  /*1540*/  UISETP.GE.AND UP0, UPT, UR4, UR7, UPT ;  /* 0x000000070400728c */ /* 0x000fc6000bf06270 */
[----:B------:R-:W-:Y:S01]  /*1550*/  UMOV UR7, UR13 ;  /* 0x0000000d00077c82 */ /* 0x000fe20008000000 */
[----:B------:R-:W-:Y:S02]  /*1560*/  UISETP.GE.OR UP0, UPT, UR5, UR10, UP0 ;  /* 0x0000000a0500728c */ /* 0x000fe40008706670 */
[----:B------:R-:W-:Y:S02]  /*1570*/  UIMAD.WIDE.U32 UR10, UR5, UR8, URZ ;  /* 0x00000008050a72a5 */ /* 0x000fe4000f8e00ff */
[----:B------:R-:W-:Y:S02]  /*1580*/  USHF.R.U32.HI UR7, URZ, UR9, UR7 ;  /* 0x00000009ff077299 */ /* 0x000fe40008011607 */
[----:B------:R-:W-:Y:S02]  /*1590*/  UIADD3 UR10, UPT, UPT, -UR4, URZ, URZ ;  /* 0x000000ff040a7290 */ /* 0x000fe4000fffe1ff */
[----:B------:R-:W-:Y:S02]  /*15a0*/  USEL UR7, UR4, UR7, !UP1 ;  /* 0x0000000704077287 */ /* 0x000fe4000c800000 */
[----:B------:R-:W-:Y:S01]  /*15b0*/  UIMAD UR10, UR14, UR10, UR27 ;  /* 0x0000000a0e0a72a4 */ /* 0x000fe2000f8e021b */
[----:B------:R-:W-:Y:S01]  /*15c0*/  @!UP0 UMOV UR8, UR11 ;  /* 0x0000000b00088c82 */ /* 0x000fe20008000000 */
[----:B------:R-:W-:-:S02]  /*15d0*/  UIADD3 UR11, UPT, UPT, -UR5, URZ, URZ ;  /* 0x000000ff050b7290 */ /* 0x000fc4000fffe1ff */
[----:B------:R-:W-:Y:S02]  /*15e0*/  @!UP0 USHF.R.U32.HI UR8, URZ, UR9, UR8 ;  /* 0x00000009ff088299 */ /* 0x000fe40008011608 */
[----:B------:R-:W-:Y:S02]  /*15f0*/  UIADD3 UR9, UPT, UPT, -UR7, URZ, URZ ;  /* 0x000000ff07097290 */ /* 0x000fe4000fffe1ff */
[----:B------:R-:W-:Y:S02]  /*1600*/  @!UP0 USEL UR8, UR5, UR8, !UP1 ;  /* 0x0000000805088287 */ /* 0x000fe4000c800000 */
[----:B------:R-:W-:Y:S02]  /*1610*/  UIMAD UR9, UR19, UR9, UR4 ;  /* 0x00000009130972a4 */ /* 0x000fe4000f8e0204 */
[----:B------:R-:W-:Y:S02]  /*1620*/  @!UP0 UIADD3 UR7, UPT, UPT, UR7, -UR8, URZ ;  /* 0x8000000807078290 */ /* 0x000fe4000fffe0ff */
[----:B------:R-:W-:-:S02]  /*1630*/  @!UP0 UIMAD UR6, UR9, UR6, UR8 ;  /* 0x00000006090682a4 */ /* 0x000fc4000f8e0208 */
[----:B------:R-:W-:Y:S02]  /*1640*/  @!UP0 UIMAD UR4, UR7, UR19, UR5 ;  /* 0x00000013070482a4 */ /* 0x000fe4000f8e0205 */
[----:B------:R-:W-:Y:S02]  /*1650*/  UIMAD UR20, UR21, UR11, UR20 ;  /* 0x0000000b151472a4 */ /* 0x000fe4000f8e0214 */
[----:B------:R-:W-:Y:S01]  /*1660*/  UIMAD UR27, UR4, UR14, UR10 ;  /* 0x0000000e041b72a4 */ /* 0x000fe2000f8e020a */
[----:B------:R-:W-:Y:S02]  /*1670*/  @!UP0 UMOV UR5, UR6 ;  /* 0x0000000600058c82 */ /* 0x000fe40008000000 */
[----:B------:R-:W-:-:S12]  /*1680*/  UIMAD UR20, UR5, UR21, UR20 ;  /* 0x00000015051472a4 */ /* 0x000fd8000f8e0214 */
.L_x_18:
[----:B------:R-:W-:-:S09]  /*1690*/  UISETP.NE.AND UP0, UPT, UR23, 0x1, UPT ;  /* 0x000000011700788c */ /* 0x000fd2000bf05270 */
[----:B------:R-:W-:Y:S05]  /*16a0*/  BRA.U UP0, `(.L_x_19) ;  /* 0x0000000100407547 */ /* 0x000fea000b800000 */
[----:B------:R-:W2:Y:S01]  /*16b0*/  LDCU.128 UR8, c[0x0][0xf10] ;  /* 0x0001e200ff0877ac */ /* 0x000ea20008000c00 */
[----:B------:R-:W3:Y:S01]  /*16c0*/  LDCU UR12, c[0x0][0xf0c] ;  /* 0x0001e180ff0c77ac */ /* 0x000ee20008000800 */
[----:B------:R-:W4:Y:S01]  /*16d0*/  LDCU UR13, c[0x0][0xf20] ;  /* 0x0001e400ff0d77ac */ /* 0x000f220008000800 */
[----:B--2---:R-:W-:Y:S02]  /*16e0*/  UIMAD.WIDE.U32 UR4, UR20, UR8, URZ ;  /* 0x00000008140472a5 */ /* 0x004fe4000f8e00ff */
[----:B------:R-:W-:Y:S02]  /*16f0*/  UIMAD.WIDE.U32 UR6, UR27, UR11, URZ ;  /* 0x0000000b1b0672a5 */ /* 0x000fe4000f8e00ff */
[----:B---3--:R-:W-:Y:S02]  /*1700*/  UISETP.NE.AND UP0, UPT, UR12, 0x1, UPT ;  /* 0x000000010c00788c */ /* 0x008fe4000bf05270 */
[----:B------:R-:W-:-:S03]  /*1710*/  USHF.R.U32.HI UR5, URZ, UR9, UR5 ;  /* 0x00000009ff057299 */ /* 0x000fc60008011605 */
[----:B------:R-:W-:Y:S01]  /*1720*/  UMOV UR4, UR7 ;  /* 0x0000000700047c82 */ /* 0x000fe20008000000 */
[----:B------:R-:W-:Y:S02]  /*1730*/  USEL UR5, UR20, UR5, !UP0 ;  /* 0x0000000514057287 */ /* 0x000fe4000c000000 */
[----:B------:R-:W-:Y:S02]  /*1740*/  UISETP.NE.AND UP0, UPT, UR10, 0x1, UPT ;  /* 0x000000010a00788c */ /* 0x000fe4000bf05270 */
[----:B----4-:R-:W-:-:S04]  /*1750*/  USHF.R.U32.HI UR4, URZ, UR13, UR4 ;  /* 0x0000000dff047299 */ /* 0x010fc80008011604 */
[----:B------:R-:W-:-:S04]  /*1760*/  USEL UR4, UR27, UR4, !UP0 ;  /* 0x000000041b047287 */ /* 0x000fc8000c000000 */
[----:B------:R-:W-:Y:S02]  /*1770*/  UIADD3 UR6, UPT, UPT, UR5, -UR4, URZ ;  /* 0x8000000405067290 */ /* 0x000fe4000fffe0ff */
[----:B------:R-:W-:Y:S02]  /*1780*/  UIADD3 UR4, UPT, UPT, -UR5, UR4, URZ ;  /* 0x0000000405047290 */ /* 0x000fe4000fffe1ff */
[----:B------:R-:W-:Y:S02]  /*1790*/  UIMAD UR27, UR6, UR10, UR27 ;  /* 0x0000000a061b72a4 */ /* 0x000fe4000f8e021b */
[----:B------:R-:W-:-:S12]  /*17a0*/  UIMAD UR20, UR4, UR12, UR20 ;  /* 0x0000000c041472a4 */ /* 0x000fd8000f8e0214 */
.L_x_19:
[----:B------:R-:W-:Y:S01]  /*17b0*/  UISETP.NE.AND UP0, UPT, UR18, 0x2, UPT ;  /* 0x000000021200788c */ /* 0x000fe2000bf05270 */
[----:B------:R-:W-:Y:S09]  /*17c0*/  BRA.U !UP6, `(.L_x_20) ;  /* 0x000000010e0c7547 */ /* 0x000ff2000b800000 */
[----:B------:R-:W-:Y:S01]  /*17d0*/  UCGABAR_WAIT ;  /* 0x0000000000007dc7 */ /* 0x000fe20008000000 */
[----:B------:R-:W-:Y:S01]  /*17e0*/  CCTL.IVALL ;  /* 0x00000000ff00798f */ /* 0x000fe20002000000 */
[----:B------:R-:W-:Y:S05]  /*17f0*/  BRA `(.L_x_21) ;  /* 0x0000000000047947 */ /* 0x000fea0003800000 */
.L_x_20:
[----:B------:R-:W-:Y:S06]  /*1800*/  BAR.SYNC.DEFER_BLOCKING 0x0 ;  /* 0x0000000000007b1d */ /* 0x000fec0000010000 */
.L_x_21:
[----:B------:R-:W-:Y:S05]  /*1810*/  BRA.U UP0, `(.L_x_22) ;  /* 0x0000001100e07547 */ /* 0x000fea000b800000 */
[----:B------:R-:W2:Y:S01]  /*1820*/  LDCU UR67, c[0x0][0x38c] ;  /* 0x00007180ff4377ac */ /* 0x000ea20008000800 */
[----:B------:R-:W3:Y:S01]  /*1830*/  S2UR UR7, SR_CgaCtaId ;  /* 0x00000000000779c3 */ /* 0x000ee20000008800 */
[----:B------:R-:W-:Y:S01]  /*1840*/  PLOP3.LUT P1, PT, PT, PT, UP3, 0x80, 0x8 ;  /* 0x000000000008781c */ /* 0x000fe20003f2f038 */
[----:B------:R-:W-:Y:S01]  /*1850*/  IMAD.MOV.U32 R12, RZ, RZ, 0x1 ;  /* 0x00000001ff0c7424 */ /* 0x000fe200078e00ff */
[----:B------:R-:W-:Y:S01]  /*1860*/  UISETP.NE.AND UP0, UPT, UR18, URZ, UPT ;  /* 0x000000ff1200728c */ /* 0x000fe2000bf05270 */
[----:B------:R-:W-:Y:S01]  /*1870*/  ISETP.EQ.OR P2, PT, R2, RZ, P3 ;  /* 0x000000ff0200720c */ /* 0x000fe20001f42670 */
[----:B------:R-:W-:Y:S01]  /*1880*/  USEL UR37, URZ, 0x1, UP5 ;  /* 0x00000001ff257887 */ /* 0x000fe2000a800000 */
[----:B------:R-:W-:Y:S01]  /*1890*/  PLOP3.LUT P1, PT, P1, PT, PT, 0x8, 0x80 ;  /* 0x000000000080781c */ /* 0x000fe20000f2e170 */
[----:B------:R-:W-:Y:S01]  /*18a0*/  UMOV UR49, 0x400 ;  /* 0x0000040000317882 */ /* 0x000fe20000000000 */
[----:B------:R-:W-:Y:S01]  /*18b0*/  CS2R R10, SRZ ;  /* 0x00000000000a7805 */ /* 0x000fe2000001ff00 */
[----:B------:R-:W-:Y:S01]  /*18c0*/  USEL UR37, UR37, 0x2, UP0 ;  /* 0x0000000225257887 */ /* 0x000fe20008000000 */
[----:B------:R-:W-:Y:S01]  /*18d0*/  IMAD.MOV.U32 R9, RZ, RZ, RZ ;  /* 0x000000ffff097224 */ /* 0x000fe200078e00ff */
[----:B------:R-:W4:Y:S01]  /*18e0*/  LDCU UR61, c[0x0][0x370] ;  /* 0x00006e00ff3d77ac */ /* 0x000f220008000800 */
[----:B------:R-:W-:Y:S01]  /*18f0*/  IMAD.MOV.U32 R8, RZ, RZ, 0x1 ;  /* 0x00000001ff087424 */ /* 0x000fe200078e00ff */
[----:B------:R-:W1:Y:S01]  /*1900*/  LDCU.64 UR30, c[0x0][0x348] ;  /* 0x00006900ff1e77ac */ /* 0x000e620008000a00 */
[----:B--2---:R-:W-:-:S02]  /*1910*/  UIADD3 UR6, UPT, UPT, UR67, 0xff, URZ ;  /* 0x000000ff43067890 */ /* 0x004fc4000fffe0ff */
[----:B------:R-:W-:Y:S02]  /*1920*/  UIADD3 UR67, UPT, UPT, UR67, -0x1, URZ ;  /* 0xffffffff43437890 */ /* 0x000fe4000fffe0ff */
[----:B------:R-:W-:Y:S02]  /*1930*/  USHF.R.S32.HI UR5, URZ, 0x1f, UR6 ;  /* 0x0000001fff057899 */ /* 0x000fe40008011406 */
[----:B------:R-:W-:Y:S02]  /*1940*/  UISETP.GE.U32.AND UP0, UPT, UR67, -0x1ff, UPT ;  /* 0xfffffe014300788c */ /* 0x000fe4000bf06070 */
[----:B------:R-:W-:Y:S02]  /*1950*/  ULEA.HI UR5, UR5, UR6, URZ, 0x8 ;  /* 0x0000000605057291 */ /* 0x000fe4000f8f40ff */
[----:B---3--:R-:W-:Y:S02]  /*1960*/  USHF.L.U32 UR4, UR7, 0xc, URZ ;  /* 0x0000000c07047899 */ /* 0x008fe400080006ff */
[----:B------:R-:W-:-:S02]  /*1970*/  USHF.R.S32.HI UR62, URZ, 0x8, UR5 ;  /* 0x00000008ff3e7899 */ /* 0x000fc40008011405 */
[----:B------:R-:W-:Y:S02]  /*1980*/  ULOP3.LUT UR4, UR4, 0x7000, URZ, 0xc0, !UPT ;  /* 0x0000700004047892 */ /* 0x000fe4000f8ec0ff */
[----:B------:R-:W-:Y:S02]  /*1990*/  ULEA UR49, UR7, UR49, 0x18 ;  /* 0x0000003107317291 */ /* 0x000fe4000f8ec0ff */
[----:B------:R-:W-:Y:S02]  /*19a0*/  UIADD3 UR63, UPT, UPT, UR62, -0x1, URZ ;  /* 0xffffffff3e3f7890 */ /* 0x000fe4000fffe0ff */
[----:B------:R-:W-:Y:S01]  /*19b0*/  ULOP3.LUT UR66, UR66, 0x1, URZ, 0xc0, !UPT ;  /* 0x0000000142427892 */ /* 0x000fe2000f8ec0ff */
[----:B------:R-:W2:Y:S01]  /*19c0*/  LDCU UR55, c[0x0][0x374] ;  /* 0x00006e80ff3777ac */ /* 0x000ea20008000800 */
[----:B------:R-:W-:Y:S02]  /*19d0*/  UIADD3 UR38, UPT, UPT, UR49, UR38, URZ ;  /* 0x0000002631267290 */ /* 0x000fe4000fffe0ff */
[----:B------:R-:W-:-:S02]  /*19e0*/  UIADD3 UR15, UPT, UPT, UR49, UR4, URZ ;  /* 0x00000004310f7290 */ /* 0x000fc4000fffe0ff */
[----:B------:R-:W-:Y:S02]  /*19f0*/  USHF.R.U32.HI UR64, URZ, 0x7, UR4 ;  /* 0x00000007ff407899 */ /* 0x000fe40008011604 */
[----:B------:R-:W-:Y:S02]  /*1a00*/  USEL UR65, URZ, 0x1, UP0 ;  /* 0x00000001ff417887 */ /* 0x000fe40008000000 */
[----:B-1--4-:R-:W-:-:S12]  /*1a10*/  @UP0 UIADD3 UR63, UPT, UPT, UR62, URZ, URZ ;  /* 0x000000ff3e3f0290 */ /* 0x012fd8000fffe0ff */
.L_x_44:
[----:B-1----:R-:W1:Y:S01]  /*1a20*/  S2UR UR4, SR_CgaCtaId ;  /* 0x00000000000479c3 */ /* 0x002e620000008800 */
[----:B------:R-:W-:Y:S01]  /*1a30*/  SHF.L.U32 R3, R12, 0x1f, RZ ;  /* 0x0000001f0c037819 */ /* 0x000fe200000006ff */
[----:B-1----:R-:W-:-:S09]  /*1a40*/  UISETP.NE.AND UP0, UPT, UR4, URZ, UPT ;  /* 0x000000ff0400728c */ /* 0x002fd2000bf05270 */
[----:B------:R-:W-:Y:S05]  /*1a50*/  BRA.U UP0, `(.L_x_23) ;  /* 0x0000000100287547 */ /* 0x000fea000b800000 */
[----:B------:R-:W-:Y:S02]  /*1a60*/  LEA R0, R9, UR49, 0x3 ;  /* 0x0000003109007c11 */ /* 0x000fe4000f8e18ff */
[----:B------:R-:W-:-:S04]  /*1a70*/  SHF.L.U32 R5, R8, 0x1f, RZ ;  /* 0x0000001f08057819 */ /* 0x000fc800000006ff */
[----:B------:R-:W1:Y:S02]  /*1a80*/  SYNCS.PHASECHK.TRANS64.TRYWAIT P0, [R0+URZ+0xa0], R5 ;  /* 0x0000a005000075a7 */ /* 0x000e6400080011ff */
[----:B-1----:R-:W-:Y:S05]  /*1a90*/  @!P0 BRA `(.L_x_24) ;  /* 0x0000011800388947 */ /* 0x002fea0003800000 */
.L_x_189:
[----:B------:R3:W-:Y:S01]  /*1aa0*/  SYNCS.ARRIVE.TRANS64.A1T0 RZ, [R0+URZ+0x90], RZ ;  /* 0x000090ff00ff79a7 */ /* 0x0007e200081000ff */
[----:B------:R-:W-:-:S05]  /*1ab0*/  VIADD R9, R9, 0x1 ;  /* 0x0000000109097836 */ /* 0x000fca0000000000 */
[----:B------:R-:W-:-:S04]  /*1ac0*/  ISETP.NE.AND P0, PT, R9, 0x2, PT ;  /* 0x000000020900780c */ /* 0x000fc80003f05270 */
[----:B-1----:R-:W-:Y:S02]  /*1ad0*/  SEL R5, RZ, 0x1, P0 ;  /* 0x00000001ff057807 */ /* 0x002fe40000000000 */
[----:B------:R-:W-:Y:S02]  /*1ae0*/  SEL R9, R9, RZ, P0 ;  /* 0x000000ff09097207 */ /* 0x000fe40000000000 */
[----:B------:R-:W-:-:S07]  /*1af0*/  LOP3.LUT R8, R8, R5, RZ, 0x3c, !PT ;  /* 0x0000000508087212 */ /* 0x000fce00078e3cff */
.L_x_23:
[----:B------:R1:W4:Y:S01]  /*1b00*/  SYNCS.PHASECHK.TRANS64.TRYWAIT P0, [UR49+0x8], R3 ;  /* 0x00000803ff0075a7 */ /* 0x0003220008001131 */
[----:B------:R-:W-:Y:S02]  /*1b10*/  UISETP.GT.U32.AND UP0, UPT, UR67, -0x200, UPT ;  /* 0xfffffe004300788c */ /* 0x000fe4000bf04070 */
[----:B------:R-:W-:Y:S02]  /*1b20*/  ULEA UR35, UR27, UR64, 0x8 ;  /* 0x000000401b237291 */ /* 0x000fe4000f8e40ff */
[----:B------:R-:W-:Y:S02]  /*1b30*/  USHF.L.U32 UR51, UR20, 0x7, URZ ;  /* 0x0000000714337899 */ /* 0x000fe400080006ff */
[----:B------:R-:W-:Y:S01]  /*1b40*/  ULEA UR27, UR27, UR66, 0x1 ;  /* 0x000000421b1b7291 */ /* 0x000fe2000f8e08ff */
[----:B------:R-:W-:Y:S02]  /*1b50*/  UMOV UR14, URZ ;  /* 0x000000ff000e7c82 */ /* 0x000fe40008000000 */
[----:B------:R-:W-:Y:S09]  /*1b60*/  BRA.U UP0, `(.L_x_25) ;  /* 0x0000000100fc7547 */ /* 0x000ff2000b800000 */
[----:B------:R-:W-:Y:S01]  /*1b70*/  @!P3 MOV R2, 0x18c00 ;  /* 0x00018c000002b802 */ /* 0x000fe20000000f00 */
[----:B----4-:R-:W-:Y:S06]  /*1b80*/  @P0 BRA `(.L_x_26) ;  /* 0x0000000000080947 */ /* 0x010fec0003800000 */
[----:B------:R-:W4:Y:S02]  /*1b90*/  SYNCS.PHASECHK.TRANS64.TRYWAIT P0, [UR49+0x8], R3 ;  /* 0x00000803ff0075a7 */ /* 0x000f240008001131 */
[----:B----4-:R-:W-:Y:S05]  /*1ba0*/  @!P0 BRA `(.L_x_27) ;  /* 0x0000011800088947 */ /* 0x010fea0003800000 */
.L_x_26:
[----:B------:R4:W-:Y:S01]  /*1bb0*/  @!P3 SYNCS.ARRIVE.TRANS64 RZ, [UR49], R2 ;  /* 0x00000002ffffb9a7 */ /* 0x0009e20008000031 */
[----:B------:R-:W-:Y:S01]  /*1bc0*/  ULOP3.LUT UR4, UR37, 0x2, URZ, 0xfc, !UPT ;  /* 0x0000000225047892 */ /* 0x000fe2000f8efcff */
[----:B------:R-:W-:-:S03]  /*1bd0*/  LOP3.LUT R12, R12, 0x1, RZ, 0x3c, !PT ;  /* 0x000000010c0c7812 */ /* 0x000fc600078e3cff */
[----:B------:R-:W-:-:S09]  /*1be0*/  UISETP.NE.AND UP0, UPT, UR4, 0x2, UPT ;  /* 0x000000020400788c */ /* 0x000fd2000bf05270 */
[----:B------:R-:W-:Y:S05]  /*1bf0*/  BRA.U UP0, `(.L_x_28) ;  /* 0x0000000100047547 */ /* 0x000fea000b800000 */
[----:B--2---:R-:W-:Y:S05]  /*1c00*/  BPT.TRAP 0x1 ;  /* 0x000000040000795c */ /* 0x004fea0000300000 */
.L_x_28:
[----:B------:R-:W-:Y:S04]  /*1c10*/  BSSY.RECONVERGENT B0, `(.L_x_29) ;  /* 0x0000003000007945 */ /* 0x000fe80003800200 */
[----:B------:R-:W-:Y:S05]  /*1c20*/  @P2 BRA `(.L_x_30) ;  /* 0x0000000000042947 */ /* 0x000fea0003800000 */
[----:B--2---:R-:W-:Y:S05]  /*1c30*/  BPT.TRAP 0x1 ;  /* 0x000000040000795c */ /* 0x004fea0000300000 */
.L_x_30:
[----:B--2---:R-:W-:Y:S05]  /*1c40*/  BSYNC.RECONVERGENT B0 ;  /* 0x0000000000007941 */ /* 0x004fea0003800200 */
.L_x_29:
[----:B------:R-:W-:Y:S02]  /*1c50*/  ELECT P0, URZ, PT ;  /* 0x0000000000ff782f */ /* 0x000fe40003800000 */
[----:B---3--:R-:W-:Y:S01]  /*1c60*/  SHF.L.U32 R0, R12, 0x1f, RZ ;  /* 0x0000001f0c007819 */ /* 0x008fe200000006ff */
[----:B------:R-:W-:Y:S01]  /*1c70*/  UMOV UR14, 0x1 ;  /* 0x00000001000e7882 */ /* 0x000fe20000000000 */
[----:B------:R-:W-:Y:S02]  /*1c80*/  BSSY.RECONVERGENT B0, `(.L_x_25) ;  /* 0x000002d000007945 */ /* 0x000fe40003800200 */
[----:B------:R2:W-:Y:S07]  /*1c90*/  SYNCS.PHASECHK.TRANS64.TRYWAIT PT, [UR49+0x8], R0 ;  /* 0x00000800ff0075a7 */ /* 0x0005ee00080e1131 */
[----:B------:R-:W-:Y:S05]  /*1ca0*/  @!P0 BRA `(.L_x_31) ;  /* 0x0000000000a88947 */ /* 0x000fea0003800000 */
[----:B------:R-:W-:Y:S02]  /*1cb0*/  UIADD3 UR4, UP3, UPT, UR30, 0x80, URZ ;  /* 0x000000801e047890 */ /* 0x000fe4000ff7e0ff */
[----:B------:R-:W-:Y:S02]  /*1cc0*/  UIADD3 UR6, UP2, UPT, UR30, 0x180, URZ ;  /* 0x000001801e067890 */ /* 0x000fe4000ff5e0ff */
[----:B------:R-:W-:Y:S02]  /*1cd0*/  UIADD3 UR46, UP1, UPT, UR30, 0x280, URZ ;  /* 0x000002801e2e7890 */ /* 0x000fe4000ff3e0ff */
[----:B------:R-:W-:Y:S02]  /*1ce0*/  UIADD3 UR48, UPT, UPT, UR49, 0x8400, URZ ;  /* 0x0000840031307890 */ /* 0x000fe4000fffe0ff */
[----:B------:R-:W-:Y:S02]  /*1cf0*/  UIADD3.X UR5, UPT, UPT, URZ, UR31, URZ, UP3, !UPT ;  /* 0x0000001fff057290 */ /* 0x000fe40009ffe4ff */
[----:B------:R-:W-:-:S02]  /*1d00*/  UIADD3 UR22, UP0, UPT, UR30, 0x380, URZ ;  /* 0x000003801e167890 */ /* 0x000fc4000ff1e0ff */
[----:B------:R-:W-:Y:S02]  /*1d10*/  UIADD3 UR40, UPT, UPT, UR49, 0xc400, URZ ;  /* 0x0000c40031287890 */ /* 0x000fe4000fffe0ff */
[----:B------:R-:W-:Y:S02]  /*1d20*/  UIADD3 UR32, UPT, UPT, UR15, 0x10400, URZ ;  /* 0x000104000f207890 */ /* 0x000fe4000fffe0ff */
[----:B------:R-:W-:Y:S02]  /*1d30*/  UIADD3.X UR7, UPT, UPT, URZ, UR31, URZ, UP2, !UPT ;  /* 0x0000001fff077290 */ /* 0x000fe400097fe4ff */
[----:B------:R-:W-:Y:S02]  /*1d40*/  UIADD3 UR8, UPT, UPT, UR15, 0x18400, URZ ;  /* 0x000184000f087890 */ /* 0x000fe4000fffe0ff */
[----:B------:R-:W-:Y:S02]  /*1d50*/  UIADD3 UR16, UPT, UPT, UR49, 0x20400, URZ ;  /* 0x0002040031107890 */ /* 0x000fe4000fffe0ff */
[----:B------:R-:W-:-:S02]  /*1d60*/  UIADD3.X UR47, UPT, UPT, URZ, UR31, URZ, UP1, !UPT ;  /* 0x0000001fff2f7290 */ /* 0x000fc40008ffe4ff */
[----:B------:R-:W-:Y:S02]  /*1d70*/  UIADD3 UR24, UPT, UPT, UR38, 0x20800, URZ ;  /* 0x0002080026187890 */ /* 0x000fe4000fffe0ff */
[----:B------:R-:W-:Y:S01]  /*1d80*/  UIADD3.X UR23, UPT, UPT, URZ, UR31, URZ, UP0, !UPT ;  /* 0x0000001fff177290 */ /* 0x000fe200087fe4ff */
[----:B------:R-:W-:Y:S01]  /*1d90*/  UMOV UR56, 0x0 ;  /* 0x0000000000387882 */ /* 0x000fe20000000000 */
[----:B------:R-:W-:Y:S01]  /*1da0*/  UMOV UR57, 0x10000000 ;  /* 0x1000000000397882 */ /* 0x000fe20000000000 */
[----:B------:R-:W-:Y:S01]  /*1db0*/  UMOV UR50, URZ ;  /* 0x000000ff00327c82 */ /* 0x000fe20008000000 */
[----:B------:R-:W-:Y:S01]  /*1dc0*/  UMOV UR42, 0x80 ;  /* 0x00000080002a7882 */ /* 0x000fe20000000000 */
[----:B------:R-:W-:Y:S01]  /*1dd0*/  UMOV UR41, UR49 ;  /* 0x0000003100297c82 */ /* 0x000fe20008000000 */
[----:B------:R-:W-:Y:S01]  /*1de0*/  UMOV UR43, UR51 ;  /* 0x00000033002b7c82 */ /* 0x000fe20008000000 */
[----:B------:R-:W-:Y:S01]  /*1df0*/  UMOV UR44, UR52 ;  /* 0x00000034002c7c82 */ /* 0x000fe20008000000 */
[----:B------:R-:W-:Y:S01]  /*1e00*/  UMOV UR13, 0xff0000 ;  /* 0x00ff0000000d7882 */ /* 0x000fe20000000000 */
[----:B------:R-:W-:Y:S01]  /*1e10*/  UMOV UR33, UR49 ;  /* 0x0000003100217c82 */ /* 0x000fe20008000000 */
[----:B------:R-:W-:Y:S01]  /*1e20*/  UMOV UR36, UR52 ;  /* 0x0000003400247c82 */ /* 0x000fe20008000000 */
[----:B------:R3:W-:Y:S01]  /*1e30*/  UTMALDG.3D [UR48], [UR4], desc[UR56] ;  /* 0x00003830040075b4 */ /* 0x0007e20008011000 */
[----:B------:R-:W-:Y:S01]  /*1e40*/  UMOV UR34, UR50 ;  /* 0x0000003200227c82 */ /* 0x000fe20008000000 */
[----:B------:R-:W-:Y:S01]  /*1e50*/  UMOV UR9, UR49 ;  /* 0x0000003100097c82 */ /* 0x000fe20008000000 */
[----:B------:R-:W-:Y:S01]  /*1e60*/  UMOV UR10, 0x80 ;  /* 0x00000080000a7882 */ /* 0x000fe20000000000 */
[----:B------:R-:W-:Y:S01]  /*1e70*/  UMOV UR11, UR35 ;  /* 0x00000023000b7c82 */ /* 0x000fe20008000000 */
[----:B------:R-:W-:Y:S01]  /*1e80*/  UMOV UR12, UR52 ;  /* 0x00000034000c7c82 */ /* 0x000fe20008000000 */
[----:B------:R-:W-:Y:S01]  /*1e90*/  UMOV UR18, URZ ;  /* 0x000000ff00127c82 */ /* 0x000fe20008000000 */
[----:B------:R-:W-:Y:S01]  /*1ea0*/  UMOV UR19, URZ ;  /* 0x000000ff00137c82 */ /* 0x000fe20008000000 */
[----:B------:R3:W-:Y:S01]  /*1eb0*/  UTMALDG.3D [UR40], [UR4], desc[UR56] ;  /* 0x00003828040075b4 */ /* 0x0007e20008011000 */
[----:B------:R-:W-:Y:S01]  /*1ec0*/  UMOV UR17, UR49 ;  /* 0x0000003100117c82 */ /* 0x000fe20008000000 */
[----:B------:R-:W-:Y:S01]  /*1ed0*/  UMOV UR21, UR52 ;  /* 0x0000003400157c82 */ /* 0x000fe20008000000 */
[----:B------:R-:W-:Y:S01]  /*1ee0*/  UMOV UR25, UR49 ;  /* 0x0000003100197c82 */ /* 0x000fe20008000000 */
[----:B------:R-:W-:Y:S01]  /*1ef0*/  UMOV UR29, UR52 ;  /* 0x00000034001d7c82 */ /* 0x000fe20008000000 */
[----:B------:R3:W-:Y:S01]  /*1f00*/  UTMALDG.3D.MULTICAST [UR32], [UR6], UR13, desc[UR56] ;  /* 0x00003820060073b4 */ /* 0x0007e2000801180d */
[----:B------:R3:W-:Y:S01]  /*1f10*/  UTMALDG.3D.MULTICAST [UR8], [UR6], UR13, desc[UR56] ;  /* 0x00003808060073b4 */ /* 0x0007e2000801180d */
[----:B------:R3:W-:Y:S01]  /*1f20*/  UTMALDG.4D [UR16], [UR46], desc[UR56] ;  /* 0x000038102e0075b4 */ /* 0x0007e20008019000 */
[----:B------:R3:W-:Y:S02]  /*1f30*/  UTMALDG.4D.MULTICAST [UR24], [UR22], UR13, desc[UR56] ;  /* 0x00003818160073b4 */ /* 0x0007e4000801980d */
[----:B---3--:R-:W-:Y:S01]  /*1f40*/  NOP ;  /* 0x0000000000007918 */ /* 0x008fe20000000000 */
.L_x_31:
[----:B------:R-:W-:Y:S05]  /*1f50*/  BSYNC.RECONVERGENT B0 ;  /* 0x0000000000007941 */ /* 0x000fea0003800200 */
.L_x_25:
[----:B--23--:R-:W-:Y:S01]  /*1f60*/  SHF.L.U32 R0, R12, 0x1f, RZ ;  /* 0x0000001f0c007819 */ /* 0x00cfe200000006ff */
[----:B------:R-:W-:Y:S01]  /*1f70*/  @!P1 SYNCS.ARRIVE.TRANS64.A1T0 RZ, [UR49+0x58], RZ ;  /* 0x000058ffffff99a7 */ /* 0x000fe20008100031 */
[----:B------:R-:W-:Y:S02]  /*1f80*/  UISETP.GT.AND UP0, UPT, UR62, UR65, UPT ;  /* 0x000000413e00728c */ /* 0x000fe4000bf04270 */
[----:B------:R2:W3:Y:S07]  /*1f90*/  SYNCS.PHASECHK.TRANS64.TRYWAIT P1, [UR49+0x8], R0 ;  /* 0x00000800ff0075a7 */ /* 0x0004ee0008021131 */
[----:B------:R-:W-:Y:S05]  /*1fa0*/  BRA.U !UP0, `(.L_x_32) ;  /* 0x0000000508187547 */ /* 0x000fea000b800000 */
[----:B------:R-:W-:-:S12]  /*1fb0*/  UIADD3 UR29, UPT, UPT, UR63, UR14, URZ ;  /* 0x0000000e3f1d7290 */ /* 0x000fd8000fffe0ff */
.L_x_40:
[----:B---34-:R-:W-:Y:S01]  /*1fc0*/  @!P3 MOV R2, 0x18c00 ;  /* 0x00018c000002b802 */ /* 0x018fe20000000f00 */
[----:B-123--:R-:W-:Y:S06]  /*1fd0*/  @P1 BRA `(.L_x_33) ;  /* 0x00000000000c1947 */ /* 0x00efec0003800000 */
[----:B-1----:R-:W-:-:S04]  /*1fe0*/  SHF.L.U32 R3, R12, 0x1f, RZ ;  /* 0x0000001f0c037819 */ /* 0x002fc800000006ff */
[----:B------:R-:W1:Y:S02]  /*1ff0*/  SYNCS.PHASECHK.TRANS64.TRYWAIT P0, [UR49+0x8], R3 ;  /* 0x00000803ff0075a7 */ /* 0x000e640008001131 */
[----:B-1----:R-:W-:Y:S05]  /*2000*/  @!P0 BRA `(.L_x_34) ;  /* 0x0000011400088947 */ /* 0x002fea0003800000 */
.L_x_33:
[----:B------:R3:W-:Y:S01]  /*2010*/  @!P3 SYNCS.ARRIVE.TRANS64 RZ, [UR49], R2 ;  /* 0x00000002ffffb9a7 */ /* 0x0007e20008000031 */
[----:B------:R-:W-:-:S04]  /*2020*/  ULOP3.LUT UR4, UR37, 0x2, URZ, 0xfc, !UPT ;  /* 0x0000000225047892 */ /* 0x000fc8000f8efcff */
[----:B------:R-:W-:-:S09]  /*2030*/  UISETP.NE.AND UP0, UPT, UR4, 0x2, UPT ;  /* 0x000000020400788c */ /* 0x000fd2000bf05270 */
[----:B------:R-:W-:Y:S05]  /*2040*/  BRA.U UP0, `(.L_x_35) ;  /* 0x0000000100047547 */ /* 0x000fea000b800000 */
[----:B------:R-:W-:Y:S05]  /*2050*/  BPT.TRAP 0x1 ;  /* 0x000000040000795c */ /* 0x000fea0000300000 */
.L_x_35:
[----:B------:R-:W-:Y:S04]  /*2060*/  BSSY.RECONVERGENT B0, `(.L_x_36) ;  /* 0x0000003000007945 */ /* 0x000fe80003800200 */
[----:B------:R-:W-:Y:S05]  /*2070*/  @P2 BRA `(.L_x_37) ;  /* 0x0000000000042947 */ /* 0x000fea0003800000 */
[----:B------:R-:W-:Y:S05]  /*2080*/  BPT.TRAP 0x1 ;  /* 0x000000040000795c */ /* 0x000fea0000300000 */
.L_x_37:
[----:B------:R-:W-:Y:S05]  /*2090*/  BSYNC.RECONVERGENT B0 ;  /* 0x0000000000007941 */ /* 0x000fea0003800200 */
.L_x_36:
[----:B------:R-:W-:Y:S02]  /*20a0*/  ELECT P0, URZ, PT ;  /* 0x0000000000ff782f */ /* 0x000fe40003800000 */
[----:B------:R-:W-:Y:S01]  /*20b0*/  LOP3.LUT R12, R12, 0x1, RZ, 0x3c, !PT ;  /* 0x000000010c0c7812 */ /* 0x000fe200078e3cff */
[----:B------:R-:W-:Y:S03]  /*20c0*/  BSSY.RECONVERGENT B0, `(.L_x_38) ;  /* 0x0000031000007945 */ /* 0x000fe60003800200 */
[----:B-12---:R-:W-:-:S04]  /*20d0*/  SHF.L.U32 R0, R12, 0x1f, RZ ;  /* 0x0000001f0c007819 */ /* 0x006fc800000006ff */
[----:B------:R1:W2:Y:S03]  /*20e0*/  SYNCS.PHASECHK.TRANS64.TRYWAIT P1, [UR49+0x8], R0 ;  /* 0x00000800ff0075a7 */ /* 0x0002a60008021131 */
[----:B------:R-:W-:Y:S05]  /*20f0*/  @!P0 BRA `(.L_x_39) ;  /* 0x0000000000b48947 */ /* 0x000fea0003800000 */
[----:B------:R-:W-:Y:S02]  /*2100*/  UIADD3 UR4, UP3, UPT, UR30, 0x80, URZ ;  /* 0x000000801e047890 */ /* 0x000fe4000ff7e0ff */
[----:B------:R-:W-:Y:S02]  /*2110*/  USHF.L.U32 UR58, UR14, 0x8, URZ ;  /* 0x000000080e3a7899 */ /* 0x000fe400080006ff */
[----:B------:R-:W-:Y:S02]  /*2120*/  UIADD3 UR6, UP2, UPT, UR30, 0x180, URZ ;  /* 0x000001801e067890 */ /* 0x000fe4000ff5e0ff */
[----:B------:R-:W-:Y:S02]  /*2130*/  UIADD3 UR10, UP1, UPT, UR30, 0x280, URZ ;  /* 0x000002801e0a7890 */ /* 0x000fe4000ff3e0ff */
[----:B------:R-:W-:Y:S02]  /*2140*/  UIADD3 UR56, UPT, UPT, UR49, 0x8400, URZ ;  /* 0x0000840031387890 */ /* 0x000fe4000fffe0ff */
[----:B------:R-:W-:-:S02]  /*2150*/  UIADD3.X UR5, UPT, UPT, URZ, UR31, URZ, UP3, !UPT ;  /* 0x0000001fff057290 */ /* 0x000fc40009ffe4ff */
[----:B------:R-:W-:Y:S02]  /*2160*/  UIADD3 UR48, UPT, UPT, UR49, 0xc400, URZ ;  /* 0x0000c40031307890 */ /* 0x000fe4000fffe0ff */
[----:B------:R-:W-:Y:S02]  /*2170*/  UIADD3 UR50, UPT, UPT, UR58, 0x80, URZ ;  /* 0x000000803a327890 */ /* 0x000fe4000fffe0ff */
[----:B------:R-:W-:Y:S02]  /*2180*/  UIADD3 UR40, UPT, UPT, UR15, 0x10400, URZ ;  /* 0x000104000f287890 */ /* 0x000fe4000fffe0ff */
[----:B------:R-:W-:Y:S02]  /*2190*/  UIADD3.X UR7, UPT, UPT, URZ, UR31, URZ, UP2, !UPT ;  /* 0x0000001fff077290 */ /* 0x000fe400097fe4ff */
[----:B------:R-:W-:Y:S02]  /*21a0*/  UIADD3 UR22, UP0, UPT, UR30, 0x380, URZ ;  /* 0x000003801e167890 */ /* 0x000fe4000ff1e0ff */
[----:B------:R-:W-:-:S02]  /*21b0*/  UIADD3 UR32, UPT, UPT, UR15, 0x18400, URZ ;  /* 0x000184000f207890 */ /* 0x000fc4000fffe0ff */
[----:B------:R-:W-:Y:S02]  /*21c0*/  USHF.L.U32 UR19, UR14, 0x1, URZ ;  /* 0x000000010e137899 */ /* 0x000fe400080006ff */
[----:B------:R-:W-:Y:S02]  /*21d0*/  UIADD3 UR16, UPT, UPT, UR49, 0x20400, URZ ;  /* 0x0002040031107890 */ /* 0x000fe4000fffe0ff */
[----:B------:R-:W-:Y:S01]  /*21e0*/  UIADD3.X UR11, UPT, UPT, URZ, UR31, URZ, UP1, !UPT ;  /* 0x0000001fff0b7290 */ /* 0x000fe20008ffe4ff */
[----:B------:R-:W-:Y:S01]  /*21f0*/  UMOV UR24, 0x0 ;  /* 0x0000000000187882 */ /* 0x000fe20000000000 */
[----:B------:R-:W-:Y:S01]  /*2200*/  UMOV UR25, 0x10000000 ;  /* 0x1000000000197882 */ /* 0x000fe20000000000 */
[----:B------:R-:W-:Y:S01]  /*2210*/  UMOV UR57, UR49 ;  /* 0x0000003100397c82 */ /* 0x000fe20008000000 */
[----:B------:R-:W-:Y:S01]  /*2220*/  UMOV UR59, UR51 ;  /* 0x00000033003b7c82 */ /* 0x000fe20008000000 */
[----:B------:R-:W-:Y:S01]  /*2230*/  UMOV UR60, UR52 ;  /* 0x00000034003c7c82 */ /* 0x000fe20008000000 */
[----:B------:R-:W-:Y:S01]  /*2240*/  UIADD3 UR8, UPT, UPT, UR38, 0x20800, URZ ;  /* 0x0002080026087890 */ /* 0x000fe2000fffe0ff */
[----:B------:R-:W-:Y:S01]  /*2250*/  UTMALDG.3D [UR56], [UR4], desc[UR24] ;  /* 0x00001838040075b4 */ /* 0x000fe20008011000 */
[----:B------:R-:W-:-:S02]  /*2260*/  UIADD3 UR12, UPT, UPT, UR28, UR19, URZ ;  /* 0x000000131c0c7290 */ /* 0x000fc4000fffe0ff */
[----:B------:R-:W-:Y:S01]  /*2270*/  UIADD3.X UR23, UPT, UPT, URZ, UR31, URZ, UP0, !UPT ;  /* 0x0000001fff177290 */ /* 0x000fe200087fe4ff */
[----:B------:R-:W-:Y:S01]  /*2280*/  UMOV UR45, 0xff0000 ;  /* 0x00ff0000002d7882 */ /* 0x000fe20000000000 */
[----:B------:R-:W-:Y:S01]  /*2290*/  UMOV UR41, UR49 ;  /* 0x0000003100297c82 */ /* 0x000fe20008000000 */
[----:B------:R-:W-:Y:S01]  /*22a0*/  UMOV UR43, UR35 ;  /* 0x00000023002b7c82 */ /* 0x000fe20008000000 */
[----:B------:R-:W-:Y:S01]  /*22b0*/  UMOV UR44, UR52 ;  /* 0x00000034002c7c82 */ /* 0x000fe20008000000 */
[----:B------:R-:W-:Y:S01]  /*22c0*/  UMOV UR42, UR58 ;  /* 0x0000003a002a7c82 */ /* 0x000fe20008000000 */
[----:B------:R-:W-:Y:S01]  /*22d0*/  UMOV UR33, UR49 ;  /* 0x0000003100217c82 */ /* 0x000fe20008000000 */
[----:B------:R-:W-:Y:S01]  /*22e0*/  UMOV UR36, UR52 ;  /* 0x0000003400247c82 */ /* 0x000fe20008000000 */
[----:B------:R-:W-:Y:S01]  /*22f0*/  UTMALDG.3D [UR48], [UR4], desc[UR24] ;  /* 0x00001830040075b4 */ /* 0x000fe20008011000 */
[----:B------:R-:W-:Y:S01]  /*2300*/  UMOV UR34, UR50 ;  /* 0x0000003200227c82 */ /* 0x000fe20008000000 */
[----:B------:R-:W-:Y:S01]  /*2310*/  UMOV UR18, URZ ;  /* 0x000000ff00127c82 */ /* 0x000fe20008000000 */
[----:B------:R-:W-:Y:S01]  /*2320*/  UMOV UR17, UR49 ;  /* 0x0000003100117c82 */ /* 0x000fe20008000000 */
[----:B------:R-:W-:Y:S01]  /*2330*/  UMOV UR21, UR52 ;  /* 0x0000003400157c82 */ /* 0x000fe20008000000 */
[----:B------:R-:W-:Y:S01]  /*2340*/  UMOV UR9, UR49 ;  /* 0x0000003100097c82 */ /* 0x000fe20008000000 */
[----:B------:R-:W-:Y:S01]  /*2350*/  UMOV UR13, UR52 ;  /* 0x00000034000d7c82 */ /* 0x000fe20008000000 */
[----:B------:R-:W-:Y:S01]  /*2360*/  UTMALDG.3D.MULTICAST [UR40], [UR6], UR45, desc[UR24] ;  /* 0x00001828060073b4 */ /* 0x000fe2000801182d */
[----:B------:R-:W-:Y:S01]  /*2370*/  UTMALDG.3D.MULTICAST [UR32], [UR6], UR45, desc[UR24] ;  /* 0x00001820060073b4 */ /* 0x000fe2000801182d */
[----:B------:R4:W-:Y:S02]  /*2380*/  UTMALDG.4D [UR16], [UR10], desc[UR24] ;  /* 0x000018100a0075b4 */ /* 0x0009e40008019000 */
[----:B----4-:R-:W-:Y:S01]  /*2390*/  UMOV UR10, UR26 ;  /* 0x0000001a000a7c82 */ /* 0x010fe20008000000 */
[----:B------:R-:W-:-:S02]  /*23a0*/  UMOV UR11, UR27 ;  /* 0x0000001b000b7c82 */ /* 0x000fc40008000000 */
[----:B------:R4:W-:Y:S02]  /*23b0*/  UTMALDG.4D.MULTICAST [UR8], [UR22], UR45, desc[UR24] ;  /* 0x00001808160073b4 */ /* 0x0009e4000801982d */
[----:B----4-:R-:W-:Y:S01]  /*23c0*/  NOP ;  /* 0x0000000000007918 */ /* 0x010fe20000000000 */
.L_x_39:
[----:B------:R-:W-:Y:S05]  /*23d0*/  BSYNC.RECONVERGENT B0 ;  /* 0x0000000000007941 */ /* 0x000fea0003800200 */
.L_x_38:
[----:B------:R-:W-:-:S04]  /*23e0*/  UIADD3 UR14, UPT, UPT, UR14, 0x1, URZ ;  /* 0x000000010e0e7890 */ /* 0x000fc8000fffe0ff */
[----:B------:R-:W-:-:S09]  /*23f0*/  UISETP.NE.AND UP0, UPT, UR14, UR29, UPT ;  /* 0x0000001d0e00728c */ /* 0x000fd2000bf05270 */
[----:B------:R-:W-:Y:S05]  /*2400*/  BRA.U UP0, `(.L_x_40) ;  /* 0xfffffff900ec7547 */ /* 0x000fea000b83ffff */
.L_x_32:
[C---:B-1----:R-:W-:Y:S01]  /*2410*/  LEA R3, R11.reuse, UR49, 0x3 ;  /* 0x000000310b037c11 */ /* 0x042fe2000f8e18ff */
[----:B------:R-:W-:Y:S01]  /*2420*/  NOP ;  /* 0x0000000000007918 */ /* 0x000fe20000000000 */
[----:B--2---:R-:W-:Y:S02]  /*2430*/  SHF.L.U32 R0, R10, 0x1f, RZ ;  /* 0x0000001f0a007819 */ /* 0x004fe400000006ff */
[----:B------:R-:W-:Y:S02]  /*2440*/  LEA R5, R11, UR49, 0x4 ;  /* 0x000000310b057c11 */ /* 0x000fe4000f8e20ff */
[----:B----4-:R-:W1:Y:S02]  /*2450*/  SYNCS.PHASECHK.TRANS64.TRYWAIT P0, [R3+URZ+0x60], R0 ;  /* 0x00006000030075a7 */ /* 0x010e6400080011ff */
[----:B-1----:R-:W-:Y:S05]  /*2460*/  @!P0 BRA `(.L_x_41) ;  /* 0x0000011000088947 */ /* 0x002fea0003800000 */
.L_x_192:
[----:B------:R-:W2:Y:S01]  /*2470*/  LDS.128 R4, [R5+0xc0] ;  /* 0x0000c00005047984 */ /* 0x000ea20000000c00 */
[----:B------:R-:W-:Y:S01]  /*2480*/  UISETP.GE.AND UP0, UPT, UR39, 0x1, UPT ;  /* 0x000000012700788c */ /* 0x000fe2000bf06270 */
[----:B------:R-:W-:Y:S01]  /*2490*/  @!PT LDS RZ, [RZ] ;  /* 0x00000000fffff984 */ /* 0x000fe20000000800 */
[----:B------:R-:W-:Y:S01]  /*24a0*/  @!PT LDS RZ, [RZ] ;  /* 0x00000000fffff984 */ /* 0x000fe20000000800 */
[----:B------:R-:W-:Y:S01]  /*24b0*/  @!PT LDS RZ, [RZ] ;  /* 0x00000000fffff984 */ /* 0x000fe20000000800 */
[----:B------:R-:W-:Y:S01]  /*24c0*/  @!PT LDS RZ, [RZ] ;  /* 0x00000000fffff984 */ /* 0x000fe20000000800 */
[----:B------:R4:W-:Y:S06]  /*24d0*/  MEMBAR.ALL.CTA ;  /* 0x0000000000007992 */ /* 0x0009ec0000008000 */
[----:B----4-:R-:W4:Y:S01]  /*24e0*/  FENCE.VIEW.ASYNC.S ;  /* 0x00000000000073c6 */ /* 0x010f220000000000 */
[----:B--2---:R-:W-:-:S13]  /*24f0*/  LOP3.LUT P0, RZ, R6, 0x1, RZ, 0xc0, !PT ;  /* 0x0000000106ff7812 */ /* 0x004fda000780c0ff */
[----:B----4-:R-:W-:Y:S01]  /*2500*/  VOTEU.ANY UP1, P0 ;  /* 0x0000000000ff7886 */ /* 0x010fe20000020100 */
[----:B------:R-:W-:-:S13]  /*2510*/  PLOP3.LUT P0, PT, PT, PT, UP1, 0x80, 0x8 ;  /* 0x000000000008781c */ /* 0x000fda0003f0f018 */
[----:B-1----:R-:W-:Y:S02]  /*2520*/  @P0 LOP3.LUT R0, R5, 0xffff, RZ, 0xc0, !PT ;  /* 0x0000ffff05000812 */ /* 0x002fe400078ec0ff */
[----:B---3--:R-:W-:Y:S02]  /*2530*/  @P0 MOV R2, R4 ;  /* 0x0000000400020202 */ /* 0x008fe40000000f00 */
[----:B------:R-:W-:Y:S01]  /*2540*/  @P0 R2UR UR5, R0 ;  /* 0x00000000000502ca */ /* 0x000fe200000e0000 */
[----:B------:R-:W-:Y:S01]  /*2550*/  VIADD R0, R3, 0x70 ;  /* 0x0000007003007836 */ /* 0x000fe20000000000 */
[----:B------:R-:W-:Y:S02]  /*2560*/  @P0 SHF.R.U32.HI R4, RZ, 0x10, R5 ;  /* 0x00000010ff040819 */ /* 0x000fe40000011605 */
[----:B------:R-:W-:Y:S02]  /*2570*/  @P0 R2UR UR6, R2 ;  /* 0x00000000020602ca */ /* 0x000fe400000e0000 */
[----:B------:R-:W-:-:S02]  /*2580*/  PRMT R0, RZ, 0x654, R0 ;  /* 0x00000654ff007816 */ /* 0x000fc40000000000 */
[----:B------:R-:W-:Y:S02]  /*2590*/  @P0 R2UR UR4, R4 ;  /* 0x00000000040402ca */ /* 0x000fe400000e0000 */
[----:B------:R1:W-:Y:S03]  /*25a0*/  SYNCS.ARRIVE.TRANS64.RED.A1T0 RZ, [R0+URZ], RZ ;  /* 0x000000ff00ff79a7 */ /* 0x0003e600081004ff */
[----:B------:R-:W-:-:S04]  /*25b0*/  @UP1 UMOV UR53, UR5 ;  /* 0x0000000500351c82 */ /* 0x000fc80008000000 */
[----:B------:R-:W-:-:S04]  /*25c0*/  @UP1 UMOV UR54, UR6 ;  /* 0x0000000600361c82 */ /* 0x000fc80008000000 */
[----:B------:R-:W-:Y:S01]  /*25d0*/  @UP1 UMOV UR52, UR4 ;  /* 0x0000000400341c82 */ /* 0x000fe20008000000 */
[----:B------:R-:W-:Y:S05]  /*25e0*/  BRA.U !UP0, `(.L_x_42) ;  /* 0x0000000108d47547 */ /* 0x000fea000b800000 */
[----:B------:R-:W2:Y:S01]  /*25f0*/  LDCU.128 UR16, c[0x0][0xf10] ;  /* 0x0001e200ff1077ac */ /* 0x000ea20008000c00 */
[----:B------:R-:W3:Y:S01]  /*2600*/  LDCU UR22, c[0x0][0xf20] ;  /* 0x0001e400ff1677ac */ /* 0x000ee20008000800 */
[----:B------:R-:W4:Y:S01]  /*2610*/  LDCU UR14, c[0x0][0xf0c] ;  /* 0x0001e180ff0e77ac */ /* 0x000f220008000800 */
[----:B------:R-:W1:Y:S01]  /*2620*/  LDCU.64 UR8, c[0x0][0xf28] ;  /* 0x0001e500ff0877ac */ /* 0x000e620008000a00 */
[----:B------:R-:W-:Y:S02]  /*2630*/  UISETP.NE.AND UP3, UPT, UR39, 0x1, UPT ;  /* 0x000000012700788c */ /* 0x000fe4000bf65270 */
[----:B--2---:R-:W-:Y:S02]  /*2640*/  UIMAD.WIDE.U32 UR6, UR55, UR19, URZ ;  /* 0x00000013370672a5 */ /* 0x004fe4000f8e00ff */
[----:B------:R-:W-:Y:S02]  /*2650*/  UIMAD.WIDE.U32 UR4, UR61, UR16, URZ ;  /* 0x000000103d0472a5 */ /* 0x000fe4000f8e00ff */
[----:B------:R-:W-:-:S02]  /*2660*/  UISETP.NE.AND UP0, UPT, UR18, 0x1, UPT ;  /* 0x000000011200788c */ /* 0x000fc4000bf05270 */
[----:B------:R-:W-:Y:S01]  /*2670*/  UIMAD.WIDE.U32 UR20, UR53, UR19, URZ ;  /* 0x00000013351472a5 */ /* 0x000fe2000f8e00ff */
[----:B------:R-:W-:Y:S02]  /*2680*/  UMOV UR6, UR7 ;  /* 0x0000000700067c82 */ /* 0x000fe40008000000 */
[----:B------:R-:W-:Y:S01]  /*2690*/  UMOV UR4, UR5 ;  /* 0x0000000500047c82 */ /* 0x000fe20008000000 */
[----:B---3--:R-:W-:Y:S02]  /*26a0*/  USHF.R.U32.HI UR6, URZ, UR22, UR6 ;  /* 0x00000016ff067299 */ /* 0x008fe40008011606 */
[----:B----4-:R-:W-:Y:S02]  /*26b0*/  UISETP.NE.AND UP2, UPT, UR14, 0x1, UPT ;  /* 0x000000010e00788c */ /* 0x010fe4000bf45270 */
[----:B------:R-:W-:Y:S02]  /*26c0*/  USHF.R.U32.HI UR4, URZ, UR17, UR4 ;  /* 0x00000011ff047299 */ /* 0x000fe40008011604 */
[----:B------:R-:W-:-:S02]  /*26d0*/  USEL UR5, UR55, UR6, !UP0 ;  /* 0x0000000637057287 */ /* 0x000fc4000c000000 */
[----:B------:R-:W-:Y:S02]  /*26e0*/  USEL UR6, UR61, UR4, !UP2 ;  /* 0x000000043d067287 */ /* 0x000fe4000d000000 */
[----:B-1----:R-:W-:Y:S01]  /*26f0*/  UIMAD.WIDE.U32 UR10, UR5, UR8, URZ ;  /* 0x00000008050a72a5 */ /* 0x002fe2000f8e00ff */
[----:B------:R-:W-:Y:S01]  /*2700*/  UMOV UR4, UR21 ;  /* 0x0000001500047c82 */ /* 0x000fe20008000000 */
[----:B------:R-:W-:Y:S02]  /*2710*/  UIMAD.WIDE.U32 UR12, UR54, UR16, URZ ;  /* 0x00000010360c72a5 */ /* 0x000fe4000f8e00ff */
[----:B------:R-:W-:-:S03]  /*2720*/  UIMAD.WIDE.U32 UR20, UR6, UR8, URZ ;  /* 0x00000008061472a5 */ /* 0x000fc6000f8e00ff */
[----:B------:R-:W-:Y:S01]  /*2730*/  UMOV UR10, UR11 ;  /* 0x0000000b000a7c82 */ /* 0x000fe20008000000 */
[----:B------:R-:W-:Y:S02]  /*2740*/  USHF.R.U32.HI UR4, URZ, UR22, UR4 ;  /* 0x00000016ff047299 */ /* 0x000fe40008011604 */
[----:B------:R-:W-:Y:S01]  /*2750*/  @UP3 USHF.R.U32.HI UR5, URZ, UR9, UR10 ;  /* 0x00000009ff053299 */ /* 0x000fe2000801160a */
[----:B------:R-:W-:Y:S01]  /*2760*/  UMOV UR12, UR13 ;  /* 0x0000000d000c7c82 */ /* 0x000fe20008000000 */
[----:B------:R-:W-:Y:S01]  /*2770*/  UMOV UR20, UR21 ;  /* 0x0000001500147c82 */ /* 0x000fe20008000000 */
[----:B------:R-:W-:Y:S02]  /*2780*/  USHF.R.U32.HI UR17, URZ, UR17, UR12 ;  /* 0x00000011ff117299 */ /* 0x000fe4000801160c */
[----:B------:R-:W-:Y:S02]  /*2790*/  USEL UR4, UR53, UR4, !UP0 ;  /* 0x0000000435047287 */ /* 0x000fe4000c000000 */
[----:B------:R-:W-:-:S02]  /*27a0*/  @UP3 USHF.R.U32.HI UR6, URZ, UR9, UR20 ;  /* 0x00000009ff063299 */ /* 0x000fc40008011614 */
[----:B------:R-:W-:Y:S02]  /*27b0*/  UIMAD UR7, UR39, UR5, URZ ;  /* 0x00000005270772a4 */ /* 0x000fe4000f8e02ff */
[----:B------:R-:W-:Y:S02]  /*27c0*/  USEL UR5, UR54, UR17, !UP2 ;  /* 0x0000001136057287 */ /* 0x000fe4000d000000 */
[----:B------:R-:W-:Y:S02]  /*27d0*/  UIMAD UR10, UR39, UR6, URZ ;  /* 0x00000006270a72a4 */ /* 0x000fe4000f8e02ff */
[----:B------:R-:W-:Y:S02]  /*27e0*/  UISETP.GE.AND UP0, UPT, UR4, UR7, UPT ;  /* 0x000000070400728c */ /* 0x000fe4000bf06270 */
[----:B------:R-:W-:Y:S02]  /*27f0*/  UIMAD.WIDE.U32 UR12, UR4, UR8, URZ ;  /* 0x00000008040c72a5 */ /* 0x000fe4000f8e00ff */
[----:B------:R-:W-:-:S02]  /*2800*/  UISETP.GE.OR UP0, UPT, UR5, UR10, UP0 ;  /* 0x0000000a0500728c */ /* 0x000fc40008706670 */
[----:B------:R-:W-:Y:S02]  /*2810*/  UIMAD.WIDE.U32 UR10, UR5, UR8, URZ ;  /* 0x00000008050a72a5 */ /* 0x000fe4000f8e00ff */
[----:B------:R-:W-:Y:S01]  /*2820*/  UIADD3 UR12, UPT, UPT, -UR4, URZ, URZ ;  /* 0x000000ff040c7290 */ /* 0x000fe2000fffe1ff */
[----:B------:R-:W-:Y:S01]  /*2830*/  UMOV UR8, UR13 ;  /* 0x0000000d00087c82 */ /* 0x000fe20008000000 */
[----:B------:R-:W-:Y:S02]  /*2840*/  UIADD3 UR10, UPT, UPT, -UR5, URZ, URZ ;  /* 0x000000ff050a7290 */ /* 0x000fe4000fffe1ff */
[----:B------:R-:W-:-:S03]  /*2850*/  USHF.R.U32.HI UR8, URZ, UR9, UR8 ;  /* 0x00000009ff087299 */ /* 0x000fc60008011608 */
[----:B------:R-:W-:Y:S01]  /*2860*/  @!UP0 UMOV UR7, UR11 ;  /* 0x0000000b00078c82 */ /* 0x000fe20008000000 */
[----:B------:R-:W-:Y:S02]  /*2870*/  UIMAD UR12, UR18, UR12, UR53 ;  /* 0x0000000c120c72a4 */ /* 0x000fe4000f8e0235 */
[----:B------:R-:W-:Y:S02]  /*2880*/  USEL UR8, UR4, UR8, !UP3 ;  /* 0x0000000804087287 */ /* 0x000fe4000d800000 */
[----:B------:R-:W-:Y:S02]  /*2890*/  @!UP0 USHF.R.U32.HI UR7, URZ, UR9, UR7 ;  /* 0x00000009ff078299 */ /* 0x000fe40008011607 */
[----:B------:R-:W-:Y:S02]  /*28a0*/  UIADD3 UR9, UPT, UPT, -UR8, URZ, URZ ;  /* 0x000000ff08097290 */ /* 0x000fe4000fffe1ff */
[----:B------:R-:W-:Y:S02]  /*28b0*/  @!UP0 USEL UR7, UR5, UR7, !UP3 ;  /* 0x0000000705078287 */ /* 0x000fe4000d800000 */
[----:B------:R-:W-:-:S02]  /*28c0*/  UIMAD UR9, UR39, UR9, UR4 ;  /* 0x00000009270972a4 */ /* 0x000fc4000f8e0204 */
[----:B------:R-:W-:Y:S02]  /*28d0*/  @!UP0 UIADD3 UR8, UPT, UPT, UR8, -UR7, URZ ;  /* 0x8000000708088290 */ /* 0x000fe4000fffe0ff */
[----:B------:R-:W-:Y:S02]  /*28e0*/  @!UP0 UIMAD UR7, UR9, UR6, UR7 ;  /* 0x00000006090782a4 */ /* 0x000fe4000f8e0207 */
[----:B------:R-:W-:Y:S02]  /*28f0*/  @!UP0 UIMAD UR4, UR39, UR8, UR5 ;  /* 0x00000008270482a4 */ /* 0x000fe4000f8e0205 */
[----:B------:R-:W-:Y:S02]  /*2900*/  UIMAD UR6, UR14, UR10, UR54 ;  /* 0x0000000a0e0672a4 */ /* 0x000fe4000f8e0236 */
[----:B------:R-:W-:Y:S01]  /*2910*/  UIMAD UR53, UR4, UR18, UR12 ;  /* 0x00000012043572a4 */ /* 0x000fe2000f8e020c */
[----:B------:R-:W-:Y:S02]  /*2920*/  @!UP0 UMOV UR5, UR7 ;  /* 0x0000000700058c82 */ /* 0x000fe40008000000 */
[----:B------:R-:W-:-:S12]  /*2930*/  UIMAD UR54, UR5, UR14, UR6 ;  /* 0x0000000e053672a4 */ /* 0x000fd8000f8e0206 */
.L_x_42:
[----:B------:R-:W2:Y:S02]  /*2940*/  LDCU UR4, c[0x0][0xf30] ;  /* 0x0001e600ff0477ac */ /* 0x000ea40008000800 */
[----:B--2---:R-:W-:-:S09]  /*2950*/  UISETP.NE.AND UP0, UPT, UR4, 0x1, UPT ;  /* 0x000000010400788c */ /* 0x004fd2000bf05270 */
[----:B------:R-:W-:Y:S05]  /*2960*/  BRA.U UP0, `(.L_x_43) ;  /* 0x0000000100447547 */ /* 0x000fea000b800000 */
[----:B------:R-:W2:Y:S01]  /*2970*/  LDCU.128 UR8, c[0x0][0xf10] ;  /* 0x0001e200ff0877ac */ /* 0x000ea20008000c00 */
[----:B------:R-:W3:Y:S01]  /*2980*/  LDCU UR12, c[0x0][0xf0c] ;  /* 0x0001e180ff0c77ac */ /* 0x000ee20008000800 */
[----:B------:R-:W4:Y:S01]  /*2990*/  LDCU UR13, c[0x0][0xf20] ;  /* 0x0001e400ff0d77ac */ /* 0x000f220008000800 */
[----:B--2---:R-:W-:Y:S02]  /*29a0*/  UIMAD.WIDE.U32 UR6, UR54, UR8, URZ ;  /* 0x00000008360672a5 */ /* 0x004fe4000f8e00ff */
[----:B------:R-:W-:Y:S02]  /*29b0*/  UIMAD.WIDE.U32 UR4, UR53, UR11, URZ ;  /* 0x0000000b350472a5 */ /* 0x000fe4000f8e00ff */
[----:B---3--:R-:W-:Y:S02]  /*29c0*/  UISETP.NE.AND UP2, UPT, UR12, 0x1, UPT ;  /* 0x000000010c00788c */ /* 0x008fe4000bf45270 */
[----:B------:R-:W-:Y:S01]  /*29d0*/  UISETP.NE.AND UP0, UPT, UR10, 0x1, UPT ;  /* 0x000000010a00788c */ /* 0x000fe2000bf05270 */
[----:B------:R-:W-:-:S02]  /*29e0*/  UMOV UR6, UR7 ;  /* 0x0000000700067c82 */ /* 0x000fc40008000000 */
[----:B------:R-:W-:Y:S01]  /*29f0*/  UMOV UR4, UR5 ;  /* 0x0000000500047c82 */ /* 0x000fe20008000000 */
[----:B------:R-:W-:Y:S02]  /*2a00*/  USHF.R.U32.HI UR9, URZ, UR9, UR6 ;  /* 0x00000009ff097299 */ /* 0x000fe40008011606 */
[----:B----4-:R-:W-:Y:S02]  /*2a10*/  USHF.R.U32.HI UR4, URZ, UR13, UR4 ;  /* 0x0000000dff047299 */ /* 0x010fe40008011604 */
[----:B------:R-:W-:Y:S02]  /*2a20*/  USEL UR5, UR54, UR9, !UP2 ;  /* 0x0000000936057287 */ /* 0x000fe4000d000000 */
[----:B------:R-:W-:-:S04]  /*2a30*/  USEL UR4, UR53, UR4, !UP0 ;  /* 0x0000000435047287 */ /* 0x000fc8000c000000 */
[----:B------:R-:W-:Y:S02]  /*2a40*/  UIADD3 UR6, UPT, UPT, UR5, -UR4, URZ ;  /* 0x8000000405067290 */ /* 0x000fe4000fffe0ff */
[----:B------:R-:W-:Y:S02]  /*2a50*/  UIADD3 UR4, UPT, UPT, -UR5, UR4, URZ ;  /* 0x0000000405047290 */ /* 0x000fe4000fffe1ff */
[----:B------:R-:W-:Y:S02]  /*2a60*/  UIMAD UR53, UR6, UR10, UR53 ;  /* 0x0000000a063572a4 */ /* 0x000fe4000f8e0235 */
[----:B------:R-:W-:-:S12]  /*2a70*/  UIMAD UR54, UR4, UR12, UR54 ;  /* 0x0000000c043672a4 */ /* 0x000fd8000f8e0236 */
.L_x_43:
[----:B------:R-:W-:Y:S01]  /*2a80*/  VIADD R11, R11, 0x1 ;  /* 0x000000010b0b7836 */ /* 0x000fe20000000000 */
[----:B------:R-:W-:Y:S02]  /*2a90*/  R2UR UR5, R178 ;  /* 0x00000000b20572ca */ /* 0x000fe400000e0000 */
[----:B------:R-:W-:Y:S02]  /*2aa0*/  R2UR UR4, R179 ;  /* 0x00000000b30472ca */ /* 0x000fe400000e0000 */
[C---:B------:R-:W-:Y:S02]  /*2ab0*/  ISETP.NE.AND P0, PT, R11.reuse, 0x2, PT ;  /* 0x000000020b00780c */ /* 0x040fe40003f05270 */
[----:B------:R-:W-:Y:S02]  /*2ac0*/  PLOP3.LUT P1, PT, PT, PT, PT, 0x80, 0x8 ;  /* 0x000000000008781c */ /* 0x000fe40003f2f070 */
[----:B------:R-:W-:Y:S02]  /*2ad0*/  SEL R3, RZ, 0x1, P0 ;  /* 0x00000001ff037807 */ /* 0x000fe40000000000 */
[----:B------:R-:W-:-:S02]  /*2ae0*/  SEL R11, R11, RZ, P0 ;  /* 0x000000ff0b0b7207 */ /* 0x000fc40000000000 */
[----:B------:R-:W-:Y:S01]  /*2af0*/  LOP3.LUT R10, R10, R3, RZ, 0x3c, !PT ;  /* 0x000000030a0a7212 */ /* 0x000fe200078e3cff */
[----:B------:R-:W-:Y:S02]  /*2b00*/  UIADD3 UR27, UPT, UPT, UR53, UR5, URZ ;  /* 0x00000005351b7290 */ /* 0x000fe4000fffe0ff */
[----:B------:R-:W-:Y:S01]  /*2b10*/  UIADD3 UR20, UPT, UPT, UR54, UR4, URZ ;  /* 0x0000000436147290 */ /* 0x000fe2000fffe0ff */
[----:B------:R-:W-:Y:S11]  /*2b20*/  BRA.U UP1, `(.L_x_44) ;  /* 0xffffffed01bc7547 */ /* 0x000ff6000b83ffff */
[----:B-1----:R-:W-:-:S07]  /*2b30*/  MOV R0, UR49 ;  /* 0x0000003100007c02 */ /* 0x002fce0008000f00 */
.L_x_45:
[----:B-1----:R-:W-:-:S04]  /*2b40*/  SHF.L.U32 R3, R12, 0x1f, RZ ;  /* 0x0000001f0c037819 */ /* 0x002fc800000006ff */
[----:B------:R1:W2:Y:S03]  /*2b50*/  SYNCS.PHASECHK.TRANS64.TRYWAIT P0, [R0+URZ+0x8], R3 ;  /* 0x00000803000075a7 */ /* 0x0002a600080011ff */
[----:B--2---:R-:W-:Y:S05]  /*2b60*/  @!P0 NANOSLEEP.SYNCS 0x989680 ;  /* 0x009896800000895d */ /* 0x004fea0003900000 */
[----:B------:R-:W2:Y:S02]  /*2b70*/  @!P0 SYNCS.PHASECHK.TRANS64 P0, [R0+URZ+0x8], R3 ;  /* 0x00000803000085a7 */ /* 0x000ea400080010ff */
[----:B--2---:R-:W-:Y:S05]  /*2b80*/  @P0 EXIT ;  /* 0x000000000000094d */ /* 0x004fea0003800000 */
[----:B------:R-:W-:Y:S05]  /*2b90*/  BRA `(.L_x_45) ;  /* 0xfffffffc00e87947 */ /* 0x000fea000383ffff */
.L_x_22:
[----:B------:R-:W2:Y:S02]  /*2ba0*/  S2UR UR4, SR_CgaCtaId ;  /* 0x00000000000479c3 */ /* 0x000ea40000008800 */
[----:B--2---:R-:W-:-:S04]  /*2bb0*/  UISETP.NE.AND UP0, UPT, UR4, URZ, UPT ;  /* 0x000000ff0400728c */ /* 0x004fc8000bf05270 */
[----:B------:R-:W-:-:S09]  /*2bc0*/  UISETP.NE.OR UP0, UPT, UR18, 0x1, UP0 ;  /* 0x000000011200788c */ /* 0x000fd20008705670 */
[----:B------:R-:W-:Y:S05]  /*2bd0*/  BRA.U UP0, `(.L_x_46) ;  /* 0x00000005004c7547 */ /* 0x000fea000b800000 */
[----:B------:R-:W2:Y:S01]  /*2be0*/  S2UR UR5, SR_CgaCtaId ;  /* 0x00000000000579c3 */ /* 0x000ea20000008800 */
[----:B------:R-:W-:Y:S01]  /*2bf0*/  UMOV UR4, 0x400 ;  /* 0x0000040000047882 */ /* 0x000fe20000000000 */
[----:B------:R-:W-:Y:S01]  /*2c00*/  ISETP.GE.U32.AND P2, PT, R2, 0x8, PT ;  /* 0x000000080200780c */ /* 0x000fe20003f46070 */
[----:B------:R-:W-:Y:S01]  /*2c10*/  IMAD.MOV.U32 R12, RZ, RZ, 0x1 ;  /* 0x00000001ff0c7424 */ /* 0x000fe200078e00ff */
[----:B------:R-:W-:Y:S02]  /*2c20*/  CS2R R10, SRZ ;  /* 0x00000000000a7805 */ /* 0x000fe4000001ff00 */
[----:B------:R-:W-:Y:S01]  /*2c30*/  CS2R R8, SRZ ;  /* 0x0000000000087805 */ /* 0x000fe2000001ff00 */
[----:B--2---:R-:W-:-:S03]  /*2c40*/  ULEA UR6, UR5, UR4, 0x18 ;  /* 0x0000000405067291 */ /* 0x004fc6000f8ec0ff */
[----:B------:R-:W-:-:S09]  /*2c50*/  UMOV UR5, URZ ;  /* 0x000000ff00057c82 */ /* 0x000fd20008000000 */
.L_x_50:
[----:B------:R-:W-:Y:S02]  /*2c60*/  LEA R0, R8, UR6, 0x3 ;  /* 0x0000000608007c11 */ /* 0x000fe4000f8e18ff */
[----:B------:R-:W-:-:S03]  /*2c70*/  SHF.L.U32 R5, R9, 0x1f, RZ ;  /* 0x0000001f09057819 */ /* 0x000fc600000006ff */
[----:B------:R-:W-:Y:S01]  /*2c80*/  VIADD R4, R0, 0xa0 ;  /* 0x000000a000047836 */ /* 0x000fe20000000000 */
[----:B------:R-:W2:Y:S02]  /*2c90*/  SYNCS.PHASECHK.TRANS64.TRYWAIT P0, [R0+URZ+0x90], R5 ;  /* 0x00009005000075a7 */ /* 0x000ea400080011ff */
[----:B--2---:R-:W-:Y:S05]  /*2ca0*/  @!P0 BRA `(.L_x_47) ;  /* 0x00000108000c8947 */ /* 0x004fea0003800000 */
.L_x_193:
[----:B------:R-:W-:Y:S01]  /*2cb0*/  ULEA UR4, UR5, UR6, 0x3 ;  /* 0x0000000605047291 */ /* 0x000fe2000f8e18ff */
[----:B------:R-:W-:Y:S02]  /*2cc0*/  PRMT R4, RZ, 0x654, R4 ;  /* 0x00000654ff047816 */ /* 0x000fe40000000004 */
[----:B--2---:R-:W-:Y:S01]  /*2cd0*/  SHF.L.U32 R5, R12, 0x1f, RZ ;  /* 0x0000001f0c057819 */ /* 0x004fe200000006ff */
[----:B------:R-:W-:Y:S01]  /*2ce0*/  UIADD3 UR7, UPT, UPT, UR4, 0x60, URZ ;  /* 0x0000006004077890 */ /* 0x000fe2000fffe0ff */
[----:B------:R2:W-:Y:S05]  /*2cf0*/  SYNCS.ARRIVE.TRANS64.RED.A1T0 RZ, [R4+URZ], RZ ;  /* 0x000000ff04ff79a7 */ /* 0x0005ea00081004ff */
[----:B------:R-:W-:Y:S01]  /*2d00*/  IMAD.U32 R7, RZ, RZ, UR7 ;  /* 0x00000007ff077e24 */ /* 0x000fe2000f8e00ff */
[----:B------:R-:W3:Y:S04]  /*2d10*/  SYNCS.PHASECHK.TRANS64.TRYWAIT P0, [UR4+0x70], R5 ;  /* 0x00007005ff0075a7 */ /* 0x000ee80008001104 */
[----:B------:R-:W-:Y:S01]  /*2d20*/  PRMT R6, R2, 0x654, R7 ;  /* 0x0000065402067816 */ /* 0x000fe20000000007 */
[----:B--2---:R-:W-:Y:S01]  /*2d30*/  @!P2 IMAD.MOV.U32 R4, RZ, RZ, 0x10 ;  /* 0x00000010ff04a424 */ /* 0x004fe200078e00ff */
[----:B---3--:R-:W-:Y:S06]  /*2d40*/  @!P0 BRA `(.L_x_48) ;  /* 0x0000010400f88947 */ /* 0x008fec0003800000 */
.L_x_195:
[----:B------:R-:W-:Y:S01]  /*2d50*/  ULEA UR8, UR5, UR6, 0x4 ;  /* 0x0000000605087291 */ /* 0x000fe2000f8e20ff */
[----:B------:R-:W-:Y:S01]  /*2d60*/  SEL R3, R6, R3, !P2 ;  /* 0x0000000306037207 */ /* 0x000fe20005000000 */
[----:B------:R-:W-:Y:S01]  /*2d70*/  UIADD3 UR9, UPT, UPT, UR4, 0x60, URZ ;  /* 0x0000006004097890 */ /* 0x000fe2000fffe0ff */
[----:B--2---:R-:W-:Y:S01]  /*2d80*/  LEA R0, R11, UR6, 0x3 ;  /* 0x000000060b007c11 */ /* 0x004fe2000f8e18ff */
[----:B------:R-:W-:Y:S01]  /*2d90*/  UIADD3 UR8, UPT, UPT, UR8, 0xc0, URZ ;  /* 0x000000c008087890 */ /* 0x000fe2000fffe0ff */
[----:B------:R-:W-:Y:S01]  /*2da0*/  SHF.L.U32 R5, R10, 0x1f, RZ ;  /* 0x0000001f0a057819 */ /* 0x000fe200000006ff */
[----:B------:R2:W-:Y:S01]  /*2db0*/  @!P2 SYNCS.ARRIVE.TRANS64.RED RZ, [R3+URZ], R4 ;  /* 0x0000000403ffa9a7 */ /* 0x0005e200080004ff */
[----:B------:R-:W-:Y:S01]  /*2dc0*/  UIADD3 UR4, UPT, UPT, UR5, 0x1, URZ ;  /* 0x0000000105047890 */ /* 0x000fe2000fffe0ff */
[----:B------:R-:W-:-:S03]  /*2dd0*/  VIADD R8, R8, 0x1 ;  /* 0x0000000108087836 */ /* 0x000fc60000000000 */
[----:B------:R-:W-:Y:S02]  /*2de0*/  UISETP.NE.AND UP0, UPT, UR4, 0x2, UPT ;  /* 0x000000020400788c */ /* 0x000fe4000bf05270 */
[----:B------:R-:W-:Y:S06]  /*2df0*/  UGETNEXTWORKID.BROADCAST [UR8], [UR9] ;  /* 0x00000000080073ca */ /* 0x000fec0008000100 */
[----:B------:R-:W-:Y:S01]  /*2e00*/  USEL UR7, URZ, 0x1, UP0 ;  /* 0x00000001ff077887 */ /* 0x000fe20008000000 */
[----:B------:R-:W-:Y:S01]  /*2e10*/  ISETP.NE.AND P0, PT, R8, 0x2, PT ;  /* 0x000000020800780c */ /* 0x000fe20003f05270 */
[----:B------:R-:W-:Y:S01]  /*2e20*/  USEL UR5, UR4, URZ, UP0 ;  /* 0x000000ff04057287 */ /* 0x000fe20008000000 */
[----:B------:R-:W3:Y:S03]  /*2e30*/  SYNCS.PHASECHK.TRANS64.TRYWAIT P1, [R0+URZ+0x60], R5 ;  /* 0x00006005000075a7 */ /* 0x000ee600080211ff */
[----:B------:R-:W-:Y:S01]  /*2e40*/  LOP3.LUT R12, R12, UR7, RZ, 0x3c, !PT ;  /* 0x000000070c0c7c12 */ /* 0x000fe2000f8e3cff */
[----:B--23--:R-:W-:Y:S07]  /*2e50*/  @!P1 BRA `(.L_x_49) ;  /* 0x0000010400cc9947 */ /* 0x00cfee0003800000 */
.L_x_196:
[C---:B------:R-:W-:Y:S01]  /*2e60*/  LEA R4, R11.reuse, UR6, 0x4 ;  /* 0x000000060b047c11 */ /* 0x040fe2000f8e20ff */
[----:B--2---:R-:W-:Y:S01]  /*2e70*/  VIADD R0, R0, 0x70 ;  /* 0x0000007000007836 */ /* 0x004fe20000000000 */
[----:B------:R-:W-:Y:S01]  /*2e80*/  SEL R8, R8, RZ, P0 ;  /* 0x000000ff08087207 */ /* 0x000fe20000000000 */
[----:B------:R-:W-:-:S03]  /*2e90*/  VIADD R11, R11, 0x1 ;  /* 0x000000010b0b7836 */ /* 0x000fc60000000000 */
[----:B------:R-:W2:Y:S01]  /*2ea0*/  LDS.128 R4, [R4+0xc0] ;  /* 0x0000c00004047984 */ /* 0x000ea20000000c00 */
[----:B------:R-:W-:Y:S02]  /*2eb0*/  PRMT R0, RZ, 0x654, R0 ;  /* 0x00000654ff007816 */ /* 0x000fe40000000000 */
[C---:B------:R-:W-:Y:S01]  /*2ec0*/  ISETP.NE.AND P1, PT, R11.reuse, 0x2, PT ;  /* 0x000000020b00780c */ /* 0x040fe20003f25270 */
[----:B------:R-:W-:Y:S01]  /*2ed0*/  @!PT LDS RZ, [RZ] ;  /* 0x00000000fffff984 */ /* 0x000fe20000000800 */
[----:B------:R-:W-:Y:S01]  /*2ee0*/  @!PT LDS RZ, [RZ] ;  /* 0x00000000fffff984 */ /* 0x000fe20000000800 */
[----:B------:R-:W-:Y:S01]  /*2ef0*/  @!PT LDS RZ, [RZ] ;  /* 0x00000000fffff984 */ /* 0x000fe20000000800 */
[----:B------:R-:W-:Y:S01]  /*2f00*/  @!PT LDS RZ, [RZ] ;  /* 0x00000000fffff984 */ /* 0x000fe20000000800 */
[----:B------:R3:W-:Y:S06]  /*2f10*/  MEMBAR.ALL.CTA ;  /* 0x0000000000007992 */ /* 0x0007ec0000008000 */
[----:B---3--:R-:W3:Y:S01]  /*2f20*/  FENCE.VIEW.ASYNC.S ;  /* 0x00000000000073c6 */ /* 0x008ee20000000000 */
[----:B------:R-:W-:Y:S01]  /*2f30*/  SEL R11, R11, RZ, P1 ;  /* 0x000000ff0b0b7207 */ /* 0x000fe20000800000 */
[----:B---3--:R3:W-:Y:S01]  /*2f40*/  SYNCS.ARRIVE.TRANS64.RED.A1T0 RZ, [R0+URZ], RZ ;  /* 0x000000ff00ff79a7 */ /* 0x0087e200081004ff */
[----:B--2---:R-:W-:-:S02]  /*2f50*/  LOP3.LUT P3, RZ, R6, 0x1, RZ, 0xc0, !PT ;  /* 0x0000000106ff7812 */ /* 0x004fc4000786c0ff */
[----:B------:R-:W-:-:S04]  /*2f60*/  SEL R5, RZ, 0x1, P1 ;  /* 0x00000001ff057807 */ /* 0x000fc80000800000 */
[----:B------:R-:W-:Y:S02]  /*2f70*/  LOP3.LUT R10, R10, R5, RZ, 0x3c, !PT ;  /* 0x000000050a0a7212 */ /* 0x000fe400078e3cff */
[----:B---3--:R-:W-:-:S04]  /*2f80*/  SEL R0, RZ, 0x1, P0 ;  /* 0x00000001ff007807 */ /* 0x008fc80000000000 */
[----:B------:R-:W-:Y:S01]  /*2f90*/  LOP3.LUT R9, R9, R0, RZ, 0x3c, !PT ;  /* 0x0000000009097212 */ /* 0x000fe200078e3cff */
[----:B------:R-:W-:Y:S06]  /*2fa0*/  @P3 BRA `(.L_x_50) ;  /* 0xfffffffc002c3947 */ /* 0x000fec000383ffff */
[----:B------:R-:W-:Y:S01]  /*2fb0*/  ULEA UR4, UR5, UR6, 0x3 ;  /* 0x0000000605047291 */ /* 0x000fe2000f8e18ff */
[----:B------:R-:W-:-:S08]  /*2fc0*/  SHF.L.U32 R3, R12, 0x1f, RZ ;  /* 0x0000001f0c037819 */ /* 0x000fd000000006ff */
[----:B------:R-:W2:Y:S02]  /*2fd0*/  SYNCS.PHASECHK.TRANS64 P0, [UR4+0x70], R3 ;  /* 0x00007003ff0075a7 */ /* 0x000ea40008001004 */
[----:B--2---:R-:W-:Y:S05]  /*2fe0*/  @P0 BRA `(.L_x_51) ;  /* 0x0000000000080947 */ /* 0x004fea0003800000 */
[----:B------:R-:W2:Y:S02]  /*2ff0*/  SYNCS.PHASECHK.TRANS64.TRYWAIT P0, [UR4+0x70], R3 ;  /* 0x00007003ff0075a7 */ /* 0x000ea40008001104 */
[----:B--2---:R-:W-:Y:S05]  /*3000*/  @!P0 BRA `(.L_x_52) ;  /* 0x0000010400748947 */ /* 0x004fea0003800000 */
.L_x_51:
[----:B------:R-:W-:-:S04]  /*3010*/  UIADD3 UR7, UPT, UPT, UR5, 0x1, URZ ;  /* 0x0000000105077890 */ /* 0x000fc8000fffe0ff */
[----:B------:R-:W-:-:S04]  /*3020*/  UISETP.NE.AND UP0, UPT, UR7, 0x2, UPT ;  /* 0x000000020700788c */ /* 0x000fc8000bf05270 */
[----:B------:R-:W-:Y:S02]  /*3030*/  USEL UR8, URZ, 0x1, UP0 ;  /* 0x00000001ff087887 */ /* 0x000fe40008000000 */
[----:B------:R-:W-:-:S04]  /*3040*/  USEL UR7, UR7, URZ, UP0 ;  /* 0x000000ff07077287 */ /* 0x000fc80008000000 */
[----:B------:R-:W-:Y:S01]  /*3050*/  ULEA UR7, UR7, UR6, 0x3 ;  /* 0x0000000607077291 */ /* 0x000fe2000f8e18ff */
[----:B--2---:R-:W-:-:S04]  /*3060*/  LOP3.LUT R3, R12, UR8, RZ, 0x3c, !PT ;  /* 0x000000080c037c12 */ /* 0x004fc8000f8e3cff */
[----:B------:R-:W-:-:S04]  /*3070*/  SHF.L.U32 R0, R3, 0x1f, RZ ;  /* 0x0000001f03007819 */ /* 0x000fc800000006ff */
[----:B------:R-:W2:Y:S02]  /*3080*/  SYNCS.PHASECHK.TRANS64 P0, [UR7+0x70], R0 ;  /* 0x00007000ff0075a7 */ /* 0x000ea40008001007 */
[----:B-12---:R-:W-:Y:S05]  /*3090*/  @P0 EXIT ;  /* 0x000000000000094d */ /* 0x006fea0003800000 */
[----:B------:R-:W-:Y:S02]  /*30a0*/  SHF.L.U32 R3, R3, 0x1f, RZ ;  /* 0x0000001f03037819 */ /* 0x000fe400000006ff */
[----:B------:R-:W-:-:S07]  /*30b0*/  MOV R0, UR7 ;  /* 0x0000000700007c02 */ /* 0x000fce0008000f00 */
.L_x_53:
[----:B-1----:R1:W2:Y:S02]  /*30c0*/  SYNCS.PHASECHK.TRANS64.TRYWAIT P0, [R0+URZ+0x70], R3 ;  /* 0x00007003000075a7 */ /* 0x0022a400080011ff */
[----:B--2---:R-:W-:Y:S05]  /*30d0*/  @!P0 NANOSLEEP.SYNCS 0x989680 ;  /* 0x009896800000895d */ /* 0x004fea0003900000 */
[----:B------:R-:W2:Y:S02]  /*30e0*/  @!P0 SYNCS.PHASECHK.TRANS64 P0, [R0+URZ+0x70], R3 ;  /* 0x00007003000085a7 */ /* 0x000ea400080010ff */
[----:B--2---:R-:W-:Y:S05]  /*30f0*/  @P0 EXIT ;  /* 0x000000000000094d */ /* 0x004fea0003800000 */
[----:B------:R-:W-:Y:S05]  /*3100*/  BRA `(.L_x_53) ;  /* 0xfffffffc00ec7947 */ /* 0x000fea000383ffff */
.L_x_46:
[----:B------:R-:W-:Y:S05]  /*3110*/  BRA.U UP4, `(.L_x_54) ;  /* 0x0000001d04687547 */ /* 0x000fea000b800000 */
[----:B------:R-:W2:Y:S01]  /*3120*/  S2UR UR7, SR_CgaCtaId ;  /* 0x00000000000779c3 */ /* 0x000ea20000008800 */
[----:B------:R-:W-:Y:S01]  /*3130*/  UMOV UR4, 0x40 ;  /* 0x0000004000047882 */ /* 0x000fe20000000000 */
[----:B------:R-:W-:Y:S01]  /*3140*/  NOP ;  /* 0x0000000000007918 */ /* 0x000fe20000000000 */
[----:B------:R-:W-:Y:S01]  /*3150*/  UMOV UR6, 0x400 ;  /* 0x0000040000067882 */ /* 0x000fe20000000000 */
[----:B--2---:R-:W-:Y:S02]  /*3160*/  ULEA UR5, UR7, UR4, 0x18 ;  /* 0x0000000407057291 */ /* 0x004fe4000f8ec0ff */
[----:B------:R-:W-:-:S07]  /*3170*/  ULEA UR6, UR7, UR6, 0x18 ;  /* 0x0000000607067291 */ /* 0x000fce000f8ec0ff */
[----:B------:R-:W2:Y:S02]  /*3180*/  LDS.U8 R2, [UR5+0x1c] ;  /* 0x00001c05ff027984 */ /* 0x000ea40008000000 */
[----:B--2---:R-:W-:-:S13]  /*3190*/  ISETP.NE.AND P0, PT, R2, RZ, PT ;  /* 0x000000ff0200720c */ /* 0x004fda0003f05270 */
[----:B------:R-:W-:Y:S05]  /*31a0*/  @P0 BRA `(.L_x_55) ;  /* 0x0000000000580947 */ /* 0x000fea0003800000 */
[----:B------:R-:W-:-:S13]  /*31b0*/  ELECT P0, URZ, PT ;  /* 0x0000000000ff782f */ /* 0x000fda0003800000 */
[----:B------:R-:W-:Y:S05]  /*31c0*/  @!P0 BRA `(.L_x_56) ;  /* 0x0000000000608947 */ /* 0x000fea0003800000 */
[----:B------:R-:W-:Y:S01]  /*31d0*/  UMOV UR4, 0x10 ;  /* 0x0000001000047882 */ /* 0x000fe20000000000 */
[----:B------:R-:W-:Y:S01]  /*31e0*/  HFMA2 R2, -RZ, RZ, 0, 5.9604644775390625e-08 ;  /* 0x00000001ff027431 */ /* 0x000fe200000001ff */
[----:B------:R-:W-:-:S03]  /*31f0*/  MOV R3, 0xffff ;  /* 0x0000ffff00037802 */ /* 0x000fc60000000f00 */
[----:B------:R-:W-:Y:S04]  /*3200*/  DEPBAR.LE SB2, 0x36 ;  /* 0x0000ad800000791a */ /* 0x000fe80000000000 */
[----:B------:R-:W2:Y:S02]  /*3210*/  UTCATOMSWS.FIND_AND_SET.ALIGN UP0, UR4, UR4 ;  /* 0x00000004000475e3 */ /* 0x000ea40008000800 */
[----:B--2---:R-:W-:Y:S01]  /*3220*/  MOV R4, UR4 ;  /* 0x0000000400047c02 */ /* 0x004fe20008000f00 */
[----:B------:R-:W-:Y:S06]  /*3230*/  BRA.U UP0, `(.L_x_57) ;  /* 0x0000000100187547 */ /* 0x000fec000b800000 */
.L_x_58:
[----:B------:R-:W-:Y:S05]  /*3240*/  NANOSLEEP 0x64 ;  /* 0x000000640000795d */ /* 0x000fea0003800000 */
[----:B------:R-:W-:-:S05]  /*3250*/  UMOV UR4, 0x10 ;  /* 0x0000001000047882 */ /* 0x000fca0000000000 */
[----:B------:R-:W-:Y:S04]  /*3260*/  DEPBAR.LE SB2, 0x36 ;  /* 0x0000ad800000791a */ /* 0x000fe80000000000 */
[----:B------:R-:W2:Y:S02]  /*3270*/  UTCATOMSWS.FIND_AND_SET.ALIGN UP0, UR4, UR4 ;  /* 0x00000004000475e3 */ /* 0x000ea40008000800 */
[----:B--2---:R-:W-:Y:S01]  /*3280*/  MOV R4, UR4 ;  /* 0x0000000400047c02 */ /* 0x004fe20008000f00 */
[----:B------:R-:W-:Y:S05]  /*3290*/  BRA.U !UP0, `(.L_x_58) ;  /* 0xfffffffd08e87547 */ /* 0x000fea000b83ffff */
.L_x_57:
[-C--:B------:R-:W-:Y:S02]  /*32a0*/  SHF.L.U32 R3, R3, R4.reuse, RZ ;  /* 0x0000000403037219 */ /* 0x080fe400000006ff */
[----:B------:R-:W-:Y:S01]  /*32b0*/  SHF.L.U32 R2, R2, R4, RZ ;  /* 0x0000000402027219 */ /* 0x000fe200000006ff */
[----:B------:R-:W-:Y:S02]  /*32c0*/  IMAD.SHL.U32 R4, R4, 0x20, RZ ;  /* 0x0000002004047824 */ /* 0x000fe400078e00ff */
[----:B------:R2:W-:Y:S04]  /*32d0*/  ATOMS.OR RZ, [UR5+0x14], R3 ;  /* 0x00001403ffff798c */ /* 0x0005e8000b000005 */
[----:B------:R2:W-:Y:S04]  /*32e0*/  ATOMS.OR RZ, [UR5+0x18], R2 ;  /* 0x00001802ffff798c */ /* 0x0005e8000b000005 */
[----:B------:R2:W-:Y:S01]  /*32f0*/  STS [UR6+0xe0], R4 ;  /* 0x0000e004ff007988 */ /* 0x0005e20008000806 */
[----:B------:R-:W-:Y:S05]  /*3300*/  BRA `(.L_x_56) ;  /* 0x0000000000107947 */ /* 0x000fea0003800000 */
.L_x_55:
[----:B------:R-:W-:-:S05]  /*3310*/  MOV R2, 0xffffffff ;  /* 0xffffffff00027802 */ /* 0x000fca0000000f00 */
[----:B------:R2:W-:Y:S02]  /*3320*/  STS [UR6+0xe0], R2 ;  /* 0x0000e002ff007988 */ /* 0x0005e40008000806 */
[----:B--2---:R-:W-:Y:S02]  /*3330*/  MOV R2, 0x3350 ;  /* 0x0000335000027802 */ /* 0x004fe40000000f00 */
[----:B-1---5:R-:W-:Y:S05]  /*3340*/  CALL.REL.NOINC `($__internal_1_$__cuda_sm10x_tcgen05_guardrail_trap_phase_invalid_during_alloc) ;  /* 0x0000010c00407944 */ /* 0x022fea0003c00000 */
.L_x_56:
[----:B------:R-:W-:Y:S05]  /*3350*/  WARPSYNC.ALL ;  /* 0x0000000000007948 */ /* 0x000fea0003800000 */
[----:B------:R-:W3:Y:S01]  /*3360*/  S2UR UR4, SR_CgaCtaId ;  /* 0x00000000000479c3 */ /* 0x000ee20000008800 */
[----:B------:R-:W-:Y:S01]  /*3370*/  UMOV UR12, 0x400 ;  /* 0x00000400000c7882 */ /* 0x000fe20000000000 */
[----:B------:R-:W-:-:S06]  /*3380*/  NOP ;  /* 0x0000000000007918 */ /* 0x000fcc0000000000 */
[----:B------:R-:W-:Y:S06]  /*3390*/  BAR.ARV 0x6, 0xa0 ;  /* 0x0182800000007b1d */ /* 0x000fec0000002000 */
[----:B------:R-:W4:Y:S01]  /*33a0*/  LDCU UR7, c[0x0][0x38c] ;  /* 0x00007180ff0777ac */ /* 0x000f220008000800 */
[----:B------:R-:W-:Y:S02]  /*33b0*/  HFMA2 R28, -RZ, RZ, 0, 0 ;  /* 0x00000000ff1c7431 */ /* 0x000fe400000001ff */
[----:B------:R-:W-:Y:S01]  /*33c0*/  IMAD.MOV.U32 R26, RZ, RZ, 0x1 ;  /* 0x00000001ff1a7424 */ /* 0x000fe200078e00ff */
[----:B------:R-:W-:Y:S01]  /*33d0*/  UMOV UR66, URZ ;  /* 0x000000ff00427c82 */ /* 0x000fe20008000000 */
[----:B------:R-:W-:Y:S01]  /*33e0*/  UMOV UR64, URZ ;  /* 0x000000ff00407c82 */ /* 0x000fe20008000000 */
[----:B------:R-:W-:Y:S01]  /*33f0*/  UMOV UR62, URZ ;  /* 0x000000ff003e7c82 */ /* 0x000fe20008000000 */
[----:B------:R-:W-:Y:S01]  /*3400*/  UMOV UR60, URZ ;  /* 0x000000ff003c7c82 */ /* 0x000fe20008000000 */
[----:B------:R-:W-:Y:S01]  /*3410*/  UMOV UR58, URZ ;  /* 0x000000ff003a7c82 */ /* 0x000fe20008000000 */
[----:B------:R-:W-:Y:S01]  /*3420*/  IMAD.U32 R40, RZ, RZ, UR66 ;  /* 0x00000042ff287e24 */ /* 0x000fe2000f8e00ff */
[----:B---3--:R-:W-:Y:S01]  /*3430*/  ULEA UR12, UR4, UR12, 0x18 ;  /* 0x0000000c040c7291 */ /* 0x008fe2000f8ec0ff */
[----:B------:R-:W-:Y:S01]  /*3440*/  IMAD.U32 R38, RZ, RZ, UR64 ;  /* 0x00000040ff267e24 */ /* 0x000fe2000f8e00ff */
[----:B------:R-:W-:Y:S01]  /*3450*/  UMOV UR17, 0x40004040 ;  /* 0x4000404000117882 */ /* 0x000fe20000000000 */
[----:B------:R-:W-:Y:S01]  /*3460*/  IMAD.U32 R36, RZ, RZ, UR62 ;  /* 0x0000003eff247e24 */ /* 0x000fe2000f8e00ff */
[----:B------:R-:W-:Y:S01]  /*3470*/  UIADD3 UR8, UPT, UPT, UR12, 0x8, URZ ;  /* 0x000000080c087890 */ /* 0x000fe2000fffe0ff */
[----:B------:R-:W-:Y:S01]  /*3480*/  IMAD.U32 R24, RZ, RZ, UR60 ;  /* 0x0000003cff187e24 */ /* 0x000fe2000f8e00ff */
[----:B------:R-:W-:Y:S01]  /*3490*/  UIADD3 UR14, UPT, UPT, UR12, 0x8, URZ ;  /* 0x000000080c0e7890 */ /* 0x000fe2000fffe0ff */
[----:B------:R-:W-:Y:S01]  /*34a0*/  IMAD.U32 R22, RZ, RZ, UR58 ;  /* 0x0000003aff167e24 */ /* 0x000fe2000f8e00ff */
[----:B------:R-:W-:Y:S01]  /*34b0*/  UIADD3 UR13, UPT, UPT, UR12, 0x80, URZ ;  /* 0x000000800c0d7890 */ /* 0x000fe2000fffe0ff */
[----:B--2---:R-:W2:Y:S01]  /*34c0*/  LDS R2, [UR12+0xe0] ;  /* 0x0000e00cff027984 */ /* 0x004ea20008000800 */
[----:B----4-:R-:W-:-:S02]  /*34d0*/  UIADD3 UR7, UPT, UPT, UR7, 0xff, URZ ;  /* 0x000000ff07077890 */ /* 0x010fc4000fffe0ff */
[----:B------:R-:W-:Y:S02]  /*34e0*/  UIADD3 UR10, UPT, UPT, UR12, 0x20800, URZ ;  /* 0x000208000c0a7890 */ /* 0x000fe4000fffe0ff */
[----:B------:R-:W-:Y:S02]  /*34f0*/  USHF.R.S32.HI UR4, URZ, 0x1f, UR7 ;  /* 0x0000001fff047899 */ /* 0x000fe40008011407 */
[----:B------:R-:W-:Y:S02]  /*3500*/  UIADD3 UR5, UPT, UPT, UR12, 0x8400, URZ ;  /* 0x000084000c057890 */ /* 0x000fe4000fffe0ff */
[----:B------:R-:W-:Y:S02]  /*3510*/  UIADD3 UR9, UPT, UPT, UR12, 0x20400, URZ ;  /* 0x000204000c097890 */ /* 0x000fe4000fffe0ff */
[----:B------:R-:W-:Y:S01]  /*3520*/  UIADD3 UR6, UPT, UPT, UR12, 0x10400, URZ ;  /* 0x000104000c067890 */ /* 0x000fe2000fffe0ff */
[----:B------:R-:W-:Y:S01]  /*3530*/  UMOV UR15, 0x40004040 ;  /* 0x40004040000f7882 */ /* 0x000fe20000000000 */
[----:B------:R-:W-:-:S02]  /*3540*/  UMOV UR21, 0x4008 ;  /* 0x0000400800157882 */ /* 0x000fc40000000000 */
[----:B------:R-:W-:Y:S01]  /*3550*/  USHF.R.U32.HI UR6, URZ, 0x4, UR6 ;  /* 0x00000004ff067899 */ /* 0x000fe20008011606 */
[----:B------:R-:W-:Y:S01]  /*3560*/  UMOV UR57, 0x40004040 ;  /* 0x4000404000397882 */ /* 0x000fe20000000000 */
[----:B------:R-:W-:Y:S02]  /*3570*/  UMOV UR55, 0x40004040 ;  /* 0x4000404000377882 */ /* 0x000fe40000000000 */
[----:B------:R-:W-:Y:S01]  /*3580*/  ULOP3.LUT UR6, UR6, 0x3fff, URZ, 0xc0, !UPT ;  /* 0x00003fff06067892 */ /* 0x000fe2000f8ec0ff */
[----:B------:R-:W-:Y:S01]  /*3590*/  UMOV UR53, 0x40004040 ;  /* 0x4000404000357882 */ /* 0x000fe20000000000 */
        /* <DEDUP_REMOVED lines=8> */
[----:B--2---:R-:W-:Y:S01]  /*3620*/  R2UR UR11, R2 ;  /* 0x00000000020b72ca */ /* 0x004fe200000e0000 */
[----:B------:R-:W-:Y:S01]  /*3630*/  IMAD.U32 R2, RZ, RZ, UR8 ;  /* 0x00000008ff027e24 */ /* 0x000fe2000f8e00ff */
[----:B------:R-:W-:Y:S01]  /*3640*/  ULEA.HI UR8, UR4, UR7, URZ, 0x8 ;  /* 0x0000000704087291 */ /* 0x000fe2000f8f40ff */
[----:B------:R-:W-:Y:S01]  /*3650*/  IMAD.U32 R2, RZ, RZ, UR14 ;  /* 0x0000000eff027e24 */ /* 0x000fe2000f8e00ff */
[----:B------:R-:W-:Y:S01]  /*3660*/  USHF.R.U32.HI UR4, URZ, 0x4, UR10 ;  /* 0x00000004ff047899 */ /* 0x000fe2000801160a */
[----:B------:R-:W-:Y:S01]  /*3670*/  IMAD.U32 R2, RZ, RZ, UR13 ;  /* 0x0000000dff027e24 */ /* 0x000fe2000f8e00ff */
[----:B------:R-:W-:-:S02]  /*3680*/  USHF.R.U32.HI UR7, URZ, 0x4, UR5 ;  /* 0x00000004ff077899 */ /* 0x000fc40008011605 */
[----:B------:R-:W-:Y:S02]  /*3690*/  ULOP3.LUT UR4, UR4, 0x3fff, URZ, 0xc0, !UPT ;  /* 0x00003fff04047892 */ /* 0x000fe4000f8ec0ff */
[----:B------:R-:W-:Y:S02]  /*36a0*/  ULOP3.LUT UR7, UR7, 0x3fff, URZ, 0xc0, !UPT ;  /* 0x00003fff07077892 */ /* 0x000fe4000f8ec0ff */
[----:B------:R-:W-:Y:S02]  /*36b0*/  ULOP3.LUT UR18, UR4, 0x10000, URZ, 0xfc, !UPT ;  /* 0x0001000004127892 */ /* 0x000fe4000f8efcff */
[----:B------:R-:W-:Y:S02]  /*36c0*/  UIADD3 UR70, UPT, UPT, UR11, -0x7ffffe3c, URZ ;  /* 0x800001c40b467890 */ /* 0x000fe4000fffe0ff */
[----:B------:R-:W-:Y:S02]  /*36d0*/  UIADD3 UR71, UPT, UPT, UR11, -0x7ffffe30, URZ ;  /* 0x800001d00b477890 */ /* 0x000fe4000fffe0ff */
[----:B------:R-:W-:-:S02]  /*36e0*/  UIADD3 UR72, UPT, UPT, UR11, 0x400001c4, URZ ;  /* 0x400001c40b487890 */ /* 0x000fc4000fffe0ff */
[----:B------:R-:W-:Y:S01]  /*36f0*/  UIADD3 UR73, UPT, UPT, UR11, 0x400001d0, URZ ;  /* 0x400001d00b497890 */ /* 0x000fe2000fffe0ff */
[----:B------:R-:W-:Y:S01]  /*3700*/  IMAD.U32 R6, RZ, RZ, UR70 ;  /* 0x00000046ff067e24 */ /* 0x000fe2000f8e00ff */
[----:B------:R-:W-:Y:S01]  /*3710*/  UIADD3 UR69, UPT, UPT, UR11, -0x3ffffe30, URZ ;  /* 0xc00001d00b457890 */ /* 0x000fe2000fffe0ff */
[----:B------:R-:W-:Y:S01]  /*3720*/  IMAD.U32 R3, RZ, RZ, UR71 ;  /* 0x00000047ff037e24 */ /* 0x000fe2000f8e00ff */
[----:B------:R-:W-:Y:S01]  /*3730*/  UIADD3 UR68, UPT, UPT, UR11, -0x3ffffe3c, URZ ;  /* 0xc00001c40b447890 */ /* 0x000fe2000fffe0ff */
[----:B------:R-:W-:Y:S01]  /*3740*/  IMAD.U32 R7, RZ, RZ, UR72 ;  /* 0x00000048ff077e24 */ /* 0x000fe2000f8e00ff */
[----:B------:R-:W-:Y:S01]  /*3750*/  SHF.R.U32.HI R6, RZ, 0x11, R6 ;  /* 0x00000011ff067819 */ /* 0x000fe20000011606 */
[----:B------:R-:W-:Y:S01]  /*3760*/  IMAD.U32 R4, RZ, RZ, UR73 ;  /* 0x00000049ff047e24 */ /* 0x000fe2000f8e00ff */
[----:B------:R-:W-:Y:S01]  /*3770*/  SHF.R.U32.HI R3, RZ, 0x1a, R3 ;  /* 0x0000001aff037819 */ /* 0x000fe20000011603 */
[----:B------:R-:W-:Y:S01]  /*3780*/  IMAD.U32 R2, RZ, RZ, UR69 ;  /* 0x00000045ff027e24 */ /* 0x000fe2000f8e00ff */
[----:B------:R-:W-:Y:S01]  /*3790*/  MOV R5, UR68 ;  /* 0x0000004400057c02 */ /* 0x000fe20008000f00 */
[----:B------:R-:W-:Y:S01]  /*37a0*/  UIADD3 UR26, UPT, UPT, UR11, 0x1c0, URZ ;  /* 0x000001c00b1a7890 */ /* 0x000fe2000fffe0ff */
[----:B------:R-:W-:Y:S01]  /*37b0*/  SHF.R.U32.HI R7, RZ, 0x11, R7 ;  /* 0x00000011ff077819 */ /* 0x000fe20000011607 */
[----:B------:R-:W-:Y:S01]  /*37c0*/  UIADD3 UR23, UPT, UPT, UR11, 0x400001c8, URZ ;  /* 0x400001c80b177890 */ /* 0x000fe2000fffe0ff */
[----:B------:R-:W-:Y:S01]  /*37d0*/  SHF.R.U32.HI R4, RZ, 0x1a, R4 ;  /* 0x0000001aff047819 */ /* 0x000fe20000011604 */
[----:B------:R-:W-:Y:S01]  /*37e0*/  UIADD3 UR25, UPT, UPT, UR11, 0x1c8, URZ ;  /* 0x000001c80b197890 */ /* 0x000fe2000fffe0ff */
[----:B------:R-:W-:Y:S01]  /*37f0*/  SHF.R.U32.HI R5, RZ, 0x11, R5 ;  /* 0x00000011ff057819 */ /* 0x000fe20000011605 */
[----:B------:R-:W-:Y:S01]  /*3800*/  UIADD3 UR13, UPT, UPT, UR11, 0x1d0, URZ ;  /* 0x000001d00b0d7890 */ /* 0x000fe2000fffe0ff */
[----:B------:R-:W-:Y:S01]  /*3810*/  SHF.R.U32.HI R2, RZ, 0x1a, R2 ;  /* 0x0000001aff027819 */ /* 0x000fe20000011602 */
[----:B------:R-:W-:Y:S01]  /*3820*/  USHF.R.U32.HI UR4, URZ, 0x11, UR26 ;  /* 0x00000011ff047899 */ /* 0x000fe2000801161a */
[----:B------:R-:W-:Y:S01]  /*3830*/  LOP3.LUT R6, R6, 0x6000, RZ, 0xc0, !PT ;  /* 0x0000600006067812 */ /* 0x000fe200078ec0ff */
[----:B------:R-:W-:Y:S01]  /*3840*/  USHF.R.U32.HI UR5, URZ, 0x4, UR9 ;  /* 0x00000004ff057899 */ /* 0x000fe20008011609 */
[----:B------:R-:W-:Y:S01]  /*3850*/  LOP3.LUT R3, R3, 0x30, RZ, 0xc0, !PT ;  /* 0x0000003003037812 */ /* 0x000fe200078ec0ff */
[----:B------:R-:W-:Y:S01]  /*3860*/  ULOP3.LUT UR16, UR7, 0x10000, URZ, 0xfc, !UPT ;  /* 0x0001000007107892 */ /* 0x000fe2000f8efcff */
[----:B------:R-:W-:Y:S01]  /*3870*/  LOP3.LUT R7, R7, 0x6000, RZ, 0xc0, !PT ;  /* 0x0000600007077812 */ /* 0x000fe200078ec0ff */
[----:B------:R-:W-:Y:S01]  /*3880*/  IMAD.U32 R15, RZ, RZ, UR23 ;  /* 0x00000017ff0f7e24 */ /* 0x000fe2000f8e00ff */
        /* <DEDUP_REMOVED lines=9> */
[----:B------:R-:W-:Y:S01]  /*3920*/  USHF.R.S32.HI UR27, URZ, 0x8, UR8 ;  /* 0x00000008ff1b7899 */ /* 0x000fe20008011408 */
[----:B------:R-:W-:Y:S01]  /*3930*/  LOP3.LUT R7, R7, 0x8c0, RZ, 0xfc, !PT ;  /* 0x000008c007077812 */ /* 0x000fe200078efcff */
[----:B------:R-:W-:Y:S01]  /*3940*/  IMAD.U32 R17, RZ, RZ, UR13 ;  /* 0x0000000dff117e24 */ /* 0x000fe2000f8e00ff */
[----:B------:R-:W-:Y:S01]  /*3950*/  LOP3.LUT R4, R4, 0x480, RZ, 0xfc, !PT ;  /* 0x0000048004047812 */ /* 0x000fe200078efcff */
[----:B------:R-:W-:Y:S01]  /*3960*/  USHF.R.U32.HI UR35, URZ, 0x1a, UR13 ;  /* 0x0000001aff237899 */ /* 0x000fe2000801160d */
[----:B------:R-:W-:Y:S01]  /*3970*/  LOP3.LUT R5, R5, 0x8c0, RZ, 0xfc, !PT ;  /* 0x000008c005057812 */ /* 0x000fe200078efcff */
[----:B------:R-:W-:Y:S01]  /*3980*/  ULOP3.LUT UR33, UR4, 0x6000, URZ, 0xc0, !UPT ;  /* 0x0000600004217892 */ /* 0x000fe2000f8ec0ff */
[----:B------:R-:W-:Y:S01]  /*3990*/  LOP3.LUT R2, R2, 0x480, RZ, 0xfc, !PT ;  /* 0x0000048002027812 */ /* 0x000fe200078efcff */
[----:B------:R-:W-:Y:S01]  /*39a0*/  ULOP3.LUT UR20, UR5, 0x10000, URZ, 0xfc, !UPT ;  /* 0x0001000005147892 */ /* 0x000fe2000f8efcff */
[----:B------:R-:W-:Y:S01]  /*39b0*/  PRMT R3, R3, 0x5410, R6 ;  /* 0x0000541003037816 */ /* 0x000fe20000000006 */
[----:B------:R-:W-:Y:S01]  /*39c0*/  UIADD3 UR5, UPT, UPT, UR27, -0x1, URZ ;  /* 0xffffffff1b057890 */ /* 0x000fe2000fffe0ff */
[----:B------:R-:W-:Y:S01]  /*39d0*/  PRMT R4, R4, 0x5410, R7 ;  /* 0x0000541004047816 */ /* 0x000fe20000000007 */
[----:B------:R-:W-:Y:S01]  /*39e0*/  UIADD3 UR76, UPT, UPT, UR11, -0x7ffffe40, URZ ;  /* 0x800001c00b4c7890 */ /* 0x000fe2000fffe0ff */
[----:B------:R-:W-:Y:S01]  /*39f0*/  PRMT R2, R2, 0x5410, R5 ;  /* 0x0000541002027816 */ /* 0x000fe20000000005 */
[----:B------:R-:W-:Y:S01]  /*3a00*/  UIADD3 UR74, UPT, UPT, UR11, -0x3ffffe40, URZ ;  /* 0xc00001c00b4a7890 */ /* 0x000fe2000fffe0ff */
[C---:B------:R-:W-:Y:S01]  /*3a10*/  R2UR UR23, R3.reuse ;  /* 0x00000000031772ca */ /* 0x040fe200000e0000 */
[----:B------:R-:W-:Y:S01]  /*3a20*/  UIADD3 UR77, UPT, UPT, UR11, -0x7ffffe38, URZ ;  /* 0x800001c80b4d7890 */ /* 0x000fe2000fffe0ff */
[C---:B------:R-:W-:Y:S01]  /*3a30*/  R2UR UR25, R4.reuse ;  /* 0x00000000041972ca */ /* 0x040fe200000e0000 */
[----:B------:R-:W-:Y:S01]  /*3a40*/  UIADD3 UR22, UPT, UPT, UR11, 0x1c4, URZ ;  /* 0x000001c40b167890 */ /* 0x000fe2000fffe0ff */
[----:B------:R-:W-:Y:S01]  /*3a50*/  R2UR UR13, R4 ;  /* 0x00000000040d72ca */ /* 0x000fe200000e0000 */
[----:B------:R-:W-:Y:S01]  /*3a60*/  UIADD3 UR24, UPT, UPT, UR11, 0x400001c0, URZ ;  /* 0x400001c00b187890 */ /* 0x000fe2000fffe0ff */
[----:B------:R-:W-:Y:S01]  /*3a70*/  R2UR UR4, R2 ;  /* 0x00000000020472ca */ /* 0x000fe200000e0000 */
[----:B------:R-:W-:Y:S01]  /*3a80*/  UIADD3 UR75, UPT, UPT, UR11, -0x3ffffe38, URZ ;  /* 0xc00001c80b4b7890 */ /* 0x000fe2000fffe0ff */
[----:B------:R-:W-:Y:S01]  /*3a90*/  IMAD.U32 R14, RZ, RZ, UR27 ;  /* 0x0000001bff0e7e24 */ /* 0x000fe2000f8e00ff */
[----:B------:R-:W-:Y:S01]  /*3aa0*/  ULOP3.LUT UR14, UR6, 0x10000, URZ, 0xfc, !UPT ;  /* 0x00010000060e7892 */ /* 0x000fe2000f8efcff */
[----:B------:R-:W-:Y:S01]  /*3ab0*/  IMAD.U32 R13, RZ, RZ, UR5 ;  /* 0x00000005ff0d7e24 */ /* 0x000fe2000f8e00ff */
[----:B------:R-:W-:Y:S01]  /*3ac0*/  USHF.R.U32.HI UR6, URZ, 0x11, UR76 ;  /* 0x00000011ff067899 */ /* 0x000fe2000801164c */
        /* <DEDUP_REMOVED lines=10> */
[----:B------:R-:W-:Y:S01]  /*3b70*/  R2UR UR13, R3 ;  /* 0x00000000030d72ca */ /* 0x000fe200000e0000 */
[----:B------:R-:W-:Y:S01]  /*3b80*/  ULOP3.LUT UR23, UR6, 0x6000, URZ, 0xc0, !UPT ;  /* 0x0000600006177892 */ /* 0x000fe2000f8ec0ff */
[----:B------:R-:W-:Y:S01]  /*3b90*/  IMAD.U32 R16, RZ, RZ, UR24 ;  /* 0x00000018ff107e24 */ /* 0x000fe2000f8e00ff */
[----:B------:R-:W-:Y:S01]  /*3ba0*/  ULOP3.LUT UR25, UR7, 0x30, URZ, 0xc0, !UPT ;  /* 0x0000003007197892 */ /* 0x000fe2000f8ec0ff */
[----:B------:R-:W-:Y:S01]  /*3bb0*/  MOV R18, UR22 ;  /* 0x0000001600127c02 */ /* 0x000fe20008000f00 */
[----:B------:R-:W-:-:S02]  /*3bc0*/  ULOP3.LUT UR6, UR10, 0x6000, URZ, 0xc0, !UPT ;  /* 0x000060000a067892 */ /* 0x000fc4000f8ec0ff */
[----:B------:R-:W-:Y:S02]  /*3bd0*/  ULOP3.LUT UR7, UR5, 0x30, URZ, 0xc0, !UPT ;  /* 0x0000003005077892 */ /* 0x000fe4000f8ec0ff */
[----:B------:R-:W-:Y:S02]  /*3be0*/  ULOP3.LUT UR4, UR27, 0x6000, URZ, 0xc0, !UPT ;  /* 0x000060001b047892 */ /* 0x000fe4000f8ec0ff */
[----:B------:R-:W-:Y:S02]  /*3bf0*/  ULOP3.LUT UR31, UR9, 0x30, URZ, 0xc0, !UPT ;  /* 0x00000030091f7892 */ /* 0x000fe4000f8ec0ff */
[----:B------:R-:W-:Y:S01]  /*3c00*/  ULOP3.LUT UR29, UR8, 0x6000, URZ, 0xc0, !UPT ;  /* 0x00006000081d7892 */ /* 0x000fe2000f8ec0ff */
[----:B------:R-:W-:Y:S01]  /*3c10*/  IMAD.U32 R8, RZ, RZ, UR13 ;  /* 0x0000000dff087e24 */ /* 0x000fe2000f8e00ff */
[----:B------:R-:W-:Y:S01]  /*3c20*/  ULOP3.LUT UR5, UR19, 0x30, URZ, 0xc0, !UPT ;  /* 0x0000003013057892 */ /* 0x000fe2000f8ec0ff */
[----:B------:R-:W-:Y:S01]  /*3c30*/  R2UR UR13, R2 ;  /* 0x00000000020d72ca */ /* 0x000fe200000e0000 */
[----:B------:R-:W-:Y:S01]  /*3c40*/  ULOP3.LUT UR35, UR35, 0x30, URZ, 0xc0, !UPT ;  /* 0x0000003023237892 */ /* 0x000fe2000f8ec0ff */
[----:B------:R-:W-:Y:S01]  /*3c50*/  CS2R R2, SRZ ;  /* 0x0000000000027805 */ /* 0x000fe2000001ff00 */
[----:B------:R-:W-:-:S02]  /*3c60*/  ULOP3.LUT UR10, UR6, 0x8c0, URZ, 0xfc, !UPT ;  /* 0x000008c0060a7892 */ /* 0x000fc4000f8efcff */
[----:B------:R-:W-:Y:S02]  /*3c70*/  ULOP3.LUT UR6, UR4, 0x8c0, URZ, 0xfc, !UPT ;  /* 0x000008c004067892 */ /* 0x000fe4000f8efcff */
[----:B------:R-:W-:Y:S02]  /*3c80*/  ULOP3.LUT UR9, UR33, 0x8c0, URZ, 0xfc, !UPT ;  /* 0x000008c021097892 */ /* 0x000fe4000f8efcff */
[----:B------:R-:W-:Y:S02]  /*3c90*/  ULOP3.LUT UR8, UR31, 0x480, URZ, 0xfc, !UPT ;  /* 0x000004801f087892 */ /* 0x000fe4000f8efcff */
[----:B------:R-:W-:Y:S02]  /*3ca0*/  ULOP3.LUT UR29, UR29, 0x8c0, URZ, 0xfc, !UPT ;  /* 0x000008c01d1d7892 */ /* 0x000fe4000f8efcff */
[----:B------:R-:W-:Y:S02]  /*3cb0*/  ULOP3.LUT UR25, UR25, 0x480, URZ, 0xfc, !UPT ;  /* 0x0000048019197892 */ /* 0x000fe4000f8efcff */
[----:B------:R-:W-:-:S02]  /*3cc0*/  ULOP3.LUT UR23, UR23, 0x8c0, URZ, 0xfc, !UPT ;  /* 0x000008c017177892 */ /* 0x000fc4000f8efcff */
[----:B------:R-:W-:Y:S02]  /*3cd0*/  ULOP3.LUT UR7, UR7, 0x480, URZ, 0xfc, !UPT ;  /* 0x0000048007077892 */ /* 0x000fe4000f8efcff */
[----:B------:R-:W-:Y:S02]  /*3ce0*/  ULOP3.LUT UR5, UR5, 0x480, URZ, 0xfc, !UPT ;  /* 0x0000048005057892 */ /* 0x000fe4000f8efcff */
[----:B------:R-:W-:Y:S02]  /*3cf0*/  ULOP3.LUT UR4, UR35, 0x480, URZ, 0xfc, !UPT ;  /* 0x0000048023047892 */ /* 0x000fe4000f8efcff */
[----:B------:R-:W-:Y:S02]  /*3d00*/  UPRMT UR67, UR8, 0x5410, UR9 ;  /* 0x0000541008437896 */ /* 0x000fe40008000009 */
[----:B------:R-:W-:Y:S02]  /*3d10*/  UPRMT UR65, UR25, 0x5410, UR29 ;  /* 0x0000541019417896 */ /* 0x000fe4000800001d */
[----:B------:R-:W-:-:S02]  /*3d20*/  UPRMT UR63, UR7, 0x5410, UR23 ;  /* 0x00005410073f7896 */ /* 0x000fc40008000017 */
[----:B------:R-:W-:Y:S01]  /*3d30*/  UPRMT UR61, UR5, 0x5410, UR10 ;  /* 0x00005410053d7896 */ /* 0x000fe2000800000a */
[----:B------:R-:W-:Y:S01]  /*3d40*/  IMAD.U32 R41, RZ, RZ, UR67 ;  /* 0x00000043ff297e24 */ /* 0x000fe2000f8e00ff */
[----:B------:R-:W-:Y:S01]  /*3d50*/  UPRMT UR59, UR4, 0x5410, UR6 ;  /* 0x00005410043b7896 */ /* 0x000fe20008000006 */
[----:B------:R-:W-:Y:S01]  /*3d60*/  IMAD.U32 R39, RZ, RZ, UR65 ;  /* 0x00000041ff277e24 */ /* 0x000fe2000f8e00ff */
[----:B------:R-:W-:Y:S01]  /*3d70*/  MOV R37, UR63 ;  /* 0x0000003f00257c02 */ /* 0x000fe20008000f00 */
[----:B------:R-:W-:Y:S01]  /*3d80*/  UIADD3 UR56, UPT, UPT, UR16, 0x2, URZ ;  /* 0x0000000210387890 */ /* 0x000fe2000fffe0ff */
[----:B------:R-:W-:Y:S01]  /*3d90*/  IMAD.U32 R25, RZ, RZ, UR61 ;  /* 0x0000003dff197e24 */ /* 0x000fe2000f8e00ff */
[----:B------:R-:W-:Y:S01]  /*3da0*/  UIADD3 UR54, UPT, UPT, UR16, 0x4, URZ ;  /* 0x0000000410367890 */ /* 0x000fe2000fffe0ff */
[----:B------:R-:W-:Y:S01]  /*3db0*/  IMAD.U32 R23, RZ, RZ, UR59 ;  /* 0x0000003bff177e24 */ /* 0x000fe2000f8e00ff */
[----:B-1----:R-:W-:Y:S02]  /*3dc0*/  UIADD3 UR52, UPT, UPT, UR16, 0x6, URZ ;  /* 0x0000000610347890 */ /* 0x002fe4000fffe0ff */
[----:B------:R-:W-:-:S02]  /*3dd0*/  UIADD3 UR50, UPT, UPT, UR16, 0x400, URZ ;  /* 0x0000040010327890 */ /* 0x000fc4000fffe0ff */
[----:B------:R-:W-:Y:S02]  /*3de0*/  UIADD3 UR48, UPT, UPT, UR16, 0x402, URZ ;  /* 0x0000040210307890 */ /* 0x000fe4000fffe0ff */
[----:B------:R-:W-:Y:S02]  /*3df0*/  UIADD3 UR46, UPT, UPT, UR16, 0x404, URZ ;  /* 0x00000404102e7890 */ /* 0x000fe4000fffe0ff */
[----:B------:R-:W-:Y:S02]  /*3e00*/  UIADD3 UR44, UPT, UPT, UR16, 0x406, URZ ;  /* 0x00000406102c7890 */ /* 0x000fe4000fffe0ff */
[----:B------:R-:W-:Y:S02]  /*3e10*/  UIADD3 UR42, UPT, UPT, UR14, 0x2, URZ ;  /* 0x000000020e2a7890 */ /* 0x000fe4000fffe0ff */
[----:B------:R-:W-:Y:S02]  /*3e20*/  UIADD3 UR40, UPT, UPT, UR14, 0x4, URZ ;  /* 0x000000040e287890 */ /* 0x000fe4000fffe0ff */
        /* <DEDUP_REMOVED lines=8> */
[----:B------:R-:W-:Y:S01]  /*3eb0*/  UIADD3 UR22, UPT, UPT, UR18, 0x60, URZ ;  /* 0x0000006012167890 */ /* 0x000fe2000fffe0ff */
[----:B------:R-:W-:Y:S01]  /*3ec0*/  UMOV UR19, 0x4008 ;  /* 0x0000400800137882 */ /* 0x000fe20000000000 */
[----:B------:R-:W-:Y:S01]  /*3ed0*/  UMOV UR35, 0x40004040 ;  /* 0x4000404000237882 */ /* 0x000fe20000000000 */
[----:B------:R-:W-:Y:S01]  /*3ee0*/  UMOV UR33, 0x40004040 ;  /* 0x4000404000217882 */ /* 0x000fe20000000000 */
[----:B------:R-:W-:Y:S01]  /*3ef0*/  UMOV UR31, 0x40004040 ;  /* 0x40004040001f7882 */ /* 0x000fe20000000000 */
[----:B------:R-:W-:Y:S01]  /*3f00*/  UMOV UR29, 0x4008 ;  /* 0x00004008001d7882 */ /* 0x000fe20000000000 */
[----:B------:R-:W-:Y:S01]  /*3f10*/  UMOV UR27, 0x4008 ;  /* 0x00004008001b7882 */ /* 0x000fe20000000000 */
[----:B------:R-:W-:Y:S01]  /*3f20*/  UMOV UR25, 0x4008 ;  /* 0x0000400800197882 */ /* 0x000fe20000000000 */
[----:B------:R-:W-:-:S05]  /*3f30*/  UMOV UR23, 0x4008 ;  /* 0x0000400800177882 */ /* 0x000fca0000000000 */
.L_x_68:
[C---:B------:R-:W-:Y:S02]  /*3f40*/  LEA R27, R28.reuse, UR12, 0x3 ;  /* 0x0000000c1c1b7c11 */ /* 0x040fe4000f8e18ff */
[----:B------:R-:W-:Y:S02]  /*3f50*/  SHF.L.U32 R4, R3, 0x1f, RZ ;  /* 0x0000001f03047819 */ /* 0x000fe400000006ff */
[----:B------:R-:W-:Y:S02]  /*3f60*/  LEA R5, R28, UR12, 0x4 ;  /* 0x0000000c1c057c11 */ /* 0x000fe4000f8e20ff */
[----:B-1----:R-:W1:Y:S02]  /*3f70*/  SYNCS.PHASECHK.TRANS64.TRYWAIT P0, [R27+URZ+0x60], R4 ;  /* 0x000060041b0075a7 */ /* 0x002e6400080011ff */
[----:B-1----:R-:W-:Y:S05]  /*3f80*/  @!P0 BRA `(.L_x_59) ;  /* 0x000000f400ac8947 */ /* 0x002fea0003800000 */
.L_x_198:
[----:B-1----:R-:W1:Y:S01]  /*3f90*/  LDS.128 R4, [R5+0xc0] ;  /* 0x0000c00005047984 */ /* 0x002e620000000c00 */
[----:B------:R-:W2:Y:S01]  /*3fa0*/  LDC R21, c[0x0][0x38c] ;  /* 0x0000e300ff157b82 */ /* 0x000ea20000000800 */
[----:B------:R-:W-:Y:S01]  /*3fb0*/  R2UR UR4, R14 ;  /* 0x000000000e0472ca */ /* 0x000fe200000e0000 */
[----:B------:R-:W-:Y:S01]  /*3fc0*/  VIADD R27, R27, 0x70 ;  /* 0x000000701b1b7836 */ /* 0x000fe20000000000 */
[----:B------:R-:W-:Y:S01]  /*3fd0*/  @!PT LDS RZ, [RZ] ;  /* 0x00000000fffff984 */ /* 0x000fe20000000800 */
[----:B------:R-:W-:Y:S01]  /*3fe0*/  @!PT LDS RZ, [RZ] ;  /* 0x00000000fffff984 */ /* 0x000fe20000000800 */
[----:B------:R-:W-:Y:S01]  /*3ff0*/  @!PT LDS RZ, [RZ] ;  /* 0x00000000fffff984 */ /* 0x000fe20000000800 */
[----:B------:R-:W-:Y:S01]  /*4000*/  @!PT LDS RZ, [RZ] ;  /* 0x00000000fffff984 */ /* 0x000fe20000000800 */
[----:B------:R3:W-:Y:S06]  /*4010*/  MEMBAR.ALL.CTA ;  /* 0x0000000000007992 */ /* 0x0007ec0000008000 */
[----:B---3--:R-:W3:Y:S01]  /*4020*/  FENCE.VIEW.ASYNC.S ;  /* 0x00000000000073c6 */ /* 0x008ee20000000000 */
[----:B------:R-:W-:-:S02]  /*4030*/  PRMT R27, RZ, 0x654, R27 ;  /* 0x00000654ff1b7816 */ /* 0x000fc4000000001b */
[----:B--2---:R-:W-:Y:S02]  /*4040*/  ISETP.GE.AND P0, PT, R21, 0x1, PT ;  /* 0x000000011500780c */ /* 0x004fe40003f06270 */
[----:B---3--:R2:W-:Y:S01]  /*4050*/  SYNCS.ARRIVE.TRANS64.RED.A1T0 RZ, [R27+URZ], RZ ;  /* 0x000000ff1bff79a7 */ /* 0x0085e200081004ff */
[----:B-1----:R-:W-:Y:S01]  /*4060*/  LOP3.LUT P1, RZ, R6, 0x1, RZ, 0xc0, !PT ;  /* 0x0000000106ff7812 */ /* 0x002fe2000782c0ff */
[----:B------:R-:W-:Y:S01]  /*4070*/  IMAD.U32 R6, RZ, RZ, UR4 ;  /* 0x00000004ff067e24 */ /* 0x000fe2000f8e00ff */
[----:B------:R-:W-:Y:S01]  /*4080*/  LOP3.LUT R4, R26, 0x1, RZ, 0x3c, !PT ;  /* 0x000000011a047812 */ /* 0x000fe200078e3cff */
[----:B------:R-:W-:Y:S02]  /*4090*/  VIADD R5, R28, 0x1 ;  /* 0x000000011c057836 */ /* 0x000fe40000000000 */
[----:B------:R-:W-:Y:S01]  /*40a0*/  IMAD.MOV.U32 R7, RZ, RZ, 0x1 ;  /* 0x00000001ff077424 */ /* 0x000fe200078e00ff */
[----:B------:R-:W-:Y:S01]  /*40b0*/  R2UR UR10, R4 ;  /* 0x00000000040a72ca */ /* 0x000fe200000e0000 */
[----:B--2---:R-:W-:-:S12]  /*40c0*/  IMAD.MOV.U32 R27, RZ, RZ, RZ ;  /* 0x000000ffff1b7224 */ /* 0x004fd800078e00ff */
[----:B------:R-:W-:Y:S01]  /*40d0*/  UIMAD UR10, UR10, 0xc0, UR11 ;  /* 0x000000c00a0a78a4 */ /* 0x000fe2000f8e020b */
[----:B------:R-:W-:Y:S11]  /*40e0*/  @!P0 BRA `(.L_x_60) ;  /* 0x0000000400848947 */ /* 0x000ff60003800000 */
[C---:B------:R-:W-:Y:S02]  /*40f0*/  SHF.L.U32 R6, R2.reuse, 0x1f, RZ ;  /* 0x0000001f02067819 */ /* 0x040fe400000006ff */
[----:B------:R-:W-:Y:S02]  /*4100*/  ISETP.GE.U32.AND P0, PT, R21, 0x101, PT ;  /* 0x000001011500780c */ /* 0x000fe40003f06070 */
[----:B------:R-:W1:Y:S01]  /*4110*/  SYNCS.PHASECHK.TRANS64.TRYWAIT P2, [UR12], R6 ;  /* 0x00000006ff0075a7 */ /* 0x000e62000804110c */
[----:B------:R-:W-:Y:S02]  /*4120*/  LOP3.LUT R2, R2, 0x1, RZ, 0x3c, !PT ;  /* 0x0000000102027812 */ /* 0x000fe400078e3cff */
[----:B------:R-:W-:-:S08]  /*4130*/  SHF.L.U32 R26, R26, 0x1f, RZ ;  /* 0x0000001f1a1a7819 */ /* 0x000fd000000006ff */
[----:B------:R-:W-:Y:S01]  /*4140*/  @P0 SHF.L.U32 R21, R2, 0x1f, RZ ;  /* 0x0000001f02150819 */ /* 0x000fe200000006ff */
[----:B-1----:R-:W-:Y:S06]  /*4150*/  @P2 BRA `(.L_x_61) ;  /* 0x0000000000082947 */ /* 0x002fec0003800000 */
[----:B------:R-:W1:Y:S02]  /*4160*/  SYNCS.PHASECHK.TRANS64.TRYWAIT P2, [UR12], R6 ;  /* 0x00000006ff0075a7 */ /* 0x000e64000804110c */
[----:B-1----:R-:W-:Y:S05]  /*4170*/  @!P2 BRA `(.L_x_62) ;  /* 0x000000f40044a947 */ /* 0x002fea0003800000 */
.L_x_61:
[----:B------:R2:W3:Y:S01]  /*4180*/  @P0 SYNCS.PHASECHK.TRANS64.TRYWAIT P3, [UR12], R21 ;  /* 0x00000015ff0005a7 */ /* 0x0004e2000806110c */
[----:B------:R2:W-:Y:S01]  /*4190*/  UTCCP.T.S.4x32dp128bit tmem[UR11+0x1c0], gdesc[UR20] ;  /* 0x0001c0140b0079e7 */ /* 0x0005e20009100000 */
[----:B------:R2:W-:Y:S01]  /*41a0*/  UTCCP.T.S.4x32dp128bit tmem[UR11+0x1c4], gdesc[UR28] ;  /* 0x0001c41c0b0079e7 */ /* 0x0005e20009100000 */
[----:B------:R2:W-:Y:S01]  /*41b0*/  UTCCP.T.S.4x32dp128bit tmem[UR11+0x1c8], gdesc[UR18] ;  /* 0x0001c8120b0079e7 */ /* 0x0005e20009100000 */
[----:B------:R2:W-:Y:S01]  /*41c0*/  UTCCP.T.S.4x32dp128bit tmem[UR11+0x1cc], gdesc[UR26] ;  /* 0x0001cc1a0b0079e7 */ /* 0x0005e20009100000 */
[----:B------:R2:W-:Y:S01]  /*41d0*/  UTCCP.T.S.4x32dp128bit tmem[UR11+0x1d0], gdesc[UR24] ;  /* 0x0001d0180b0079e7 */ /* 0x0005e20009100000 */
[----:B------:R2:W-:Y:S01]  /*41e0*/  UTCCP.T.S.4x32dp128bit tmem[UR11+0x1d4], gdesc[UR22] ;  /* 0x0001d4160b0079e7 */ /* 0x0005e20009100000 */
[----:B------:R-:W4:Y:S02]  /*41f0*/  SYNCS.PHASECHK.TRANS64.TRYWAIT P2, [UR12+0x88], R26 ;  /* 0x0000881aff0075a7 */ /* 0x000f24000804110c */
[----:B--234-:R-:W-:Y:S05]  /*4200*/  @!P2 BRA `(.L_x_63) ;  /* 0x000000f40038a947 */ /* 0x01cfea0003800000 */
.L_x_201:
[----:B------:R-:W-:Y:S02]  /*4210*/  MOV.SPILL R35, UR11 ;  /* 0x0000000b00237c02 */ /* 0x000fe40009000f00 */
[----:B------:R-:W-:Y:S02]  /*4220*/  ELECT P2, URZ, PT ;  /* 0x0000000000ff782f */ /* 0x000fe40003840000 */
[----:B------:R-:W-:Y:S02]  /*4230*/  MOV.SPILL R34, UR29 ;  /* 0x0000001d00227c02 */ /* 0x000fe40009000f00 */
[----:B------:R-:W-:Y:S02]  /*4240*/  MOV.SPILL R33, UR28 ;  /* 0x0000001c00217c02 */ /* 0x000fe40009000f00 */
[----:B------:R-:W-:Y:S02]  /*4250*/  MOV.SPILL R32, UR27 ;  /* 0x0000001b00207c02 */ /* 0x000fe40009000f00 */
[----:B------:R-:W-:-:S02]  /*4260*/  MOV.SPILL R31, UR26 ;  /* 0x0000001a001f7c02 */ /* 0x000fc40009000f00 */
[----:B------:R-:W-:Y:S02]  /*4270*/  R2UR UR11, R12 ;  /* 0x000000000c0b72ca */ /* 0x000fe400000e0000 */
[----:B------:R-:W-:Y:S02]  /*4280*/  R2UR UR28, R20 ;  /* 0x00000000141c72ca */ /* 0x000fe400000e0000 */
[----:B------:R-:W-:Y:S01]  /*4290*/  R2UR UR29, R19 ;  /* 0x00000000131d72ca */ /* 0x000fe200000e0000 */
[----:B------:R-:W-:Y:S01]  /*42a0*/  @P2 IMAD.MOV.U32 R42, RZ, RZ, RZ ;  /* 0x000000ffff2a2224 */ /* 0x000fe200078e00ff */
[----:B------:R-:W-:Y:S02]  /*42b0*/  R2UR UR26, R40 ;  /* 0x00000000281a72ca */ /* 0x000fe400000e0000 */
[----:B------:R-:W-:Y:S02]  /*42c0*/  R2UR UR27, R41 ;  /* 0x00000000291b72ca */ /* 0x000fe400000e0000 */
[----:B------:R-:W-:-:S02]  /*42d0*/  MOV.SPILL R30, UR25 ;  /* 0x00000019001e7c02 */ /* 0x000fc40009000f00 */
[----:B------:R-:W-:Y:S01]  /*42e0*/  MOV.SPILL R29, UR24 ;  /* 0x00000018001d7c02 */ /* 0x000fe20009000f00 */
[----:B------:R-:W-:Y:S01]  /*42f0*/  IMAD.U32 R43, RZ, RZ, UR11 ;  /* 0x0000000bff2b7e24 */ /* 0x000fe2000f8e00ff */
[----:B------:R-:W-:Y:S02]  /*4300*/  MOV.SPILL R28, UR23 ;  /* 0x00000017001c7c02 */ /* 0x000fe40009000f00 */
[----:B------:R-:W-:Y:S02]  /*4310*/  MOV.SPILL R27, UR22 ;  /* 0x00000016001b7c02 */ /* 0x000fe40009000f00 */
[----:B------:R-:W-:Y:S02]  /*4320*/  R2UR UR24, R16 ;  /* 0x00000000101872ca */ /* 0x000fe400000e0000 */
[----:B------:R-:W-:Y:S01]  /*4330*/  R2UR UR25, R15 ;  /* 0x000000000f1972ca */ /* 0x000fe200000e0000 */
[----:B------:R2:W-:Y:S01]  /*4340*/  UTCQMMA gdesc[UR16], gdesc[UR14], tmem[UR10], tmem[UR26], idesc[UR27], tmem[UR28], !UPT ;  /* 0x001c1a0e10007dea */ /* 0x0005e2000f80030a */
[----:B------:R-:W-:-:S02]  /*4350*/  R2UR UR22, R38 ;  /* 0x00000000261672ca */ /* 0x000fc400000e0000 */
[----:B------:R-:W-:Y:S02]  /*4360*/  R2UR UR23, R39 ;  /* 0x00000000271772ca */ /* 0x000fe400000e0000 */
[----:B-1----:R-:W-:Y:S02]  /*4370*/  MOV.SPILL R26, UR21 ;  /* 0x00000015001a7c02 */ /* 0x002fe40009000f00 */
[----:B------:R-:W-:Y:S02]  /*4380*/  MOV.SPILL R21, UR20 ;  /* 0x0000001400157c02 */ /* 0x000fe40009000f00 */
[----:B------:R-:W-:Y:S02]  /*4390*/  R2UR UR20, R36 ;  /* 0x00000000241472ca */ /* 0x000fe400000e0000 */
[----:B------:R-:W-:Y:S02]  /*43a0*/  R2UR UR21, R37 ;  /* 0x00000000251572ca */ /* 0x000fe400000e0000 */
[----:B------:R-:W-:-:S02]  /*43b0*/  MOV.SPILL R7, UR19 ;  /* 0x0000001300077c02 */ /* 0x000fc40009000f00 */
[----:B------:R-:W-:Y:S01]  /*43c0*/  MOV.SPILL R6, UR18 ;  /* 0x0000001200067c02 */ /* 0x000fe20009000f00 */
[----:B------:R1:W-:Y:S01]  /*43d0*/  UTCQMMA gdesc[UR56], gdesc[UR42], tmem[UR10], tmem[UR22], idesc[UR23], tmem[UR24], UPT ;  /* 0x0018162a38007dea */ /* 0x0003e2000b80030a */
[----:B------:R-:W-:Y:S02]  /*43e0*/  R2UR UR18, R24 ;  /* 0x00000000181272ca */ /* 0x000fe400000e0000 */
[----:B------:R-:W-:Y:S02]  /*43f0*/  R2UR UR19, R25 ;  /* 0x00000000191372ca */ /* 0x000fe400000e0000 */
[----:B------:R-:W-:Y:S02]  /*4400*/  R2UR UR8, R18 ;  /* 0x00000000120872ca */ /* 0x000fe400000e0000 */
[----:B------:R-:W-:Y:S01]  /*4410*/  R2UR UR9, R17 ;  /* 0x00000000110972ca */ /* 0x000fe200000e0000 */
[----:B------:R3:W-:Y:S01]  /*4420*/  UTCQMMA gdesc[UR54], gdesc[UR40], tmem[UR10], tmem[UR20], idesc[UR21], tmem[UR76], UPT ;  /* 0x004c142836007dea */ /* 0x0007e2000b80030a */
[----:B------:R-:W-:-:S02]  /*4430*/  R2UR UR6, R22 ;  /* 0x00000000160672ca */ /* 0x000fc400000e0000 */
[----:B------:R-:W-:Y:S02]  /*4440*/  R2UR UR7, R23 ;  /* 0x00000000170772ca */ /* 0x000fe400000e0000 */
[----:B------:R-:W-:Y:S02]  /*4450*/  R2UR UR5, R11 ;  /* 0x000000000b0572ca */ /* 0x000fe400000e0000 */
[----:B------:R-:W-:Y:S01]  /*4460*/  R2UR UR4, R10 ;  /* 0x000000000a0472ca */ /* 0x000fe200000e0000 */
[----:B------:R4:W-:Y:S01]  /*4470*/  UTCQMMA gdesc[UR52], gdesc[UR38], tmem[UR10], tmem[UR18], idesc[UR19], tmem[UR74], UPT ;  /* 0x004a122634007dea */ /* 0x0009e2000b80030a */
[----:B------:R-:W-:Y:S02]  /*4480*/  R2UR.FILL UR11, R35 ;  /* 0x00000000230b72ca */ /* 0x000fe400004e0000 */
[----:B--2---:R-:W-:Y:S02]  /*4490*/  R2UR.FILL UR29, R34 ;  /* 0x00000000221d72ca */ /* 0x004fe400004e0000 */
[----:B------:R-:W-:-:S02]  /*44a0*/  R2UR.FILL UR28, R33 ;  /* 0x00000000211c72ca */ /* 0x000fc400004e0000 */
[----:B------:R-:W-:Y:S01]  /*44b0*/  R2UR.FILL UR27, R32 ;  /* 0x00000000201b72ca */ /* 0x000fe200004e0000 */
[----:B------:R2:W-:Y:S01]  /*44c0*/  UTCQMMA gdesc[UR50], gdesc[UR36], tmem[UR10], tmem[UR6], idesc[UR7], tmem[UR8], UPT ;  /* 0x0008062432007dea */ /* 0x0005e2000b80030a */
[----:B------:R-:W-:Y:S02]  /*44d0*/  R2UR.FILL UR26, R31 ;  /* 0x000000001f1a72ca */ /* 0x000fe400004e0000 */
[----:B-1----:R-:W-:Y:S02]  /*44e0*/  R2UR.FILL UR25, R30 ;  /* 0x000000001e1972ca */ /* 0x002fe400004e0000 */
[----:B------:R-:W-:Y:S02]  /*44f0*/  R2UR.FILL UR24, R29 ;  /* 0x000000001d1872ca */ /* 0x000fe400004e0000 */
[----:B------:R-:W-:Y:S02]  /*4500*/  R2UR.FILL UR23, R28 ;  /* 0x000000001c1772ca */ /* 0x000fe400004e0000 */
[----:B------:R-:W-:Y:S01]  /*4510*/  R2UR.FILL UR22, R27 ;  /* 0x000000001b1672ca */ /* 0x000fe200004e0000 */
[----:B------:R-:W-:Y:S01]  /*4520*/  IMAD.MOV.U32 R27, RZ, RZ, 0x1 ;  /* 0x00000001ff1b7424 */ /* 0x000fe200078e00ff */
[----:B---3--:R-:W-:-:S02]  /*4530*/  R2UR.FILL UR21, R26 ;  /* 0x000000001a1572ca */ /* 0x008fc400004e0000 */
[----:B------:R-:W-:Y:S02]  /*4540*/  R2UR.FILL UR20, R21 ;  /* 0x00000000151472ca */ /* 0x000fe400004e0000 */
[----:B----4-:R-:W-:Y:S01]  /*4550*/  R2UR.FILL UR19, R7 ;  /* 0x00000000071372ca */ /* 0x010fe200004e0000 */
[----:B------:R-:W-:Y:S01]  /*4560*/  IMAD.U32 R7, RZ, RZ, UR5 ;  /* 0x00000005ff077e24 */ /* 0x000fe2000f8e00ff */
[----:B------:R-:W-:Y:S02]  /*4570*/  R2UR.FILL UR18, R6 ;  /* 0x00000000061272ca */ /* 0x000fe400004e0000 */
[----:B--2---:R-:W-:Y:S02]  /*4580*/  @P2 R2UR UR8, R42 ;  /* 0x000000002a0822ca */ /* 0x004fe400000e0000 */
[----:B------:R-:W-:Y:S02]  /*4590*/  @P2 R2UR UR9, R43 ;  /* 0x000000002b0922ca */ /* 0x000fe400000e0000 */
[----:B------:R-:W-:-:S11]  /*45a0*/  ELECT P2, URZ, PT ;  /* 0x0000000000ff782f */ /* 0x000fd60003840000 */
[----:B------:R1:W-:Y:S02]  /*45b0*/  UTCQMMA gdesc[UR48], gdesc[UR34], tmem[UR10], tmem[UR8], idesc[UR9], tmem[UR72], UPT ;  /* 0x0048082230007dea */ /* 0x0003e4000b80030a */
[----:B------:R-:W-:Y:S01]  /*45c0*/  @P2 IMAD.MOV.U32 R6, RZ, RZ, RZ ;  /* 0x000000ffff062224 */ /* 0x000fe200078e00ff */
[----:B------:R-:W-:Y:S01]  /*45d0*/  @P2 R2UR UR7, R7 ;  /* 0x00000000070722ca */ /* 0x000fe200000e0000 */
[----:B------:R-:W-:-:S03]  /*45e0*/  IMAD.U32 R7, RZ, RZ, UR4 ;  /* 0x00000004ff077e24 */ /* 0x000fc6000f8e00ff */
[----:B------:R-:W-:Y:S02]  /*45f0*/  @P2 R2UR UR6, R6 ;  /* 0x00000000060622ca */ /* 0x000fe400000e0000 */
[----:B------:R-:W-:-:S11]  /*4600*/  ELECT P2, URZ, PT ;  /* 0x0000000000ff782f */ /* 0x000fd60003840000 */
[----:B------:R2:W-:Y:S02]  /*4610*/  UTCQMMA gdesc[UR46], gdesc[UR32], tmem[UR10], tmem[UR6], idesc[UR7], tmem[UR70], UPT ;  /* 0x004606202e007dea */ /* 0x0005e4000b80030a */
[----:B------:R-:W-:Y:S01]  /*4620*/  @P2 IMAD.MOV.U32 R6, RZ, RZ, RZ ;  /* 0x000000ffff062224 */ /* 0x000fe200078e00ff */
[----:B------:R-:W-:Y:S01]  /*4630*/  @P2 R2UR UR5, R7 ;  /* 0x00000000070522ca */ /* 0x000fe200000e0000 */
[----:B------:R-:W-:Y:S01]  /*4640*/  IMAD.MOV.U32 R7, RZ, RZ, 0x1 ;  /* 0x00000001ff077424 */ /* 0x000fe200078e00ff */
[----:B------:R-:W-:Y:S02]  /*4650*/  @P0 SEL R7, RZ, 0x1, !P3 ;  /* 0x00000001ff070807 */ /* 0x000fe40005800000 */
[----:B------:R-:W-:Y:S02]  /*4660*/  @P2 R2UR UR4, R6 ;  /* 0x00000000060422ca */ /* 0x000fe400000e0000 */
[----:B------:R-:W-:Y:S02]  /*4670*/  ELECT P2, URZ, PT ;  /* 0x0000000000ff782f */ /* 0x000fe40003840000 */
[----:B-1----:R-:W-:-:S09]  /*4680*/  R2UR UR9, R13 ;  /* 0x000000000d0972ca */ /* 0x002fd200000e0000 */
[----:B------:R1:W-:Y:S02]  /*4690*/  UTCQMMA gdesc[UR44], gdesc[UR30], tmem[UR10], tmem[UR4], idesc[UR5], tmem[UR68], UPT ;  /* 0x0044041e2c007dea */ /* 0x0003e4000b80030a */
[----:B------:R-:W-:-:S04]  /*46a0*/  @P2 LOP3.LUT R6, R0, 0xffff, RZ, 0xc0, !PT ;  /* 0x0000ffff00062812 */ /* 0x000fc800078ec0ff */
[----:B------:R-:W-:Y:S01]  /*46b0*/  @P2 R2UR UR8, R6 ;  /* 0x00000000060822ca */ /* 0x000fe200000e0000 */
[----:B------:R-:W-:Y:S01]  /*46c0*/  IMAD.U32 R6, RZ, RZ, UR9 ;  /* 0x00000009ff067e24 */ /* 0x000fe2000f8e00ff */
[----:B--2---:R-:W-:-:S11]  /*46d0*/  UIADD3 UR7, UPT, UPT, UR12, 0x8, URZ ;  /* 0x000000080c077890 */ /* 0x004fd6000fffe0ff */
[----:B------:R1:W-:Y:S01]  /*46e0*/  UTCBAR.MULTICAST [UR7], URZ, UR8 ;  /* 0x000000ff070073e9 */ /* 0x0003e20008000808 */
[----:B------:R-:W-:Y:S01]  /*46f0*/  NOP ;  /* 0x0000000000007918 */ /* 0x000fe20000000000 */
.L_x_60:
[----:B------:R-:W-:-:S13]  /*4700*/  ISETP.GE.AND P0, PT, R6, 0x1, PT ;  /* 0x000000010600780c */ /* 0x000fda0003f06270 */
[----:B------:R-:W-:Y:S05]  /*4710*/  @!P0 BRA `(.L_x_64) ;  /* 0x00000004000c8947 */ /* 0x000fea0003800000 */
[----:B------:R-:W-:Y:S02]  /*4720*/  IADD3 R6, PT, PT, R6, -0x1, RZ ;  /* 0xffffffff06067810 */ /* 0x000fe40007ffe0ff */
.L_x_67:
[----:B------:R-:W-:Y:S11]  /*4730*/  ISETP.NE.AND P0, PT, R7, RZ, PT ;  /* 0x000000ff0700720c */ /* 0x000ff60003f05270 */
[----:B------:R-:W-:Y:S02]  /*4740*/  @!UPT UIADD3 URZ, UPT, UPT, URZ, URZ, URZ ;  /* 0x000000fffffff290 */ /* 0x000fe4000fffe0ff */
[----:B---3--:R-:W-:Y:S05]  /*4750*/  @P0 BRA `(.L_x_65) ;  /* 0x00000000000c0947 */ /* 0x008fea0003800000 */
[----:B------:R-:W-:Y:S04]  /*4760*/  SHF.L.U32 R26, R2, 0x1f, RZ ;  /* 0x0000001f021a7819 */ /* 0x000fe800000006ff */
[----:B------:R-:W2:Y:S02]  /*4770*/  SYNCS.PHASECHK.TRANS64.TRYWAIT P0, [UR12], R26 ;  /* 0x0000001aff0075a7 */ /* 0x000ea4000800110c */
[----:B--2---:R-:W-:Y:S05]  /*4780*/  @!P0 BRA `(.L_x_66) ;  /* 0x000000ec00f08947 */ /* 0x004fea0003800000 */
.L_x_65:
[----:B------:R-:W-:Y:S02]  /*4790*/  ISETP.NE.AND P2, PT, R6, RZ, PT ;  /* 0x000000ff0600720c */ /* 0x000fe40003f45270 */
[----:B------:R-:W-:Y:S02]  /*47a0*/  ELECT P4, URZ, PT ;  /* 0x0000000000ff782f */ /* 0x000fe40003880000 */
[----:B------:R-:W-:Y:S02]  /*47b0*/  LOP3.LUT R2, R2, 0x1, RZ, 0x3c, !PT ;  /* 0x0000000102027812 */ /* 0x000fe400078e3cff */
[----:B------:R-:W-:Y:S02]  /*47c0*/  ELECT P3, URZ, PT ;  /* 0x0000000000ff782f */ /* 0x000fe40003860000 */
[----:B------:R-:W-:Y:S02]  /*47d0*/  MOV.SPILL R21, UR69 ;  /* 0x0000004500157c02 */ /* 0x000fe40009000f00 */
[----:B--2---:R-:W-:Y:S02]  /*47e0*/  MOV.SPILL R7, UR68 ;  /* 0x0000004400077c02 */ /* 0x004fe40009000f00 */
[----:B-1----:R-:W-:Y:S02]  /*47f0*/  R2UR UR68, R20 ;  /* 0x00000000144472ca */ /* 0x002fe400000e0000 */
[----:B------:R-:W-:Y:S02]  /*4800*/  R2UR UR69, R19 ;  /* 0x00000000134572ca */ /* 0x000fe400000e0000 */
[----:B------:R-:W-:Y:S02]  /*4810*/  R2UR UR8, R16 ;  /* 0x00000000100872ca */ /* 0x000fe400000e0000 */
[----:B------:R-:W-:Y:S02]  /*4820*/  @P2 SHF.L.U32 R26, R2, 0x1f, RZ ;  /* 0x0000001f021a2819 */ /* 0x000fe400000006ff */
[----:B------:R-:W-:Y:S01]  /*4830*/  @P4 ISETP.NE.U32.AND P0, PT, R27, RZ, PT ;  /* 0x000000ff1b00420c */ /* 0x000fe20003f05070 */
[----:B------:R-:W-:Y:S01]  /*4840*/  @P3 IMAD.MOV.U32 R28, RZ, RZ, RZ ;  /* 0x000000ffff1c3224 */ /* 0x000fe200078e00ff */
[----:B------:R-:W-:Y:S01]  /*4850*/  R2UR UR9, R15 ;  /* 0x000000000f0972ca */ /* 0x000fe200000e0000 */
[----:B------:R-:W1:Y:S01]  /*4860*/  @P2 SYNCS.PHASECHK.TRANS64.TRYWAIT P5, [UR12], R26 ;  /* 0x0000001aff0025a7 */ /* 0x000e6200080a110c */
[----:B------:R-:W-:Y:S01]  /*4870*/  R2UR UR4, R18 ;  /* 0x00000000120472ca */ /* 0x000fe200000e0000 */
[----:B------:R-:W-:Y:S01]  /*4880*/  UTCCP.T.S.4x32dp128bit tmem[UR11+0x1c0], gdesc[UR20] ;  /* 0x0001c0140b0079e7 */ /* 0x000fe20009100000 */
[----:B------:R-:W-:Y:S01]  /*4890*/  R2UR UR5, R17 ;  /* 0x00000000110572ca */ /* 0x000fe200000e0000 */
[----:B------:R-:W-:Y:S01]  /*48a0*/  UTCCP.T.S.4x32dp128bit tmem[UR11+0x1c4], gdesc[UR28] ;  /* 0x0001c41c0b0079e7 */ /* 0x000fe20009100000 */
[----:B------:R-:W-:Y:S01]  /*48b0*/  R2UR UR6, R9 ;  /* 0x00000000090672ca */ /* 0x000fe200000e0000 */
[----:B------:R-:W-:Y:S01]  /*48c0*/  UTCCP.T.S.4x32dp128bit tmem[UR11+0x1c8], gdesc[UR18] ;  /* 0x0001c8120b0079e7 */ /* 0x000fe20009100000 */
[----:B------:R-:W-:Y:S01]  /*48d0*/  UTCCP.T.S.4x32dp128bit tmem[UR11+0x1cc], gdesc[UR26] ;  /* 0x0001cc1a0b0079e7 */ /* 0x000fe20009100000 */
[----:B------:R-:W-:Y:S01]  /*48e0*/  UTCCP.T.S.4x32dp128bit tmem[UR11+0x1d0], gdesc[UR24] ;  /* 0x0001d0180b0079e7 */ /* 0x000fe20009100000 */
[----:B------:R-:W-:Y:S01]  /*48f0*/  UTCCP.T.S.4x32dp128bit tmem[UR11+0x1d4], gdesc[UR22] ;  /* 0x0001d4160b0079e7 */ /* 0x000fe20009100000 */
[----:B------:R-:W-:Y:S01]  /*4900*/  @P4 VOTEU.ANY UP0, P0 ;  /* 0x0000000000ff4886 */ /* 0x000fe20000000100 */
[----:B------:R-:W-:Y:S01]  /*4910*/  ELECT P0, URZ, PT ;  /* 0x0000000000ff782f */ /* 0x000fe20003800000 */
[----:B------:R-:W-:Y:S03]  /*4920*/  IMAD.MOV.U32 R27, RZ, RZ, 0x1 ;  /* 0x00000001ff1b7424 */ /* 0x000fe600078e00ff */
[----:B------:R2:W-:Y:S01]  /*4930*/  UTCQMMA gdesc[UR16], gdesc[UR14], tmem[UR10], tmem[UR66], idesc[UR67], tmem[UR68], UP0 ;  /* 0x0044420e10007dea */ /* 0x0005e2000800030a */
[----:B------:R-:W-:Y:S01]  /*4940*/  UTCQMMA gdesc[UR56], gdesc[UR42], tmem[UR10], tmem[UR64], idesc[UR65], tmem[UR8], UPT ;  /* 0x0008402a38007dea */ /* 0x000fe2000b80030a */
[----:B------:R-:W-:Y:S01]  /*4950*/  UTCQMMA gdesc[UR54], gdesc[UR40], tmem[UR10], tmem[UR62], idesc[UR63], tmem[UR76], UPT ;  /* 0x004c3e2836007dea */ /* 0x000fe2000b80030a */
[----:B------:R-:W-:Y:S01]  /*4960*/  UTCQMMA gdesc[UR52], gdesc[UR38], tmem[UR10], tmem[UR60], idesc[UR61], tmem[UR74], UPT ;  /* 0x004a3c2634007dea */ /* 0x000fe2000b80030a */
[----:B------:R3:W-:Y:S01]  /*4970*/  UTCQMMA gdesc[UR50], gdesc[UR36], tmem[UR10], tmem[UR58], idesc[UR59], tmem[UR4], UPT ;  /* 0x00043a2432007dea */ /* 0x0007e2000b80030a */
[----:B------:R-:W-:Y:S01]  /*4980*/  IMAD.U32 R29, RZ, RZ, UR6 ;  /* 0x00000006ff1d7e24 */ /* 0x000fe2000f8e00ff */
[----:B------:R-:W-:Y:S02]  /*4990*/  R2UR UR6, R8 ;  /* 0x00000000080672ca */ /* 0x000fe400000e0000 */
[----:B--2---:R-:W-:Y:S02]  /*49a0*/  R2UR.FILL UR68, R7 ;  /* 0x00000000074472ca */ /* 0x004fe400004e0000 */
[----:B------:R-:W-:Y:S02]  /*49b0*/  R2UR.FILL UR69, R21 ;  /* 0x00000000154572ca */ /* 0x000fe400004e0000 */
[----:B---3--:R-:W-:Y:S01]  /*49c0*/  @P3 R2UR UR4, R28 ;  /* 0x000000001c0432ca */ /* 0x008fe200000e0000 */
[----:B------:R-:W-:Y:S01]  /*49d0*/  @P0 IMAD.MOV.U32 R28, RZ, RZ, RZ ;  /* 0x000000ffff1c0224 */ /* 0x000fe200078e00ff */
[----:B------:R-:W-:Y:S05]  /*49e0*/  @P3 R2UR UR5, R29 ;  /* 0x000000001d0532ca */ /* 0x000fea00000e0000 */
[----:B------:R-:W-:Y:S01]  /*49f0*/  IMAD.U32 R29, RZ, RZ, UR6 ;  /* 0x00000006ff1d7e24 */ /* 0x000fe2000f8e00ff */
[----:B------:R-:W-:Y:S04]  /*4a00*/  @P0 R2UR UR8, R28 ;  /* 0x000000001c0802ca */ /* 0x000fe800000e0000 */
[----:B------:R-:W-:Y:S02]  /*4a10*/  @P0 R2UR UR9, R29 ;  /* 0x000000001d0902ca */ /* 0x000fe400000e0000 */
[----:B------:R-:W-:Y:S01]  /*4a20*/  ELECT P0, URZ, PT ;  /* 0x0000000000ff782f */ /* 0x000fe20003800000 */
[----:B------:R-:W-:Y:S01]  /*4a30*/  IMAD.U32 R29, RZ, RZ, UR13 ;  /* 0x0000000dff1d7e24 */ /* 0x000fe2000f8e00ff */
[----:B------:R2:W-:Y:S09]  /*4a40*/  UTCQMMA gdesc[UR48], gdesc[UR34], tmem[UR10], tmem[UR4], idesc[UR5], tmem[UR72], UPT ;  /* 0x0048042230007dea */ /* 0x0005f2000b80030a */
[----:B------:R3:W-:Y:S02]  /*4a50*/  UTCQMMA gdesc[UR46], gdesc[UR32], tmem[UR10], tmem[UR8], idesc[UR9], tmem[UR70], UPT ;  /* 0x004608202e007dea */ /* 0x0007e4000b80030a */
[----:B------:R-:W-:Y:S01]  /*4a60*/  @P0 R2UR UR7, R29 ;  /* 0x000000001d0702ca */ /* 0x000fe200000e0000 */
[----:B------:R-:W-:Y:S05]  /*4a70*/  @P0 IMAD.MOV.U32 R28, RZ, RZ, RZ ;  /* 0x000000ffff1c0224 */ /* 0x000fea00078e00ff */
[----:B------:R-:W-:Y:S02]  /*4a80*/  @P0 R2UR UR6, R28 ;  /* 0x000000001c0602ca */ /* 0x000fe400000e0000 */
[----:B------:R-:W-:Y:S11]  /*4a90*/  ELECT P0, URZ, PT ;  /* 0x0000000000ff782f */ /* 0x000ff60003800000 */
[----:B------:R3:W-:Y:S02]  /*4aa0*/  UTCQMMA gdesc[UR44], gdesc[UR30], tmem[UR10], tmem[UR6], idesc[UR7], tmem[UR68], UPT ;  /* 0x0044061e2c007dea */ /* 0x0007e4000b80030a */
[----:B------:R-:W-:Y:S01]  /*4ab0*/  @P0 LOP3.LUT R7, R0, 0xffff, RZ, 0xc0, !PT ;  /* 0x0000ffff00070812 */ /* 0x000fe200078ec0ff */
[----:B--2---:R-:W-:Y:S03]  /*4ac0*/  UIADD3 UR5, UPT, UPT, UR12, 0x8, URZ ;  /* 0x000000080c057890 */ /* 0x004fe6000fffe0ff */
[----:B------:R-:W-:Y:S01]  /*4ad0*/  @P0 R2UR UR4, R7 ;  /* 0x00000000070402ca */ /* 0x000fe200000e0000 */
[C---:B------:R-:W-:Y:S02]  /*4ae0*/  VIADD R7, R6.reuse, 0x1 ;  /* 0x0000000106077836 */ /* 0x040fe40000000000 */
[----:B------:R-:W-:Y:S03]  /*4af0*/  VIADD R6, R6, 0xffffffff ;  /* 0xffffffff06067836 */ /* 0x000fe60000000000 */
[----:B------:R-:W-:Y:S01]  /*4b00*/  ISETP.GT.U32.AND P0, PT, R7, 0x1, PT ;  /* 0x000000010700780c */ /* 0x000fe20003f04070 */
[----:B------:R-:W-:Y:S01]  /*4b10*/  IMAD.MOV.U32 R7, RZ, RZ, 0x1 ;  /* 0x00000001ff077424 */ /* 0x000fe200078e00ff */
[----:B-1----:R-:W-:Y:S05]  /*4b20*/  @P2 SEL R7, RZ, 0x1, !P5 ;  /* 0x00000001ff072807 */ /* 0x002fea0006800000 */
[----:B------:R3:W-:Y:S06]  /*4b30*/  UTCBAR.MULTICAST [UR5], URZ, UR4 ;  /* 0x000000ff050073e9 */ /* 0x0007ec0008000804 */
[----:B------:R-:W-:Y:S05]  /*4b40*/  @P0 BRA `(.L_x_67) ;  /* 0xfffffff800f80947 */ /* 0x000fea000383ffff */
.L_x_64:
[----:B-1-3--:R-:W-:Y:S01]  /*4b50*/  UIADD3 UR4, UPT, UPT, UR12, 0x80, URZ ;  /* 0x000000800c047890 */ /* 0x00afe2000fffe0ff */
[----:B------:R-:W-:Y:S01]  /*4b60*/  ISETP.NE.AND P0, PT, R5, 0x2, PT ;  /* 0x000000020500780c */ /* 0x000fe20003f05270 */
[----:B------:R-:W-:-:S03]  /*4b70*/  IMAD.MOV.U32 R26, RZ, RZ, R4 ;  /* 0x000000ffff1a7224 */ /* 0x000fc600078e0004 */
[----:B------:R-:W-:Y:S02]  /*4b80*/  SEL R6, RZ, 0x1, P0 ;  /* 0x00000001ff067807 */ /* 0x000fe40000000000 */
[----:B------:R-:W-:Y:S02]  /*4b90*/  SEL R28, R5, RZ, P0 ;  /* 0x000000ff051c7207 */ /* 0x000fe40000000000 */
[----:B------:R1:W-:Y:S01]  /*4ba0*/  UTCBAR [UR4], URZ ;  /* 0x000000ff040073e9 */ /* 0x0003e200080000ff */
[----:B------:R-:W-:Y:S01]  /*4bb0*/  LOP3.LUT R3, R3, R6, RZ, 0x3c, !PT ;  /* 0x0000000603037212 */ /* 0x000fe200078e3cff */
[----:B------:R-:W-:Y:S06]  /*4bc0*/  @P1 BRA `(.L_x_68) ;  /* 0xfffffff000dc1947 */ /* 0x000fec000383ffff */
[----:B------:R-:W2:Y:S01]  /*4bd0*/  S2UR UR6, SR_CgaCtaId ;  /* 0x00000000000679c3 */ /* 0x000ea20000008800 */
[----:B------:R-:W-:Y:S01]  /*4be0*/  ELECT P0, URZ, PT ;  /* 0x0000000000ff782f */ /* 0x000fe20003800000 */
[----:B------:R-:W-:Y:S01]  /*4bf0*/  IMAD.MOV.U32 R0, RZ, RZ, 0x1 ;  /* 0x00000001ff007424 */ /* 0x000fe200078e00ff */
[----:B-1----:R-:W-:Y:S01]  /*4c00*/  UMOV UR4, 0x40 ;  /* 0x0000004000047882 */ /* 0x002fe20000000000 */
[----:B------:R-:W-:-:S04]  /*4c10*/  SHF.L.U32 R3, RZ, 0x1f, RZ ;  /* 0x0000001fff037819 */ /* 0x000fc800000006ff */
[----:B------:R-:W-:Y:S01]  /*4c20*/  UVIRTCOUNT.DEALLOC.SMPOOL 0x80 ;  /* 0x000000800000784c */ /* 0x000fe20000000000 */
[----:B--2---:R-:W-:-:S09]  /*4c30*/  ULEA UR6, UR6, UR4, 0x18 ;  /* 0x0000000406067291 */ /* 0x004fd2000f8ec0ff */
[----:B------:R1:W-:Y:S01]  /*4c40*/  @P0 STS.U8 [UR6+0x1c], R0 ;  /* 0x00001c00ff000988 */ /* 0x0003e20008000006 */
[----:B------:R-:W2:Y:S02]  /*4c50*/  SYNCS.PHASECHK.TRANS64.TRYWAIT P0, [UR12+0xb0], R3 ;  /* 0x0000b003ff0075a7 */ /* 0x000ea4000800110c */
[----:B-12---:R-:W-:Y:S05]  /*4c60*/  @!P0 BRA `(.L_x_69) ;  /* 0x000000e800d08947 */ /* 0x006fea0003800000 */
.L_x_204:
[----:B------:R-:W-:Y:S01]  /*4c70*/  NOP ;  /* 0x0000000000007918 */ /* 0x000fe20000000000 */
[----:B-1----:R-:W1:Y:S01]  /*4c80*/  LDS R0, [UR6+0x14] ;  /* 0x00001406ff007984 */ /* 0x002e620008000800 */
[----:B------:R-:W-:Y:S01]  /*4c90*/  ULOP3.LUT UR4, UR11, 0xffff, URZ, 0xc0, !UPT ;  /* 0x0000ffff0b047892 */ /* 0x000fe2000f8ec0ff */
[----:B------:R-:W-:Y:S01]  /*4ca0*/  UMOV UR5, 0xffff ;  /* 0x0000ffff00057882 */ /* 0x000fe20000000000 */
[----:B------:R-:W-:Y:S02]  /*4cb0*/  UMOV UR7, 0x1 ;  /* 0x0000000100077882 */ /* 0x000fe40000000000 */
[----:B------:R-:W-:-:S04]  /*4cc0*/  USHF.R.U32.HI UR4, URZ, 0x5, UR4 ;  /* 0x00000005ff047899 */ /* 0x000fc80008011604 */
[----:B------:R-:W-:Y:S02]  /*4cd0*/  USHF.L.U32 UR5, UR5, UR4, URZ ;  /* 0x0000000405057299 */ /* 0x000fe400080006ff */
[----:B------:R-:W-:-:S04]  /*4ce0*/  USHF.L.U32 UR4, UR7, UR4, URZ ;  /* 0x0000000407047299 */ /* 0x000fc800080006ff */
[----:B-1----:R-:W-:-:S04]  /*4cf0*/  LOP3.LUT R0, R0, UR5, RZ, 0xc0, !PT ;  /* 0x0000000500007c12 */ /* 0x002fc8000f8ec0ff */
[----:B------:R-:W-:-:S13]  /*4d00*/  ISETP.NE.AND P0, PT, R0, UR5, PT ;  /* 0x0000000500007c0c */ /* 0x000fda000bf05270 */
[----:B------:R-:W-:Y:S05]  /*4d10*/  @P0 BRA `(.L_x_70) ;  /* 0x0000000000580947 */ /* 0x000fea0003800000 */
[----:B------:R-:W1:Y:S02]  /*4d20*/  LDS R0, [UR6+0x18] ;  /* 0x00001806ff007984 */ /* 0x000e640008000800 */
[----:B-1----:R-:W-:-:S04]  /*4d30*/  LOP3.LUT R0, R0, UR4, RZ, 0xc0, !PT ;  /* 0x0000000400007c12 */ /* 0x002fc8000f8ec0ff */
[----:B------:R-:W-:-:S13]  /*4d40*/  ISETP.NE.AND P0, PT, R0, UR4, PT ;  /* 0x0000000400007c0c */ /* 0x000fda000bf05270 */
[----:B------:R-:W-:Y:S05]  /*4d50*/  @P0 BRA `(.L_x_71) ;  /* 0x00000000003c0947 */ /* 0x000fea0003800000 */
[----:B------:R-:W1:Y:S01]  /*4d60*/  S2R R2, SR_LANEID ;  /* 0x0000000000027919 */ /* 0x000e620000000000 */
[----:B------:R-:W-:Y:S01]  /*4d70*/  ULOP3.LUT UR5, URZ, UR5, URZ, 0x33, !UPT ;  /* 0x00000005ff057292 */ /* 0x000fe2000f8e33ff */
[----:B------:R-:W-:Y:S01]  /*4d80*/  LOP3.LUT R4, RZ, UR4, RZ, 0x33, !PT ;  /* 0x00000004ff047c12 */ /* 0x000fe2000f8e33ff */
[----:B------:R-:W-:Y:S02]  /*4d90*/  VOTEU.ANY UR4, UPT, PT ;  /* 0x0000000000047886 */ /* 0x000fe400038e0100 */
[----:B------:R-:W-:Y:S01]  /*4da0*/  UFLO.U32 UR4, UR4 ;  /* 0x00000004000472bd */ /* 0x000fe200080e0000 */
[----:B------:R-:W2:Y:S01]  /*4db0*/  REDUX UR7, R4 ;  /* 0x00000000040773c4 */ /* 0x000ea20000000000 */
[----:B------:R-:W-:-:S06]  /*4dc0*/  IMAD.U32 R0, RZ, RZ, UR5 ;  /* 0x00000005ff007e24 */ /* 0x000fcc000f8e00ff */
[----:B------:R3:W-:Y:S01]  /*4dd0*/  UTCATOMSWS.AND URZ, UR5 ;  /* 0x0000000500ff79e3 */ /* 0x0007e20008000000 */
[----:B------:R-:W4:Y:S01]  /*4de0*/  REDUX UR8, R0 ;  /* 0x00000000000873c4 */ /* 0x000f220000000000 */
[----:B-1----:R-:W-:Y:S01]  /*4df0*/  ISETP.EQ.U32.AND P0, PT, R2, UR4, PT ;  /* 0x0000000402007c0c */ /* 0x002fe2000bf02070 */
[----:B--2---:R-:W-:Y:S01]  /*4e00*/  IMAD.U32 R2, RZ, RZ, UR7 ;  /* 0x00000007ff027e24 */ /* 0x004fe2000f8e00ff */
[----:B----4-:R-:W-:-:S11]  /*4e10*/  MOV R3, UR8 ;  /* 0x0000000800037c02 */ /* 0x010fd60008000f00 */
[----:B------:R3:W-:Y:S04]  /*4e20*/  @P0 ATOMS.AND RZ, [UR6+0x14], R3 ;  /* 0x00001403ffff098c */ /* 0x0007e8000a800006 */
[----:B------:R3:W-:Y:S01]  /*4e30*/  @P0 ATOMS.AND RZ, [UR6+0x18], R2 ;  /* 0x00001802ffff098c */ /* 0x0007e2000a800006 */
[----:B------:R-:W-:Y:S05]  /*4e40*/  BRA `(.L_x_72) ;  /* 0x0000000000147947 */ /* 0x000fea0003800000 */
.L_x_71:
[----:B------:R-:W-:Y:S02]  /*4e50*/  MOV R2, 0x4e70 ;  /* 0x00004e7000027802 */ /* 0x000fe40000000f00 */
[----:B-----5:R-:W-:Y:S05]  /*4e60*/  CALL.REL.NOINC `($__internal_0_$__cuda_sm10x_tcgen05_guardrail_trap_col_being_dealloced_not_returned_by_alloc) ;  /* 0x000000f0006c7944 */ /* 0x020fea0003c00000 */
[----:B------:R-:W-:Y:S05]  /*4e70*/  BRA `(.L_x_72) ;  /* 0x0000000000087947 */ /* 0x000fea0003800000 */
.L_x_70:
[----:B------:R-:W-:Y:S02]  /*4e80*/  MOV R2, 0x4ea0 ;  /* 0x00004ea000027802 */ /* 0x000fe40000000f00 */
[----:B-----5:R-:W-:Y:S05]  /*4e90*/  CALL.REL.NOINC `($__internal_2_$__cuda_sm10x_tcgen05_guardrail_trap_unallocated_columns_being_dealloced) ;  /* 0x000000f000787944 */ /* 0x020fea0003c00000 */
.L_x_72:
[----:B------:R-:W-:Y:S01]  /*4ea0*/  NOP ;  /* 0x0000000000007918 */ /* 0x000fe20000000000 */
[----:B---3--:R-:W-:Y:S05]  /*4eb0*/  EXIT ;  /* 0x000000000000794d */ /* 0x008fea0003800000 */
.L_x_54:
[----:B------:R-:W-:-:S09]  /*4ec0*/  UISETP.NE.OR UP0, UPT, UR18, 0x3, !UP3 ;  /* 0x000000031200788c */ /* 0x000fd2000df05670 */
[----:B------:R-:W-:Y:S05]  /*4ed0*/  BRA.U UP0, `(.L_x_73) ;  /* 0x0000001900f87547 */ /* 0x000fea000b800000 */
[----:B------:R-:W2:Y:S01]  /*4ee0*/  LDCU.64 UR4, c[0x0][0xc88] ;  /* 0x00019100ff0477ac */ /* 0x000ea20008000a00 */
[----:B------:R-:W3:Y:S01]  /*4ef0*/  S2UR UR10, SR_CgaCtaId ;  /* 0x00000000000a79c3 */ /* 0x000ee20000008800 */
[----:B------:R-:W-:Y:S01]  /*4f00*/  HFMA2 R10, -RZ, RZ, 0, 0 ;  /* 0x00000000ff0a7431 */ /* 0x000fe200000001ff */
[----:B------:R-:W-:Y:S01]  /*4f10*/  MOV R9, RZ ;  /* 0x000000ff00097202 */ /* 0x000fe20000000f00 */
[----:B------:R-:W4:Y:S01]  /*4f20*/  LDCU UR61, c[0x0][0x370] ;  /* 0x00006e00ff3d77ac */ /* 0x000f220008000800 */
[----:B------:R-:W-:Y:S01]  /*4f30*/  HFMA2 R3, -RZ, RZ, 0, 0.0078125 ;  /* 0x00002000ff037431 */ /* 0x000fe200000001ff */
[----:B------:R-:W4:Y:S03]  /*4f40*/  LDCU.128 UR64, c[0x0][0xf10] ;  /* 0x0001e200ff4077ac */ /* 0x000f260008000c00 */
[----:B------:R-:W1:Y:S01]  /*4f50*/  LDC.64 R12, c[0x0][0x348] ;  /* 0x0000d200ff0c7b82 */ /* 0x000e620000000a00 */
[----:B------:R-:W3:Y:S01]  /*4f60*/  LDCU UR53, c[0x0][0x374] ;  /* 0x00006e80ff3577ac */ /* 0x000ee20008000800 */
[----:B------:R-:W3:Y:S01]  /*4f70*/  LDCU.64 UR54, c[0x0][0xc90] ;  /* 0x00019200ff3677ac */ /* 0x000ee20008000a00 */
[----:B--2---:R-:W-:Y:S01]  /*4f80*/  UISETP.NE.U32.AND UP0, UPT, UR4, URZ, UPT ;  /* 0x000000ff0400728c */ /* 0x004fe2000bf05070 */
[----:B------:R-:W2:Y:S01]  /*4f90*/  LDCU UR15, c[0x0][0xf0c] ;  /* 0x0001e180ff0f77ac */ /* 0x000ea20008000800 */
[----:B------:R-:W2:Y:S01]  /*4fa0*/  LDCU UR69, c[0x0][0xf20] ;  /* 0x0001e400ff4577ac */ /* 0x000ea20008000800 */
[----:B------:R-:W2:Y:S01]  /*4fb0*/  LDCU UR4, c[0x0][0xf30] ;  /* 0x0001e600ff0477ac */ /* 0x000ea20008000800 */
[----:B------:R-:W-:Y:S01]  /*4fc0*/  UMOV UR21, 0x400 ;  /* 0x0000040000157882 */ /* 0x000fe20000000000 */
[----:B----4-:R-:W-:-:S02]  /*4fd0*/  UIMAD.WIDE.U32 UR6, UR61, UR64, URZ ;  /* 0x000000403d0672a5 */ /* 0x010fc4000f8e00ff */
[----:B---3--:R-:W-:Y:S02]  /*4fe0*/  UIMAD.WIDE.U32 UR8, UR53, UR67, URZ ;  /* 0x00000043350872a5 */ /* 0x008fe4000f8e00ff */
[----:B------:R-:W-:Y:S02]  /*4ff0*/  ULEA UR21, UR10, UR21, 0x18 ;  /* 0x000000150a157291 */ /* 0x000fe4000f8ec0ff */
[----:B------:R-:W-:Y:S02]  /*5000*/  UISETP.NE.AND.EX UP6, UPT, UR5, URZ, UPT, UP0 ;  /* 0x000000ff0500728c */ /* 0x000fe4000bfc5300 */
[----:B------:R-:W-:Y:S02]  /*5010*/  UISETP.NE.AND UP0, UPT, UR39, 0x1, UPT ;  /* 0x000000012700788c */ /* 0x000fe4000bf05270 */
[----:B------:R-:W-:Y:S02]  /*5020*/  UISETP.NE.U32.AND UP0, UPT, UR54, URZ, UPT ;  /* 0x000000ff3600728c */ /* 0x000fe4000bf05070 */
[----:B------:R-:W-:-:S02]  /*5030*/  UIADD3 UR57, UPT, UPT, UR21, 0x10, URZ ;  /* 0x0000001015397890 */ /* 0x000fc4000fffe0ff */
[----:B------:R-:W-:Y:S02]  /*5040*/  UIADD3 UR49, UPT, UPT, UR21, 0x18, URZ ;  /* 0x0000001815317890 */ /* 0x000fe4000fffe0ff */
[----:B------:R-:W-:Y:S02]  /*5050*/  UIADD3 UR41, UPT, UPT, UR21, 0x20, URZ ;  /* 0x0000002015297890 */ /* 0x000fe4000fffe0ff */
[----:B------:R-:W-:Y:S02]  /*5060*/  UIADD3 UR33, UPT, UPT, UR21, 0x28, URZ ;  /* 0x0000002815217890 */ /* 0x000fe4000fffe0ff */
[----:B------:R-:W-:Y:S01]  /*5070*/  USEL UR68, URZ, 0x1, UP5 ;  /* 0x00000001ff447887 */ /* 0x000fe2000a800000 */
[----:B------:R-:W-:Y:S01]  /*5080*/  UMOV UR6, UR7 ;  /* 0x0000000700067c82 */ /* 0x000fe20008000000 */
[----:B------:R-:W-:Y:S01]  /*5090*/  UMOV UR62, UR9 ;  /* 0x00000009003e7c82 */ /* 0x000fe20008000000 */
[----:B------:R-:W-:Y:S02]  /*50a0*/  UISETP.GE.AND UP3, UPT, UR39, 0x1, UPT ;  /* 0x000000012700788c */ /* 0x000fe4000bf66270 */
[----:B------:R-:W-:Y:S01]  /*50b0*/  UISETP.NE.AND.EX UP5, UPT, UR55, URZ, UPT, UP0 ;  /* 0x000000ff3700728c */ /* 0x000fe2000bfa5300 */
[----:B------:R-:W-:Y:S01]  /*50c0*/  UMOV UR29, URZ ;  /* 0x000000ff001d7c82 */ /* 0x000fe20008000000 */
[----:B------:R-:W-:Y:S01]  /*50d0*/  UPLOP3.LUT UP1, UPT, UPT, UPT, UPT, 0x40, 0x4 ;  /* 0x000000000004789c */ /* 0x000fe20003f2e870 */
[----:B------:R-:W3:Y:S01]  /*50e0*/  LDCU.64 UR22, c[0x0][0xf28] ;  /* 0x0001e500ff1677ac */ /* 0x000ee20008000a00 */
[----:B--2---:R-:W-:-:S02]  /*50f0*/  UISETP.NE.AND UP3, UPT, UR15, 0x1, UPT ;  /* 0x000000010f00788c */ /* 0x004fc4000bf65270 */
[----:B------:R-:W-:Y:S02]  /*5100*/  UPRMT UR46, UR10, 0x654, UR57 ;  /* 0x000006540a2e7896 */ /* 0x000fe40008000039 */
[----:B------:R-:W-:Y:S02]  /*5110*/  UPRMT UR45, UR10, 0x654, UR49 ;  /* 0x000006540a2d7896 */ /* 0x000fe40008000031 */
[----:B------:R-:W-:Y:S02]  /*5120*/  UPRMT UR38, UR10, 0x654, UR41 ;  /* 0x000006540a267896 */ /* 0x000fe40008000029 */
[----:B------:R-:W-:Y:S02]  /*5130*/  UPRMT UR37, UR10, 0x654, UR33 ;  /* 0x000006540a257896 */ /* 0x000fe40008000021 */
[----:B------:R-:W-:Y:S02]  /*5140*/  USHF.R.U32.HI UR63, URZ, UR65, UR6 ;  /* 0x00000041ff3f7299 */ /* 0x000fe40008011606 */
[----:B------:R-:W-:-:S02]  /*5150*/  USHF.R.U32.HI UR62, URZ, UR69, UR62 ;  /* 0x00000045ff3e7299 */ /* 0x000fc4000801163e */
[----:B------:R-:W-:Y:S02]  /*5160*/  UISETP.NE.AND UP0, UPT, UR66, 0x1, UPT ;  /* 0x000000014200788c */ /* 0x000fe4000bf05270 */
[----:B-1----:R-:W-:-:S11]  /*5170*/  UISETP.NE.AND UP4, UPT, UR4, 0x1, UPT ;  /* 0x000000010400788c */ /* 0x002fd6000bf85270 */
.L_x_88:
[C---:B------:R-:W-:Y:S02]  /*5180*/  LEA R8, R10.reuse, UR21, 0x3 ;  /* 0x000000150a087c11 */ /* 0x040fe4000f8e18ff */
[----:B------:R-:W-:Y:S02]  /*5190*/  SHF.L.U32 R5, R9, 0x1f, RZ ;  /* 0x0000001f09057819 */ /* 0x000fe400000006ff */
[----:B------:R-:W-:Y:S02]  /*51a0*/  LEA R6, R10, UR21, 0x4 ;  /* 0x000000150a067c11 */ /* 0x000fe4000f8e20ff */
[----:B------:R-:W1:Y:S02]  /*51b0*/  SYNCS.PHASECHK.TRANS64.TRYWAIT P0, [R8+URZ+0x60], R5 ;  /* 0x00006005080075a7 */ /* 0x000e6400080011ff */
[----:B-12---:R-:W-:Y:S05]  /*51c0*/  @!P0 BRA `(.L_x_74) ;  /* 0x000000e400908947 */ /* 0x006fea0003800000 */
.L_x_205:
[----:B-1----:R-:W1:Y:S01]  /*51d0*/  LDS.128 R4, [R6+0xc0] ;  /* 0x0000c00006047984 */ /* 0x002e620000000c00 */
[----:B------:R-:W-:Y:S01]  /*51e0*/  UISETP.GE.AND UP0, UPT, UR39, 0x1, UPT ;  /* 0x000000012700788c */ /* 0x000fe2000bf06270 */
[----:B------:R-:W-:Y:S01]  /*51f0*/  @!PT LDS RZ, [RZ] ;  /* 0x00000000fffff984 */ /* 0x000fe20000000800 */
[----:B------:R-:W-:Y:S01]  /*5200*/  @!PT LDS RZ, [RZ] ;  /* 0x00000000fffff984 */ /* 0x000fe20000000800 */
[----:B------:R-:W-:Y:S01]  /*5210*/  @!PT LDS RZ, [RZ] ;  /* 0x00000000fffff984 */ /* 0x000fe20000000800 */
[----:B------:R-:W-:Y:S01]  /*5220*/  @!PT LDS RZ, [RZ] ;  /* 0x00000000fffff984 */ /* 0x000fe20000000800 */
[----:B------:R2:W-:Y:S06]  /*5230*/  MEMBAR.ALL.CTA ;  /* 0x0000000000007992 */ /* 0x0005ec0000008000 */
[----:B--2---:R-:W2:Y:S01]  /*5240*/  FENCE.VIEW.ASYNC.S ;  /* 0x00000000000073c6 */ /* 0x004ea20000000000 */
[----:B-1----:R-:W-:Y:S11]  /*5250*/  LOP3.LUT P0, RZ, R6, 0x1, RZ, 0xc0, !PT ;  /* 0x0000000106ff7812 */ /* 0x002ff6000780c0ff */
[----:B------:R-:W-:Y:S02]  /*5260*/  @!UPT UIADD3 URZ, UPT, UPT, URZ, URZ, URZ ;  /* 0x000000fffffff290 */ /* 0x000fe4000fffe0ff */
[----:B--2---:R-:W-:Y:S01]  /*5270*/  VOTEU.ANY UP3, P0 ;  /* 0x0000000000ff7886 */ /* 0x004fe20000060100 */
[----:B------:R-:W-:Y:S11]  /*5280*/  PLOP3.LUT P0, PT, PT, PT, UP3, 0x80, 0x8 ;  /* 0x000000000008781c */ /* 0x000ff60003f0f038 */
[----:B------:R-:W-:Y:S02]  /*5290*/  @!UPT UIADD3 URZ, UPT, UPT, URZ, URZ, URZ ;  /* 0x000000fffffff290 */ /* 0x000fe4000fffe0ff */
[----:B------:R-:W-:Y:S02]  /*52a0*/  @P0 SHF.R.U32.HI R0, RZ, 0x10, R5 ;  /* 0x00000010ff000819 */ /* 0x000fe40000011605 */
[----:B------:R-:W-:Y:S02]  /*52b0*/  @P0 MOV R2, R4 ;  /* 0x0000000400020202 */ /* 0x000fe40000000f00 */
[----:B------:R-:W-:Y:S01]  /*52c0*/  @P0 R2UR UR4, R0 ;  /* 0x00000000000402ca */ /* 0x000fe200000e0000 */
[----:B------:R-:W-:Y:S01]  /*52d0*/  VIADD R0, R8, 0x70 ;  /* 0x0000007008007836 */ /* 0x000fe20000000000 */
[----:B------:R-:W-:Y:S02]  /*52e0*/  @P0 LOP3.LUT R4, R5, 0xffff, RZ, 0xc0, !PT ;  /* 0x0000ffff05040812 */ /* 0x000fe400078ec0ff */
[----:B------:R-:W-:Y:S02]  /*52f0*/  @P0 R2UR UR6, R2 ;  /* 0x00000000020602ca */ /* 0x000fe400000e0000 */
[----:B------:R-:W-:Y:S02]  /*5300*/  PRMT R0, RZ, 0x654, R0 ;  /* 0x00000654ff007816 */ /* 0x000fe40000000000 */
[----:B------:R-:W-:Y:S02]  /*5310*/  @P0 R2UR UR5, R4 ;  /* 0x00000000040502ca */ /* 0x000fe400000e0000 */
[----:B------:R1:W-:Y:S03]  /*5320*/  SYNCS.ARRIVE.TRANS64.RED.A1T0 RZ, [R0+URZ], RZ ;  /* 0x000000ff00ff79a7 */ /* 0x0003e600081004ff */
[----:B------:R-:W-:Y:S04]  /*5330*/  @UP3 UMOV UR47, UR4 ;  /* 0x00000004002f3c82 */ /* 0x000fe80008000000 */
[----:B------:R-:W-:Y:S04]  /*5340*/  @UP3 UMOV UR14, UR6 ;  /* 0x00000006000e3c82 */ /* 0x000fe80008000000 */
[----:B------:R-:W-:Y:S01]  /*5350*/  @UP3 UMOV UR13, UR5 ;  /* 0x00000005000d3c82 */ /* 0x000fe20008000000 */
[----:B------:R-:W-:Y:S05]  /*5360*/  BRA.U !UP0, `(.L_x_75) ;  /* 0x0000000108c07547 */ /* 0x000fea000b800000 */
[----:B------:R-:W-:Y:S02]  /*5370*/  UIMAD.WIDE.U32 UR16, UR13, UR67, URZ ;  /* 0x000000430d1072a5 */ /* 0x000fe4000f8e00ff */
[----:B------:R-:W-:Y:S02]  /*5380*/  UP2UR UR24, UPR, URZ, 0x4 ;  /* 0x00000004ff187883 */ /* 0x000fe40008000000 */
[----:B------:R-:W-:Y:S02]  /*5390*/  UISETP.NE.AND UP2, UPT, UR66, 0x1, UPT ;  /* 0x000000014200788c */ /* 0x000fe4000bf45270 */
[----:B------:R-:W-:Y:S02]  /*53a0*/  UIMAD.WIDE.U32 UR18, UR14, UR64, URZ ;  /* 0x000000400e1272a5 */ /* 0x000fe4000f8e00ff */
[----:B------:R-:W-:Y:S02]  /*53b0*/  USEL UR4, UR53, UR62, !UP2 ;  /* 0x0000003e35047287 */ /* 0x000fe4000d000000 */
[----:B------:R-:W-:Y:S02]  /*53c0*/  UISETP.NE.AND UP0, UPT, UR15, 0x1, UPT ;  /* 0x000000010f00788c */ /* 0x000fe4000bf05270 */
[----:B------:R-:W-:Y:S02]  /*53d0*/  UP2UR UR25, UPR, URZ, 0x2 ;  /* 0x00000002ff197883 */ /* 0x000fe40008000000 */
[----:B------:R-:W-:Y:S02]  /*53e0*/  UISETP.NE.AND UP1, UPT, UR39, 0x1, UPT ;  /* 0x000000012700788c */ /* 0x000fe4000bf25270 */
[----:B---3--:R-:W-:Y:S02]  /*53f0*/  UIMAD.WIDE.U32 UR8, UR4, UR22, URZ ;  /* 0x00000016040872a5 */ /* 0x008fe4000f8e00ff */
[----:B------:R-:W-:Y:S01]  /*5400*/  USEL UR7, UR61, UR63, !UP0 ;  /* 0x0000003f3d077287 */ /* 0x000fe2000c000000 */
[----:B------:R-:W-:Y:S02]  /*5410*/  UMOV UR5, UR17 ;  /* 0x0000001100057c82 */ /* 0x000fe40008000000 */
[----:B------:R-:W-:Y:S02]  /*5420*/  USHF.R.U32.HI UR6, URZ, UR69, UR5 ;  /* 0x00000045ff067299 */ /* 0x000fe40008011605 */
[----:B------:R-:W-:Y:S02]  /*5430*/  UIMAD.WIDE.U32 UR10, UR7, UR22, URZ ;  /* 0x00000016070a72a5 */ /* 0x000fe4000f8e00ff */
[----:B------:R-:W-:Y:S02]  /*5440*/  USEL UR6, UR13, UR6, !UP2 ;  /* 0x000000060d067287 */ /* 0x000fe4000d000000 */
[----:B------:R-:W-:Y:S01]  /*5450*/  UISETP.NE.AND UP2, UPT, UR24, URZ, UPT ;  /* 0x000000ff1800728c */ /* 0x000fe2000bf45270 */
[----:B------:R-:W-:Y:S02]  /*5460*/  UMOV UR5, UR19 ;  /* 0x0000001300057c82 */ /* 0x000fe40008000000 */
[----:B------:R-:W-:Y:S03]  /*5470*/  USHF.R.U32.HI UR12, URZ, UR65, UR5 ;  /* 0x00000041ff0c7299 */ /* 0x000fe60008011605 */
[----:B------:R-:W-:Y:S02]  /*5480*/  UMOV UR5, UR9 ;  /* 0x0000000900057c82 */ /* 0x000fe40008000000 */
[----:B------:R-:W-:Y:S03]  /*5490*/  @UP1 USHF.R.U32.HI UR4, URZ, UR23, UR5 ;  /* 0x00000017ff041299 */ /* 0x000fe60008011605 */
[----:B------:R-:W-:Y:S01]  /*54a0*/  UMOV UR5, UR11 ;  /* 0x0000000b00057c82 */ /* 0x000fe20008000000 */
[----:B------:R-:W-:Y:S02]  /*54b0*/  UIMAD UR4, UR39, UR4, URZ ;  /* 0x00000004270472a4 */ /* 0x000fe4000f8e02ff */
[----:B------:R-:W-:Y:S02]  /*54c0*/  @UP1 USHF.R.U32.HI UR7, URZ, UR23, UR5 ;  /* 0x00000017ff071299 */ /* 0x000fe40008011605 */
[----:B------:R-:W-:Y:S02]  /*54d0*/  USEL UR5, UR14, UR12, !UP0 ;  /* 0x0000000c0e057287 */ /* 0x000fe4000c000000 */
[----:B------:R-:W-:Y:S02]  /*54e0*/  UIMAD.WIDE.U32 UR10, UR6, UR22, URZ ;  /* 0x00000016060a72a5 */ /* 0x000fe4000f8e00ff */
[----:B------:R-:W-:Y:S02]  /*54f0*/  UIMAD UR8, UR39, UR7, URZ ;  /* 0x00000007270872a4 */ /* 0x000fe4000f8e02ff */
[----:B------:R-:W-:Y:S03]  /*5500*/  UISETP.GE.AND UP0, UPT, UR6, UR4, UPT ;  /* 0x000000040600728c */ /* 0x000fe6000bf06270 */
[----:B------:R-:W-:Y:S01]  /*5510*/  UMOV UR4, UR11 ;  /* 0x0000000b00047c82 */ /* 0x000fe20008000000 */
[----:B------:R-:W-:Y:S02]  /*5520*/  UISETP.GE.OR UP0, UPT, UR5, UR8, UP0 ;  /* 0x000000080500728c */ /* 0x000fe40008706670 */
[----:B------:R-:W-:Y:S02]  /*5530*/  USHF.R.U32.HI UR4, URZ, UR23, UR4 ;  /* 0x00000017ff047299 */ /* 0x000fe40008011604 */
[----:B------:R-:W-:Y:S02]  /*5540*/  UIMAD.WIDE.U32 UR8, UR5, UR22, URZ ;  /* 0x00000016050872a5 */ /* 0x000fe4000f8e00ff */
[----:B------:R-:W-:Y:S04]  /*5550*/  USEL UR10, UR6, UR4, !UP1 ;  /* 0x00000004060a7287 */ /* 0x000fe8000c800000 */
[----:B------:R-:W-:Y:S01]  /*5560*/  UIADD3 UR11, UPT, UPT, -UR10, URZ, URZ ;  /* 0x000000ff0a0b7290 */ /* 0x000fe2000fffe1ff */
[----:B------:R-:W-:Y:S02]  /*5570*/  @!UP0 UMOV UR4, UR9 ;  /* 0x0000000900048c82 */ /* 0x000fe40008000000 */
[----:B------:R-:W-:Y:S02]  /*5580*/  @!UP0 USHF.R.U32.HI UR4, URZ, UR23, UR4 ;  /* 0x00000017ff048299 */ /* 0x000fe40008011604 */
[----:B------:R-:W-:Y:S02]  /*5590*/  UIMAD UR8, UR39, UR11, UR6 ;  /* 0x0000000b270872a4 */ /* 0x000fe4000f8e0206 */
[----:B------:R-:W-:Y:S02]  /*55a0*/  @!UP0 USEL UR4, UR5, UR4, !UP1 ;  /* 0x0000000405048287 */ /* 0x000fe4000c800000 */
[----:B------:R-:W-:Y:S02]  /*55b0*/  UISETP.NE.AND UP1, UPT, UR25, URZ, UPT ;  /* 0x000000ff1900728c */ /* 0x000fe4000bf25270 */
[----:B------:R-:W-:Y:S02]  /*55c0*/  @!UP0 UIMAD UR7, UR7, UR8, UR4 ;  /* 0x00000008070782a4 */ /* 0x000fe4000f8e0204 */
[----:B------:R-:W-:Y:S02]  /*55d0*/  @!UP0 UIADD3 UR9, UPT, UPT, UR10, -UR4, URZ ;  /* 0x800000040a098290 */ /* 0x000fe4000fffe0ff */
[----:B------:R-:W-:Y:S02]  /*55e0*/  UIADD3 UR8, UPT, UPT, -UR6, URZ, URZ ;  /* 0x000000ff06087290 */ /* 0x000fe4000fffe1ff */
[----:B------:R-:W-:Y:S02]  /*55f0*/  UIADD3 UR4, UPT, UPT, -UR5, URZ, URZ ;  /* 0x000000ff05047290 */ /* 0x000fe4000fffe1ff */
[----:B------:R-:W-:Y:S03]  /*5600*/  @!UP0 UIMAD UR6, UR9, UR39, UR5 ;  /* 0x00000027090682a4 */ /* 0x000fe6000f8e0205 */
[----:B------:R-:W-:Y:S01]  /*5610*/  @!UP0 UMOV UR5, UR7 ;  /* 0x0000000700058c82 */ /* 0x000fe20008000000 */
[----:B------:R-:W-:Y:S02]  /*5620*/  UIMAD UR7, UR15, UR4, UR14 ;  /* 0x000000040f0772a4 */ /* 0x000fe4000f8e020e */
[----:B------:R-:W-:Y:S02]  /*5630*/  UIMAD UR4, UR66, UR8, UR13 ;  /* 0x00000008420472a4 */ /* 0x000fe4000f8e020d */
[----:B------:R-:W-:Y:S02]  /*5640*/  UIMAD UR14, UR5, UR15, UR7 ;  /* 0x0000000f050e72a4 */ /* 0x000fe4000f8e0207 */
[----:B------:R-:W-:Y:S11]  /*5650*/  UIMAD UR13, UR6, UR66, UR4 ;  /* 0x00000042060d72a4 */ /* 0x000ff6000f8e0204 */
[----:B------:R-:W-:Y:S01]  /*5660*/  @!UPT UIADD3 URZ, UPT, UPT, URZ, URZ, URZ ;  /* 0x000000fffffff290 */ /* 0x000fe2000fffe0ff */
.L_x_75:
[----:B------:R-:W2:Y:S01]  /*5670*/  @!UP4 LDCU.128 UR8, c[0x0][0xf10] ;  /* 0x0001e200ff08c7ac */ /* 0x000ea20008000c00 */
[----:B------:R-:W-:Y:S04]  /*5680*/  ISETP.NE.U32.AND P0, PT, RZ, UR54, PT ;  /* 0x00000036ff007c0c */ /* 0x000fe8000bf05070 */
[----:B------:R-:W-:Y:S01]  /*5690*/  ISETP.NE.AND.EX P0, PT, RZ, UR55, PT, P0 ;  /* 0x00000037ff007c0c */ /* 0x000fe2000bf05300 */
[----:B------:R-:W4:Y:S01]  /*56a0*/  @!UP4 LDCU UR5, c[0x0][0xf0c] ;  /* 0x0001e180ff05c7ac */ /* 0x000f220008000800 */
[----:B------:R-:W3:Y:S01]  /*56b0*/  @!UP4 LDCU UR4, c[0x0][0xf20] ;  /* 0x0001e400ff04c7ac */ /* 0x000ee20008000800 */
[----:B------:R-:W-:Y:S02]  /*56c0*/  USHF.L.U32 UR17, UR27, 0x8, URZ ;  /* 0x000000081b117899 */ /* 0x000fe400080006ff */
[----:B--2---:R-:W-:Y:S02]  /*56d0*/  UIMAD.WIDE.U32 UR6, UR14, UR8, URZ ;  /* 0x000000080e0672a5 */ /* 0x004fe4000f8e00ff */
[----:B------:R-:W-:Y:S02]  /*56e0*/  UIADD3 UR18, UPT, UPT, UR17, 0x60, URZ ;  /* 0x0000006011127890 */ /* 0x000fe4000fffe0ff */
[----:B------:R-:W-:Y:S02]  /*56f0*/  @!UP4 USHF.R.U32.HI UR7, URZ, UR9, UR7 ;  /* 0x00000009ff07c299 */ /* 0x000fe40008011607 */
[----:B------:R-:W-:Y:S02]  /*5700*/  UIMAD.WIDE.U32 UR8, UR13, UR11, URZ ;  /* 0x0000000b0d0872a5 */ /* 0x000fe4000f8e00ff */
[----:B----4-:R-:W-:Y:S02]  /*5710*/  @!UP4 UISETP.NE.AND UP0, UPT, UR5, 0x1, UPT ;  /* 0x000000010500c88c */ /* 0x010fe4000bf05270 */
[----:B------:R-:W-:Y:S02]  /*5720*/  USHF.L.U32 UR59, UR20, 0x7, URZ ;  /* 0x00000007143b7899 */ /* 0x000fe400080006ff */
[----:B------:R-:W-:Y:S02]  /*5730*/  @!UP4 USEL UR7, UR14, UR7, !UP0 ;  /* 0x000000070e07c287 */ /* 0x000fe4000c000000 */
[----:B------:R-:W-:Y:S01]  /*5740*/  @!UP4 UISETP.NE.AND UP0, UPT, UR10, 0x1, UPT ;  /* 0x000000010a00c88c */ /* 0x000fe2000bf05270 */
[----:B------:R-:W-:Y:S01]  /*5750*/  @!UP4 UMOV UR6, UR9 ;  /* 0x000000090006cc82 */ /* 0x000fe20008000000 */
[----:B------:R-:W-:Y:S01]  /*5760*/  UMOV UR58, UR18 ;  /* 0x00000012003a7c82 */ /* 0x000fe20008000000 */
[----:B---3--:R-:W-:Y:S04]  /*5770*/  @!UP4 USHF.R.U32.HI UR6, URZ, UR4, UR6 ;  /* 0x00000004ff06c299 */ /* 0x008fe80008011606 */
[----:B------:R-:W-:Y:S04]  /*5780*/  @!UP4 USEL UR6, UR13, UR6, !UP0 ;  /* 0x000000060d06c287 */ /* 0x000fe8000c000000 */
[----:B------:R-:W-:Y:S02]  /*5790*/  @!UP4 UIADD3 UR4, UPT, UPT, -UR7, UR6, URZ ;  /* 0x000000060704c290 */ /* 0x000fe4000fffe1ff */
[----:B------:R-:W-:Y:S02]  /*57a0*/  @!UP4 UIADD3 UR6, UPT, UPT, UR7, -UR6, URZ ;  /* 0x800000060706c290 */ /* 0x000fe4000fffe0ff */
[----:B------:R-:W-:Y:S02]  /*57b0*/  @!UP4 UIMAD UR14, UR4, UR5, UR14 ;  /* 0x00000005040ec2a4 */ /* 0x000fe4000f8e020e */
[----:B------:R-:W-:Y:S01]  /*57c0*/  @!UP4 UIMAD UR13, UR6, UR10, UR13 ;  /* 0x0000000a060dc2a4 */ /* 0x000fe2000f8e020d */
[----:B------:R-:W-:Y:S11]  /*57d0*/  BRA.U UP1, `(.L_x_76) ;  /* 0x0000000101107547 */ /* 0x000ff6000b800000 */
[----:B-1----:R-:W-:Y:S04]  /*57e0*/  MOV R0, UR68 ;  /* 0x0000004400007c02 */ /* 0x002fe80008000f00 */
[----:B------:R-:W-:Y:S04]  /*57f0*/  SHF.L.U32 R5, R0, 0x1f, RZ ;  /* 0x0000001f00057819 */ /* 0x000fe800000006ff */
[----:B------:R-:W1:Y:S02]  /*5800*/  SYNCS.PHASECHK.TRANS64.TRYWAIT P1, [UR21+0x58], R5 ;  /* 0x00005805ff0075a7 */ /* 0x000e640008021115 */
[----:B-1----:R-:W-:Y:S05]  /*5810*/  @!P1 BRA `(.L_x_77) ;  /* 0x000000e000109947 */ /* 0x002fea0003800000 */
.L_x_76:
[----:B------:R-:W-:Y:S05]  /*5820*/  BRA.U !UP5, `(.L_x_78) ;  /* 0x000000010d387547 */ /* 0x000fea000b800000 */
[----:B------:R-:W-:Y:S01]  /*5830*/  UPLOP3.LUT UP2, UPT, UPT, UPT, UP6, 0x80, 0x8 ;  /* 0x000000000008789c */ /* 0x000fe20003f4f060 */
[----:B-1----:R-:W-:Y:S01]  /*5840*/  HFMA2 R0, -RZ, RZ, 0, 5.9604644775390625e-08 ;  /* 0x00000001ff007431 */ /* 0x002fe200000001ff */
[----:B------:R-:W1:Y:S01]  /*5850*/  LDCU.64 UR8, c[0x0][0x358] ;  /* 0x00006b00ff0877ac */ /* 0x000e620008000a00 */
[----:B------:R-:W-:Y:S03]  /*5860*/  IMAD.MOV.U32 R176, RZ, RZ, 0x1 ;  /* 0x00000001ffb07424 */ /* 0x000fe600078e00ff */
[----:B------:R-:W-:Y:S05]  /*5870*/  PLOP3.LUT P1, PT, PT, PT, UP2, 0x80, 0x8 ;  /* 0x000000000008781c */ /* 0x000fea0003f2f028 */
[----:B------:R-:W2:Y:S01]  /*5880*/  @UP2 LDCU.64 UR4, c[0x0][0xc88] ;  /* 0x00019100ff0427ac */ /* 0x000ea20008000a00 */
[----:B------:R-:W-:Y:S07]  /*5890*/  @UP2 UIMAD UR6, UR52, UR54, URZ ;  /* 0x00000036340622a4 */ /* 0x000fee000f8e02ff */
[----:B------:R-:W-:Y:S01]  /*58a0*/  @!P1 PRMT R176, R0, 0x7610, R176 ;  /* 0x0000761000b09816 */ /* 0x000fe200000000b0 */
[----:B--2---:R-:W-:Y:S06]  /*58b0*/  @UP2 UIMAD.WIDE UR4, UR6, 0x4, UR4 ;  /* 0x00000004060428a5 */ /* 0x004fec000f8e0204 */
[----:B------:R-:W-:Y:S01]  /*58c0*/  IMAD.U32 R4, RZ, RZ, UR4 ;  /* 0x00000004ff047e24 */ /* 0x000fe2000f8e00ff */
[----:B------:R-:W-:Y:S04]  /*58d0*/  MOV R5, UR5 ;  /* 0x0000000500057c02 */ /* 0x000fe80008000f00 */
[----:B------:R-:W2:Y:S01]  /*58e0*/  @!UP2 LDCU UR4, c[0x0][0xc80] ;  /* 0x00019000ff04a7ac */ /* 0x000ea20008000800 */
[----:B-1---5:R3:W5:Y:S02]  /*58f0*/  @P1 LDG.E R133, desc[UR8][R4.64] ;  /* 0x0000000804851981 */ /* 0x022764000c1e1900 */
[----:B--23--:R-:W-:Y:S07]  /*5900*/  @!P1 IMAD.U32 R133, RZ, RZ, UR4 ;  /* 0x00000004ff859e24 */ /* 0x00cfee000f8e00ff */
.L_x_78:
[----:B-----5:R-:W-:Y:S01]  /*5910*/  @!P0 FSETP.EQ.AND P2, PT, R133, RZ, PT ;  /* 0x000000ff8500820b */ /* 0x020fe20003f42000 */
[----:B------:R-:W-:Y:S01]  /*5920*/  @!UPT UIADD3 URZ, UPT, UPT, URZ, URZ, URZ ;  /* 0x000000fffffff290 */ /* 0x000fe2000fffe0ff */
[----:B------:R-:W-:Y:S11]  /*5930*/  @!P0 BRA `(.L_x_79) ;  /* 0x0000000000148947 */ /* 0x000ff60003800000 */
[----:B------:R-:W-:Y:S02]  /*5940*/  LOP3.LUT P0, RZ, R176, 0xff, RZ, 0xc0, !PT ;  /* 0x000000ffb0ff7812 */ /* 0x000fe4000780c0ff */
[----:B------:R-:W-:Y:S04]  /*5950*/  PLOP3.LUT P2, PT, PT, PT, UP2, 0x80, 0x8 ;  /* 0x000000000008781c */ /* 0x000fe80003f4f028 */
[----:B------:R-:W-:Y:S07]  /*5960*/  PLOP3.LUT P2, PT, P2, PT, PT, 0x8, 0x80 ;  /* 0x000000000080781c */ /* 0x000fee000174e170 */
[----:B------:R-:W-:Y:S11]  /*5970*/  @P0 FSETP.EQ.AND P2, PT, R133, RZ, PT ;  /* 0x000000ff8500020b */ /* 0x000ff60003f42000 */
[----:B------:R-:W-:Y:S02]  /*5980*/  @!UPT UIADD3 URZ, UPT, UPT, URZ, URZ, URZ ;  /* 0x000000fffffff290 */ /* 0x000fe4000fffe0ff */
.L_x_79:
[----:B-1----:R-:W-:Y:S01]  /*5990*/  IMAD.MOV.U32 R0, RZ, RZ, 0x1 ;  /* 0x00000001ff007424 */ /* 0x002fe200078e00ff */
[----:B------:R-:W-:Y:S01]  /*59a0*/  ULOP3.LUT UP0, UR19, UR29, 0x1, URZ, 0xc0, !UPT ;  /* 0x000000011d137892 */ /* 0x000fe2000f80c0ff */
[----:B------:R-:W-:Y:S03]  /*59b0*/  ELECT P1, URZ, PT ;  /* 0x0000000000ff782f */ /* 0x000fe60003820000 */
[----:B------:R-:W-:Y:S02]  /*59c0*/  SHF.L.U32 R5, R0, 0x1f, RZ ;  /* 0x0000001f00057819 */ /* 0x000fe400000006ff */
[----:B------:R-:W-:Y:S02]  /*59d0*/  PLOP3.LUT P1, PT, P2, P1, PT, 0xf2, 0x2f ;  /* 0x00000000002f781c */ /* 0x000fe40001723e72 */
[----:B------:R-:W1:Y:S03]  /*59e0*/  SYNCS.PHASECHK.TRANS64.TRYWAIT P0, [UR21+0x30], R5 ;  /* 0x00003005ff0075a7 */ /* 0x000e660008001115 */
[----:B------:R-:W-:Y:S01]  /*59f0*/  @UP0 UIADD3 UR58, UPT, UPT, UR17, URZ, URZ ;  /* 0x000000ff113a0290 */ /* 0x000fe2000fffe0ff */
[----:B-1----:R-:W-:Y:S11]  /*5a00*/  @!P0 BRA `(.L_x_80) ;  /* 0x000000dc00ac8947 */ /* 0x002ff60003800000 */
.L_x_208:
[----:B------:R-:W-:Y:S01]  /*5a10*/  @!P1 IADD3 R2, P0, PT, R12, 0x980, RZ ;  /* 0x000009800c029810 */ /* 0x000fe20007f1e0ff */
[----:B------:R-:W-:Y:S01]  /*5a20*/  VOTEU.ALL UP0, P1 ;  /* 0x0000000000ff7886 */ /* 0x000fe20000800000 */
[----:B------:R-:W-:Y:S01]  /*5a30*/  UMOV UR6, 0x0 ;  /* 0x0000000000067882 */ /* 0x000fe20000000000 */
[----:B------:R-:W-:Y:S01]  /*5a40*/  UMOV UR7, 0x10000000 ;  /* 0x1000000000077882 */ /* 0x000fe20000000000 */
[----:B------:R-:W-:Y:S01]  /*5a50*/  @!P1 R2UR UR5, R2 ;  /* 0x00000000020592ca */ /* 0x000fe200000e0000 */
[----:B-1----:R-:W-:Y:S01]  /*5a60*/  @!P1 IMAD.X R0, RZ, RZ, R13, P0 ;  /* 0x000000ffff009224 */ /* 0x002fe200000e060d */
[----:B------:R-:W-:Y:S02]  /*5a70*/  @!UP0 UIADD3 UR56, UPT, UPT, UR21, 0x200, URZ ;  /* 0x0000020015388890 */ /* 0x000fe4000fffe0ff */
[----:B------:R-:W-:Y:S02]  /*5a80*/  @!UP0 UIADD3 UR10, UPT, UPT, UR58, 0x80, URZ ;  /* 0x000000803a0a8890 */ /* 0x000fe4000fffe0ff */
[----:B------:R-:W-:Y:S01]  /*5a90*/  @!P1 R2UR UR4, R0 ;  /* 0x00000000000492ca */ /* 0x000fe200000e0000 */
[----:B------:R-:W-:Y:S01]  /*5aa0*/  @!UP0 UIADD3 UR8, UPT, UPT, UR21, 0x1200, URZ ;  /* 0x0000120015088890 */ /* 0x000fe2000fffe0ff */
[----:B------:R-:W-:Y:S01]  /*5ab0*/  @!P1 IMAD.MOV.U32 R0, RZ, RZ, 0x2000 ;  /* 0x00002000ff009424 */ /* 0x000fe200078e00ff */
[----:B------:R-:W-:Y:S01]  /*5ac0*/  VOTEU.ALL UP0, P1 ;  /* 0x0000000000ff7886 */ /* 0x000fe20000800000 */
[----:B------:R-:W-:Y:S01]  /*5ad0*/  UMOV UR60, UR52 ;  /* 0x00000034003c7c82 */ /* 0x000fe20008000000 */
[----:B------:R-:W-:Y:S01]  /*5ae0*/  UMOV UR9, UR57 ;  /* 0x0000003900097c82 */ /* 0x000fe20008000000 */
[----:B------:R-:W-:Y:S01]  /*5af0*/  UMOV UR11, UR59 ;  /* 0x0000003b000b7c82 */ /* 0x000fe20008000000 */
[----:B------:R-:W-:Y:S01]  /*5b00*/  IMAD.U32 R6, RZ, RZ, UR5 ;  /* 0x00000005ff067e24 */ /* 0x000fe2000f8e00ff */
[----:B------:R-:W-:Y:S05]  /*5b10*/  UMOV UR12, UR52 ;  /* 0x00000034000c7c82 */ /* 0x000fea0008000000 */
[----:B------:R-:W-:Y:S01]  /*5b20*/  IMAD.U32 R7, RZ, RZ, UR4 ;  /* 0x00000004ff077e24 */ /* 0x000fe2000f8e00ff */
[----:B------:R-:W-:Y:S04]  /*5b30*/  @!P1 R2UR UR4, R6 ;  /* 0x00000000060492ca */ /* 0x000fe800000e0000 */
[----:B------:R-:W-:Y:S11]  /*5b40*/  @!P1 R2UR UR5, R7 ;  /* 0x00000000070592ca */ /* 0x000ff600000e0000 */
[----:B------:R-:W-:Y:S02]  /*5b50*/  @!UPT UIADD3 URZ, UPT, UPT, URZ, URZ, URZ ;  /* 0x000000fffffff290 */ /* 0x000fe4000fffe0ff */
[----:B------:R1:W-:Y:S01]  /*5b60*/  @!UP0 UTMALDG.3D [UR56], [UR4], desc[UR6] ;  /* 0x00000638040085b4 */ /* 0x0003e20008011000 */
[----:B------:R-:W-:Y:S05]  /*5b70*/  VOTEU.ALL UP0, P1 ;  /* 0x0000000000ff7886 */ /* 0x000fea0000800000 */
[----:B------:R1:W-:Y:S01]  /*5b80*/  @!UP0 UTMALDG.3D [UR8], [UR4], desc[UR6] ;  /* 0x00000608040085b4 */ /* 0x0003e20008011000 */
[----:B------:R1:W-:Y:S01]  /*5b90*/  @!P1 SYNCS.ARRIVE.TRANS64.RED.A0TR RZ, [UR21+0x10], R0 ;  /* 0x00001000ffff99a7 */ /* 0x0003e20008300415 */
[----:B------:R-:W-:Y:S01]  /*5ba0*/  SYNCS.ARRIVE.TRANS64.RED.A1T0 RZ, [UR46], RZ ;  /* 0x000000ffffff79a7 */ /* 0x000fe2000810042e */
[----:B------:R-:W2:Y:S02]  /*5bb0*/  SYNCS.PHASECHK.TRANS64.TRYWAIT P0, [UR21+0x38], R5 ;  /* 0x00003805ff0075a7 */ /* 0x000ea40008001115 */
[----:B-12---:R-:W-:Y:S05]  /*5bc0*/  @!P0 BRA `(.L_x_81) ;  /* 0x000000dc00548947 */ /* 0x006fea0003800000 */
.L_x_210:
        /* <DEDUP_REMOVED lines=11> */
[----:B------:R-:W-:Y:S01]  /*5c80*/  @!UP0 UIADD3 UR8, UPT, UPT, UR21, 0x3200, URZ ;  /* 0x0000320015088890 */ /* 0x000fe2000fffe0ff */
[----:B------:R-:W-:Y:S01]  /*5c90*/  VOTEU.ALL UP0, P1 ;  /* 0x0000000000ff7886 */ /* 0x000fe20000800000 */
[----:B------:R-:W-:Y:S02]  /*5ca0*/  UMOV UR50, UR58 ;  /* 0x0000003a00327c82 */ /* 0x000fe40008000000 */
[----:B------:R-:W-:Y:S01]  /*5cb0*/  IMAD.U32 R6, RZ, RZ, UR5 ;  /* 0x00000005ff067e24 */ /* 0x000fe2000f8e00ff */
[----:B------:R-:W-:Y:S01]  /*5cc0*/  UMOV UR9, UR49 ;  /* 0x0000003100097c82 */ /* 0x000fe20008000000 */
[----:B------:R-:W-:Y:S01]  /*5cd0*/  UMOV UR12, UR52 ;  /* 0x00000034000c7c82 */ /* 0x000fe20008000000 */
[----:B------:R-:W-:Y:S01]  /*5ce0*/  UMOV UR11, UR51 ;  /* 0x00000033000b7c82 */ /* 0x000fe20008000000 */
[----:B------:R-:W-:Y:S02]  /*5cf0*/  USHF.L.U32 UR16, UR19, 0x5, URZ ;  /* 0x0000000513107899 */ /* 0x000fe400080006ff */
[----:B------:R-:W-:Y:S01]  /*5d00*/  IMAD.U32 R7, RZ, RZ, UR4 ;  /* 0x00000004ff077e24 */ /* 0x000fe2000f8e00ff */
[----:B------:R-:W-:Y:S04]  /*5d10*/  @!P1 R2UR UR4, R6 ;  /* 0x00000000060492ca */ /* 0x000fe800000e0000 */
[----:B------:R-:W-:Y:S11]  /*5d20*/  @!P1 R2UR UR5, R7 ;  /* 0x00000000070592ca */ /* 0x000ff600000e0000 */
[----:B------:R-:W-:Y:S02]  /*5d30*/  @!UPT UIADD3 URZ, UPT, UPT, URZ, URZ, URZ ;  /* 0x000000fffffff290 */ /* 0x000fe4000fffe0ff */
[----:B------:R-:W-:Y:S01]  /*5d40*/  @!UP0 UTMALDG.3D [UR48], [UR4], desc[UR6] ;  /* 0x00000630040085b4 */ /* 0x000fe20008011000 */
[----:B------:R-:W-:Y:S05]  /*5d50*/  VOTEU.ALL UP0, P1 ;  /* 0x0000000000ff7886 */ /* 0x000fea0000800000 */
[----:B------:R1:W-:Y:S01]  /*5d60*/  @!UP0 UTMALDG.3D [UR8], [UR4], desc[UR6] ;  /* 0x00000608040085b4 */ /* 0x0003e20008011000 */
[----:B------:R2:W-:Y:S01]  /*5d70*/  @!P1 SYNCS.ARRIVE.TRANS64.RED.A0TR RZ, [UR21+0x18], R0 ;  /* 0x00001800ffff99a7 */ /* 0x0005e20008300415 */
[----:B------:R-:W-:Y:S01]  /*5d80*/  SYNCS.ARRIVE.TRANS64.RED.A1T0 RZ, [UR45], RZ ;  /* 0x000000ffffff79a7 */ /* 0x000fe2000810042d */
[----:B------:R-:W3:Y:S01]  /*5d90*/  SYNCS.PHASECHK.TRANS64.TRYWAIT P0, [UR21+0x40], R5 ;  /* 0x00004005ff0075a7 */ /* 0x000ee20008001115 */
[----:B-1----:R-:W-:Y:S01]  /*5da0*/  UIADD3 UR4, UPT, UPT, UR17, -UR16, URZ ;  /* 0x8000001011047290 */ /* 0x002fe2000fffe0ff */
[----:B--23--:R-:W-:Y:S11]  /*5db0*/  @!P0 BRA `(.L_x_82) ;  /* 0x000000d800f08947 */ /* 0x00cff60003800000 */
.L_x_212:
[----:B------:R-:W-:Y:S01]  /*5dc0*/  @!P1 IADD3 R2, P0, PT, R12, 0x980, RZ ;  /* 0x000009800c029810 */ /* 0x000fe20007f1e0ff */
[----:B------:R-:W-:Y:S01]  /*5dd0*/  VOTEU.ALL UP0, P1 ;  /* 0x0000000000ff7886 */ /* 0x000fe20000800000 */
[----:B------:R-:W-:Y:S02]  /*5de0*/  UIADD3 UR42, UPT, UPT, UR4, 0x40, URZ ;  /* 0x00000040042a7890 */ /* 0x000fe4000fffe0ff */
        /* <DEDUP_REMOVED lines=8> */
[----:B------:R-:W-:Y:S01]  /*5e70*/  UMOV UR24, 0x0 ;  /* 0x0000000000187882 */ /* 0x000fe20000000000 */
[----:B------:R-:W-:Y:S01]  /*5e80*/  UMOV UR25, 0x10000000 ;  /* 0x1000000000197882 */ /* 0x000fe20000000000 */
[----:B------:R-:W-:Y:S01]  /*5e90*/  UMOV UR43, UR59 ;  /* 0x0000003b002b7c82 */ /* 0x000fe20008000000 */
[----:B------:R-:W-:Y:S01]  /*5ea0*/  IMAD.U32 R6, RZ, RZ, UR6 ;  /* 0x00000006ff067e24 */ /* 0x000fe2000f8e00ff */
[----:B------:R-:W-:Y:S01]  /*5eb0*/  UMOV UR44, UR52 ;  /* 0x00000034002c7c82 */ /* 0x000fe20008000000 */
[----:B------:R-:W-:Y:S01]  /*5ec0*/  UMOV UR9, UR41 ;  /* 0x0000002900097c82 */ /* 0x000fe20008000000 */
[----:B------:R-:W-:Y:S01]  /*5ed0*/  UMOV UR11, UR59 ;  /* 0x0000003b000b7c82 */ /* 0x000fe20008000000 */
[----:B------:R-:W-:Y:S01]  /*5ee0*/  UMOV UR12, UR52 ;  /* 0x00000034000c7c82 */ /* 0x000fe20008000000 */
[----:B------:R-:W-:Y:S01]  /*5ef0*/  @!P1 R2UR UR6, R6 ;  /* 0x00000000060692ca */ /* 0x000fe200000e0000 */
[----:B------:R-:W-:Y:S05]  /*5f00*/  IMAD.U32 R7, RZ, RZ, UR5 ;  /* 0x00000005ff077e24 */ /* 0x000fea000f8e00ff */
        /* <DEDUP_REMOVED lines=9> */
.L_x_214:
[----:B------:R-:W-:Y:S01]  /*5fa0*/  @!P1 IADD3 R2, P0, PT, R12, 0x980, RZ ;  /* 0x000009800c029810 */ /* 0x000fe20007f1e0ff */
[----:B------:R-:W-:Y:S01]  /*5fb0*/  VOTEU.ALL UP0, P1 ;  /* 0x0000000000ff7886 */ /* 0x000fe20000800000 */
[----:B------:R-:W-:Y:S01]  /*5fc0*/  UMOV UR6, 0x0 ;  /* 0x0000000000067882 */ /* 0x000fe20000000000 */
[----:B------:R-:W-:Y:S01]  /*5fd0*/  UMOV UR7, 0x10000000 ;  /* 0x1000000000077882 */ /* 0x000fe20000000000 */
[----:B------:R-:W-:Y:S01]  /*5fe0*/  @!P1 R2UR UR5, R2 ;  /* 0x00000000020592ca */ /* 0x000fe200000e0000 */
[----:B-1----:R-:W-:Y:S01]  /*5ff0*/  @!P1 IMAD.X R0, RZ, RZ, R13, P0 ;  /* 0x000000ffff009224 */ /* 0x002fe200000e060d */
[----:B------:R-:W-:Y:S01]  /*6000*/  @!UP0 UIADD3 UR10, UPT, UPT, UR4, 0xc0, URZ ;  /* 0x000000c0040a8890 */ /* 0x000fe2000fffe0ff */
[----:B------:R-:W-:Y:S01]  /*6010*/  SHF.L.U32 R4, RZ, 0x1f, RZ ;  /* 0x0000001fff047819 */ /* 0x000fe200000006ff */
        /* <DEDUP_REMOVED lines=11> */
[----:B------:R-:W-:Y:S02]  /*60d0*/  UMOV UR11, UR35 ;  /* 0x00000023000b7c82 */ /* 0x000fe40008000000 */
        /* <DEDUP_REMOVED lines=10> */
[----:B-1----:R-:W-:Y:S01]  /*6180*/  UIADD3 UR4, UPT, UPT, UR17, UR16, URZ ;  /* 0x0000001011047290 */ /* 0x002fe2000fffe0ff */
[----:B--23--:R-:W-:Y:S11]  /*6190*/  @!P0 BRA `(.L_x_84) ;  /* 0x000000d800288947 */ /* 0x00cff60003800000 */
.L_x_216:
[----:B------:R-:W-:Y:S01]  /*61a0*/  @!P1 IADD3 R2, P0, PT, R12, 0x980, RZ ;  /* 0x000009800c029810 */ /* 0x000fe20007f1e0ff */
[----:B------:R-:W-:Y:S01]  /*61b0*/  VOTEU.ALL UP0, P1 ;  /* 0x0000000000ff7886 */ /* 0x000fe20000800000 */
[----:B------:R-:W-:Y:S02]  /*61c0*/  UIADD3 UR26, UPT, UPT, UR4, 0x20, URZ ;  /* 0x00000020041a7890 */ /* 0x000fe4000fffe0ff */
[----:B------:R-:W-:Y:S01]  /*61d0*/  @!P1 R2UR UR6, R2 ;  /* 0x00000000020692ca */ /* 0x000fe200000e0000 */
[----:B------:R-:W-:Y:S01]  /*61e0*/  @!P1 IMAD.X R0, RZ, RZ, R13, P0 ;  /* 0x000000ffff009224 */ /* 0x000fe200000e060d */
        /* <DEDUP_REMOVED lines=15> */
[----:B-1----:R-:W-:Y:S01]  /*62e0*/  IMAD.U32 R7, RZ, RZ, UR5 ;  /* 0x00000005ff077e24 */ /* 0x002fe2000f8e00ff */
[----:B------:R-:W-:Y:S04]  /*62f0*/  UMOV UR12, UR52 ;  /* 0x00000034000c7c82 */ /* 0x000fe80008000000 */
        /* <DEDUP_REMOVED lines=9> */
.L_x_218:
[----:B------:R-:W-:Y:S01]  /*6390*/  @!P1 IADD3 R2, P0, PT, R12, 0x980, RZ ;  /* 0x000009800c029810 */ /* 0x000fe20007f1e0ff */
[----:B------:R-:W-:Y:S01]  /*63a0*/  VOTEU.ALL UP0, P1 ;  /* 0x0000000000ff7886 */ /* 0x000fe20000800000 */
[----:B------:R-:W-:Y:S01]  /*63b0*/  UMOV UR6, 0x0 ;  /* 0x0000000000067882 */ /* 0x000fe20000000000 */
[----:B------:R-:W-:Y:S01]  /*63c0*/  UMOV UR7, 0x10000000 ;  /* 0x1000000000077882 */ /* 0x000fe20000000000 */
[----:B------:R-:W-:Y:S01]  /*63d0*/  @!P1 R2UR UR5, R2 ;  /* 0x00000000020592ca */ /* 0x000fe200000e0000 */
[----:B------:R-:W-:Y:S01]  /*63e0*/  @!P1 IMAD.X R0, RZ, RZ, R13, P0 ;  /* 0x000000ffff009224 */ /* 0x000fe200000e060d */
[----:B------:R-:W-:Y:S02]  /*63f0*/  @!UP0 UIADD3 UR10, UPT, UPT, UR4, 0xa0, URZ ;  /* 0x000000a0040a8890 */ /* 0x000fe4000fffe0ff */
[----:B------:R-:W-:Y:S02]  /*6400*/  @!UP0 UIADD3 UR27, UPT, UPT, UR59, 0x40, URZ ;  /* 0x000000403b1b8890 */ /* 0x000fe4000fffe0ff */
[----:B------:R-:W-:Y:S01]  /*6410*/  @!P1 R2UR UR4, R0 ;  /* 0x00000000000492ca */ /* 0x000fe200000e0000 */
[----:B------:R-:W-:Y:S01]  /*6420*/  @!UP0 UIADD3 UR24, UPT, UPT, UR21, 0x2200, URZ ;  /* 0x0000220015188890 */ /* 0x000fe2000fffe0ff */
[----:B------:R-:W-:Y:S01]  /*6430*/  @!P1 IMAD.MOV.U32 R0, RZ, RZ, 0x2000 ;  /* 0x00002000ff009424 */ /* 0x000fe200078e00ff */
[----:B------:R-:W-:Y:S02]  /*6440*/  @!UP0 UIADD3 UR8, UPT, UPT, UR21, 0x3200, URZ ;  /* 0x0000320015088890 */ /* 0x000fe4000fffe0ff */
[----:B------:R-:W-:Y:S02]  /*6450*/  UISETP.NE.AND UP0, UPT, UR19, URZ, UPT ;  /* 0x000000ff1300728c */ /* 0x000fe4000bf05270 */
[----:B------:R-:W-:Y:S01]  /*6460*/  IMAD.U32 R6, RZ, RZ, UR5 ;  /* 0x00000005ff067e24 */ /* 0x000fe2000f8e00ff */
[----:B------:R-:W-:Y:S01]  /*6470*/  UMOV UR25, UR49 ;  /* 0x0000003100197c82 */ /* 0x000fe20008000000 */
[----:B------:R-:W-:Y:S01]  /*6480*/  UMOV UR28, UR52 ;  /* 0x00000034001c7c82 */ /* 0x000fe20008000000 */
[----:B------:R-:W-:Y:S01]  /*6490*/  UMOV UR9, UR49 ;  /* 0x0000003100097c82 */ /* 0x000fe20008000000 */
[----:B------:R-:W-:Y:S01]  /*64a0*/  UMOV UR12, UR52 ;  /* 0x00000034000c7c82 */ /* 0x000fe20008000000 */
[----:B------:R-:W-:Y:S01]  /*64b0*/  UMOV UR11, UR27 ;  /* 0x0000001b000b7c82 */ /* 0x000fe20008000000 */
[----:B-1----:R-:W-:Y:S01]  /*64c0*/  IMAD.U32 R7, RZ, RZ, UR4 ;  /* 0x00000004ff077e24 */ /* 0x002fe2000f8e00ff */
[----:B------:R-:W-:Y:S02]  /*64d0*/  @!P1 R2UR UR4, R6 ;  /* 0x00000000060492ca */ /* 0x000fe400000e0000 */
[----:B------:R-:W-:Y:S02]  /*64e0*/  @!UP0 UIADD3 UR18, UPT, UPT, UR17, URZ, URZ ;  /* 0x000000ff11128290 */ /* 0x000fe4000fffe0ff */
[----:B------:R-:W-:Y:S01]  /*64f0*/  @!P1 R2UR UR5, R7 ;  /* 0x00000000070592ca */ /* 0x000fe200000e0000 */
[----:B------:R-:W-:Y:S11]  /*6500*/  VOTEU.ALL UP0, P1 ;  /* 0x0000000000ff7886 */ /* 0x000ff60000800000 */
[----:B------:R-:W-:Y:S01]  /*6510*/  @!UPT UIADD3 URZ, UPT, UPT, URZ, URZ, URZ ;  /* 0x000000fffffff290 */ /* 0x000fe2000fffe0ff */
[----:B------:R1:W-:Y:S01]  /*6520*/  @!UP0 UTMALDG.3D [UR24], [UR4], desc[UR6] ;  /* 0x00000618040085b4 */ /* 0x0003e20008011000 */
[----:B------:R-:W-:Y:S05]  /*6530*/  VOTEU.ALL UP0, P1 ;  /* 0x0000000000ff7886 */ /* 0x000fea0000800000 */
[----:B------:R1:W-:Y:S01]  /*6540*/  @!UP0 UTMALDG.3D [UR8], [UR4], desc[UR6] ;  /* 0x00000608040085b4 */ /* 0x0003e20008011000 */
[----:B------:R1:W-:Y:S01]  /*6550*/  @!P1 SYNCS.ARRIVE.TRANS64.RED.A0TR RZ, [UR21+0x18], R0 ;  /* 0x00001800ffff99a7 */ /* 0x0003e20008300415 */
[----:B------:R-:W-:Y:S01]  /*6560*/  SYNCS.ARRIVE.TRANS64.RED.A1T0 RZ, [UR45], RZ ;  /* 0x000000ffffff79a7 */ /* 0x000fe2000810042d */
[----:B------:R-:W2:Y:S02]  /*6570*/  SYNCS.PHASECHK.TRANS64.TRYWAIT P0, [UR21+0x40], R4 ;  /* 0x00004004ff0075a7 */ /* 0x000ea40008001115 */
[----:B-12---:R-:W-:Y:S05]  /*6580*/  @!P0 BRA `(.L_x_86) ;  /* 0x000000d4005c8947 */ /* 0x006fea0003800000 */
.L_x_220:
[----:B------:R-:W-:Y:S01]  /*6590*/  @!P1 IADD3 R2, P0, PT, R12, 0x980, RZ ;  /* 0x000009800c029810 */ /* 0x000fe20007f1e0ff */
[----:B------:R-:W-:Y:S01]  /*65a0*/  VOTEU.ALL UP0, P1 ;  /* 0x0000000000ff7886 */ /* 0x000fe20000800000 */
[----:B------:R-:W-:Y:S01]  /*65b0*/  UMOV UR6, 0x0 ;  /* 0x0000000000067882 */ /* 0x000fe20000000000 */
[----:B------:R-:W-:Y:S01]  /*65c0*/  UMOV UR7, 0x10000000 ;  /* 0x1000000000077882 */ /* 0x000fe20000000000 */
[----:B------:R-:W-:Y:S01]  /*65d0*/  @!P1 R2UR UR5, R2 ;  /* 0x00000000020592ca */ /* 0x000fe200000e0000 */
[----:B------:R-:W-:Y:S01]  /*65e0*/  @!P1 IMAD.X R0, RZ, RZ, R13, P0 ;  /* 0x000000ffff009224 */ /* 0x000fe200000e060d */
[----:B------:R-:W-:Y:S01]  /*65f0*/  @!UP0 UIADD3 UR16, UPT, UPT, UR21, 0x4200, URZ ;  /* 0x0000420015108890 */ /* 0x000fe2000fffe0ff */
[----:B------:R-:W-:Y:S01]  /*6600*/  VIADD R10, R10, 0x1 ;  /* 0x000000010a0a7836 */ /* 0x000fe20000000000 */
        /* <DEDUP_REMOVED lines=9> */
[----:B------:R-:W-:Y:S01]  /*66a0*/  UMOV UR9, UR41 ;  /* 0x0000002900097c82 */ /* 0x000fe20008000000 */
[----:B------:R-:W-:Y:S01]  /*66b0*/  UMOV UR11, UR59 ;  /* 0x0000003b000b7c82 */ /* 0x000fe20008000000 */
[----:B------:R-:W-:Y:S03]  /*66c0*/  UMOV UR12, UR52 ;  /* 0x00000034000c7c82 */ /* 0x000fe60008000000 */
[----:B-1----:R-:W-:Y:S01]  /*66d0*/  IMAD.U32 R7, RZ, RZ, UR4 ;  /* 0x00000004ff077e24 */ /* 0x002fe2000f8e00ff */
        /* <DEDUP_REMOVED lines=10> */
.L_x_222:
[----:B------:R-:W-:Y:S01]  /*6780*/  UIADD3 UR29, UPT, UPT, UR29, 0x1, URZ ;  /* 0x000000011d1d7890 */ /* 0x000fe2000fffe0ff */
[----:B------:R-:W-:Y:S01]  /*6790*/  @!P1 IADD3 R2, P0, PT, R12, 0x980, RZ ;  /* 0x000009800c029810 */ /* 0x000fe20007f1e0ff */
[----:B------:R-:W-:Y:S01]  /*67a0*/  UPLOP3.LUT UP1, UPT, UPT, UPT, UPT, 0x80, 0x8 ;  /* 0x000000000008789c */ /* 0x000fe20003f2f070 */
[----:B------:R-:W-:Y:S01]  /*67b0*/  R2UR UR25, R178 ;  /* 0x00000000b21972ca */ /* 0x000fe200000e0000 */
[----:B------:R-:W-:Y:S01]  /*67c0*/  VOTEU.ALL UP0, P1 ;  /* 0x0000000000ff7886 */ /* 0x000fe20000800000 */
[----:B------:R-:W-:Y:S01]  /*67d0*/  @!P1 R2UR UR5, R2 ;  /* 0x00000000020592ca */ /* 0x000fe200000e0000 */
[----:B------:R-:W-:Y:S01]  /*67e0*/  @!P1 IMAD.X R0, RZ, RZ, R13, P0 ;  /* 0x000000ffff009224 */ /* 0x000fe200000e060d */
[----:B------:R-:W-:Y:S01]  /*67f0*/  UMOV UR6, 0x0 ;  /* 0x0000000000067882 */ /* 0x000fe20000000000 */
[----:B------:R-:W-:Y:S01]  /*6800*/  UMOV UR7, 0x10000000 ;  /* 0x1000000000077882 */ /* 0x000fe20000000000 */
[----:B------:R-:W-:Y:S01]  /*6810*/  @!UP0 UIADD3 UR19, UPT, UPT, UR59, 0x40, URZ ;  /* 0x000000403b138890 */ /* 0x000fe2000fffe0ff */
[----:B------:R-:W-:Y:S01]  /*6820*/  R2UR UR24, R179 ;  /* 0x00000000b31872ca */ /* 0x000fe200000e0000 */
[----:B------:R-:W-:Y:S01]  /*6830*/  @!UP0 UIADD3 UR16, UPT, UPT, UR21, 0x6200, URZ ;  /* 0x0000620015108890 */ /* 0x000fe2000fffe0ff */
[----:B------:R-:W-:Y:S01]  /*6840*/  @!P1 R2UR UR4, R0 ;  /* 0x00000000000492ca */ /* 0x000fe200000e0000 */
[----:B------:R-:W-:Y:S01]  /*6850*/  @!UP0 UIADD3 UR10, UPT, UPT, UR18, 0x80, URZ ;  /* 0x00000080120a8890 */ /* 0x000fe2000fffe0ff */
[----:B------:R-:W-:Y:S01]  /*6860*/  ISETP.NE.AND P0, PT, R10, 0x2, PT ;  /* 0x000000020a00780c */ /* 0x000fe20003f05270 */
[----:B------:R-:W-:Y:S01]  /*6870*/  @!UP0 UIADD3 UR8, UPT, UPT, UR21, 0x7200, URZ ;  /* 0x0000720015088890 */ /* 0x000fe2000fffe0ff */
[----:B------:R-:W-:Y:S02]  /*6880*/  VOTEU.ALL UP0, P1 ;  /* 0x0000000000ff7886 */ /* 0x000fe40000800000 */
[----:B------:R-:W-:Y:S01]  /*6890*/  IMAD.U32 R6, RZ, RZ, UR5 ;  /* 0x00000005ff067e24 */ /* 0x000fe2000f8e00ff */
[----:B------:R-:W-:Y:S01]  /*68a0*/  UMOV UR17, UR33 ;  /* 0x0000002100117c82 */ /* 0x000fe20008000000 */
[----:B------:R-:W-:Y:S01]  /*68b0*/  UMOV UR20, UR52 ;  /* 0x0000003400147c82 */ /* 0x000fe20008000000 */
[----:B------:R-:W-:Y:S01]  /*68c0*/  UMOV UR9, UR33 ;  /* 0x0000002100097c82 */ /* 0x000fe20008000000 */
[----:B------:R-:W-:Y:S01]  /*68d0*/  UMOV UR12, UR52 ;  /* 0x00000034000c7c82 */ /* 0x000fe20008000000 */
[----:B------:R-:W-:Y:S01]  /*68e0*/  UMOV UR11, UR19 ;  /* 0x00000013000b7c82 */ /* 0x000fe20008000000 */
[----:B------:R-:W-:Y:S01]  /*68f0*/  SEL R0, RZ, 0x1, P0 ;  /* 0x00000001ff007807 */ /* 0x000fe20000000000 */
[----:B-1----:R-:W-:Y:S01]  /*6900*/  IMAD.U32 R7, RZ, RZ, UR4 ;  /* 0x00000004ff077e24 */ /* 0x002fe2000f8e00ff */
[----:B------:R-:W-:Y:S01]  /*6910*/  @!P1 R2UR UR4, R6 ;  /* 0x00000000060492ca */ /* 0x000fe200000e0000 */
[----:B------:R-:W-:Y:S01]  /*6920*/  UIADD3 UR27, UPT, UPT, UR13, UR25, URZ ;  /* 0x000000190d1b7290 */ /* 0x000fe2000fffe0ff */
[----:B------:R-:W-:Y:S01]  /*6930*/  LOP3.LUT R9, R9, R0, RZ, 0x3c, !PT ;  /* 0x0000000009097212 */ /* 0x000fe200078e3cff */
[----:B------:R-:W-:Y:S01]  /*6940*/  UMOV UR52, UR47 ;  /* 0x0000002f00347c82 */ /* 0x000fe20008000000 */
[----:B------:R-:W-:Y:S02]  /*6950*/  @!P1 R2UR UR5, R7 ;  /* 0x00000000070592ca */ /* 0x000fe400000e0000 */
[----:B------:R-:W-:Y:S11]  /*6960*/  SEL R10, R10, RZ, P0 ;  /* 0x000000ff0a0a7207 */ /* 0x000ff60000000000 */
[----:B------:R1:W-:Y:S01]  /*6970*/  @!UP0 UTMALDG.3D [UR16], [UR4], desc[UR6] ;  /* 0x00000610040085b4 */ /* 0x0003e20008011000 */
[----:B------:R-:W-:Y:S05]  /*6980*/  VOTEU.ALL UP0, P1 ;  /* 0x0000000000ff7886 */ /* 0x000fea0000800000 */
[----:B------:R2:W-:Y:S01]  /*6990*/  @!UP0 UTMALDG.3D [UR8], [UR4], desc[UR6] ;  /* 0x00000608040085b4 */ /* 0x0005e20008011000 */
[----:B------:R2:W-:Y:S01]  /*69a0*/  @!P1 SYNCS.ARRIVE.TRANS64.RED.A0TR RZ, [UR21+0x28], R3 ;  /* 0x00002803ffff99a7 */ /* 0x0005e20008300415 */
[----:B------:R-:W-:Y:S01]  /*69b0*/  SYNCS.ARRIVE.TRANS64.RED.A1T0 RZ, [UR37], RZ ;  /* 0x000000ffffff79a7 */ /* 0x000fe20008100425 */
[----:B-1----:R-:W-:Y:S01]  /*69c0*/  UIADD3 UR20, UPT, UPT, UR14, UR24, URZ ;  /* 0x000000180e147290 */ /* 0x002fe2000fffe0ff */
[----:B------:R-:W-:Y:S11]  /*69d0*/  BRA.U UP3, `(.L_x_88) ;  /* 0xffffffe503e87547 */ /* 0x000ff6000b83ffff */
[----:B------:R-:W1:Y:S02]  /*69e0*/  SYNCS.PHASECHK.TRANS64.TRYWAIT P0, [UR21+0x30], R5 ;  /* 0x00003005ff0075a7 */ /* 0x000e640008001115 */
[----:B-1----:R-:W-:Y:S05]  /*69f0*/  @!P0 BRA `(.L_x_89) ;  /* 0x000000d000708947 */ /* 0x002fea0003800000 */
.L_x_224:
[----:B------:R-:W3:Y:S02]  /*6a00*/  SYNCS.PHASECHK.TRANS64.TRYWAIT P0, [UR21+0x38], R5 ;  /* 0x00003805ff0075a7 */ /* 0x000ee40008001115 */
[----:B---3--:R-:W-:Y:S05]  /*6a10*/  @!P0 BRA `(.L_x_90) ;  /* 0x000000d000808947 */ /* 0x008fea0003800000 */
.L_x_226:
[----:B------:R-:W3:Y:S01]  /*6a20*/  SYNCS.PHASECHK.TRANS64.TRYWAIT P0, [UR21+0x40], R5 ;  /* 0x00004005ff0075a7 */ /* 0x000ee20008001115 */
[----:B-1----:R-:W-:Y:S01]  /*6a30*/  HFMA2 R0, -RZ, RZ, 0, 5.9604644775390625e-08 ;  /* 0x00000001ff007431 */ /* 0x002fe200000001ff */
[----:B---3--:R-:W-:Y:S06]  /*6a40*/  @!P0 BRA `(.L_x_91) ;  /* 0x000000d0008c8947 */ /* 0x008fec0003800000 */
.L_x_228:
[----:B-1----:R-:W-:Y:S02]  /*6a50*/  MOV R2, UR21 ;  /* 0x0000001500027c02 */ /* 0x002fe40008000f00 */
[----:B--2---:R-:W-:-:S07]  /*6a60*/  SHF.L.U32 R3, R0, 0x1f, RZ ;  /* 0x0000001f00037819 */ /* 0x004fce00000006ff */
.L_x_92:
[----:B-1----:R1:W2:Y:S02]  /*6a70*/  SYNCS.PHASECHK.TRANS64.TRYWAIT P0, [R2+URZ+0x48], R3 ;  /* 0x00004803020075a7 */ /* 0x0022a400080011ff */
[----:B--2---:R-:W-:Y:S05]  /*6a80*/  @!P0 NANOSLEEP.SYNCS 0x989680 ;  /* 0x009896800000895d */ /* 0x004fea0003900000 */
[----:B------:R-:W2:Y:S02]  /*6a90*/  @!P0 SYNCS.PHASECHK.TRANS64 P0, [R2+URZ+0x48], R3 ;  /* 0x00004803020085a7 */ /* 0x000ea400080010ff */
[----:B--2---:R-:W-:Y:S05]  /*6aa0*/  @P0 EXIT ;  /* 0x000000000000094d */ /* 0x004fea0003800000 */
[----:B------:R-:W-:Y:S05]  /*6ab0*/  BRA `(.L_x_92) ;  /* 0xfffffffc00ec7947 */ /* 0x000fea000383ffff */
.L_x_73:
[----:B------:R-:W-:-:S06]  /*6ac0*/  UISETP.GE.AND UP0, UPT, UR18, 0x4, UPT ;  /* 0x000000041200788c */ /* 0x000fcc000bf06270 */
[----:B------:R-:W-:-:S13]  /*6ad0*/  PLOP3.LUT P0, PT, PT, PT, UP0, 0x80, 0x8 ;  /* 0x000000000008781c */ /* 0x000fda0003f0f008 */
[----:B-1----:R-:W-:Y:S05]  /*6ae0*/  @!P0 EXIT ;  /* 0x000000000000894d */ /* 0x002fea0003800000 */
[----:B------:R-:W1:Y:S08]  /*6af0*/  S2UR UR4, SR_CgaCtaId ;  /* 0x00000000000479c3 */ /* 0x000e700000008800 */
[----:B------:R-:W-:Y:S01]  /*6b00*/  BAR.SYNC.DEFER_BLOCKING 0x6, 0xa0 ;  /* 0x0182800000007b1d */ /* 0x000fe20000010000 */
[C---:B------:R-:W-:Y:S01]  /*6b10*/  IMAD.SHL.U32 R5, R184.reuse, 0x20, RZ ;  /* 0x00000020b8057824 */ /* 0x040fe200078e00ff */
[----:B------:R-:W-:Y:S01]  /*6b20*/  LOP3.LUT R185, R184, 0x2, RZ, 0xc0, !PT ;  /* 0x00000002b8b97812 */ /* 0x000fe200078ec0ff */
[----:B------:R-:W-:-:S02]  /*6b30*/  IMAD.SHL.U32 R188, R177, 0x400, RZ ;  /* 0x00000400b1bc7824 */ /* 0x000fc400078e00ff */
[----:B------:R-:W-:Y:S02]  /*6b40*/  HFMA2 R186, -RZ, RZ, 0, 0 ;  /* 0x00000000ffba7431 */ /* 0x000fe400000001ff */
[C---:B------:R-:W-:Y:S01]  /*6b50*/  IMAD.SHL.U32 R0, R184.reuse, 0x4, RZ ;  /* 0x00000004b8007824 */ /* 0x040fe200078e00ff */
[----:B------:R-:W-:Y:S01]  /*6b60*/  UMOV UR44, 0x400 ;  /* 0x00000400002c7882 */ /* 0x000fe20000000000 */
[----:B------:R-:W2:Y:S01]  /*6b70*/  LDC.64 R174, c[0x0][0xcb0] ;  /* 0x00032c00ffae7b82 */ /* 0x000ea20000000a00 */
[C---:B------:R-:W-:Y:S01]  /*6b80*/  LOP3.LUT R7, R5.reuse, 0x320, RZ, 0xc0, !PT ;  /* 0x0000032005077812 */ /* 0x040fe200078ec0ff */
[C---:B------:R-:W-:Y:S01]  /*6b90*/  IMAD.U32 R2, R184.reuse, 0x10000, RZ ;  /* 0x00010000b8027824 */ /* 0x040fe200078e00ff */
[----:B------:R-:W-:Y:S01]  /*6ba0*/  LOP3.LUT R5, R5, 0xc0, RZ, 0xc0, !PT ;  /* 0x000000c005057812 */ /* 0x000fe200078ec0ff */
[----:B------:R-:W-:Y:S01]  /*6bb0*/  IMAD.MOV.U32 R183, RZ, RZ, RZ ;  /* 0x000000ffffb77224 */ /* 0x000fe200078e00ff */
[----:B------:R-:W-:Y:S01]  /*6bc0*/  LOP3.LUT R188, R7, 0x400, R188, 0xf8, !PT ;  /* 0x0000040007bc7812 */ /* 0x000fe200078ef8bc */
[----:B------:R-:W-:Y:S01]  /*6bd0*/  IMAD.MOV R185, RZ, RZ, -R185 ;  /* 0x000000ffffb97224 */ /* 0x000fe200078e0ab9 */
[----:B------:R-:W-:Y:S01]  /*6be0*/  LOP3.LUT R5, R5, 0x18, R0, 0xf8, !PT ;  /* 0x0000001805057812 */ /* 0x000fe200078ef800 */
[----:B------:R-:W3:Y:S01]  /*6bf0*/  LDC.64 R172, c[0x0][0xca8] ;  /* 0x00032a00ffac7b82 */ /* 0x000ee20000000a00 */
[----:B------:R-:W-:Y:S01]  /*6c00*/  LOP3.LUT R184, R184, 0x4, RZ, 0xc0, !PT ;  /* 0x00000004b8b87812 */ /* 0x000fe200078ec0ff */
[----:B------:R-:W4:Y:S01]  /*6c10*/  LDCU UR63, c[0x0][0x370] ;  /* 0x00006e00ff3f77ac */ /* 0x000f220008000800 */
[----:B------:R-:W-:-:S02]  /*6c20*/  LOP3.LUT R188, R188, R5, RZ, 0xfc, !PT ;  /* 0x00000005bcbc7212 */ /* 0x000fc400078efcff */
[----:B------:R-:W-:Y:S01]  /*6c30*/  LOP3.LUT R2, R2, 0x200000, RZ, 0xc0, !PT ;  /* 0x0020000002027812 */ /* 0x000fe200078ec0ff */
[----:B------:R-:W2:Y:S01]  /*6c40*/  LDCU.64 UR54, c[0x0][0x348] ;  /* 0x00006900ff3677ac */ /* 0x000ea20008000a00 */
[----:B------:R-:W-:Y:S01]  /*6c50*/  IADD3 R187, PT, PT, -R184, 0x2, RZ ;  /* 0x00000002b8bb7810 */ /* 0x000fe20007ffe1ff */
[----:B------:R-:W-:Y:S01]  /*6c60*/  IMAD.MOV R184, RZ, RZ, -R184 ;  /* 0x000000ffffb87224 */ /* 0x000fe200078e0ab8 */
[----:B------:R-:W-:Y:S01]  /*6c70*/  LOP3.LUT R189, R177, 0x3, RZ, 0xc0, !PT ;  /* 0x00000003b1bd7812 */ /* 0x000fe200078ec0ff */
[----:B-1----:R-:W-:Y:S01]  /*6c80*/  ULEA UR44, UR4, UR44, 0x18 ;  /* 0x0000002c042c7291 */ /* 0x002fe2000f8ec0ff */
[----:B------:R-:W-:Y:S01]  /*6c90*/  SHF.L.U32 R187, R187, 0x4, RZ ;  /* 0x00000004bbbb7819 */ /* 0x000fe200000006ff */
[----:B------:R-:W1:Y:S01]  /*6ca0*/  LDCU.64 UR4, c[0x0][0xc90] ;  /* 0x00019200ff0477ac */ /* 0x000e620008000a00 */
[----:B------:R-:W2:Y:S06]  /*6cb0*/  LDCU UR42, c[0x0][0xf0c] ;  /* 0x0001e180ff2a77ac */ /* 0x000eac0008000800 */
[----:B------:R-:W4:Y:S01]  /*6cc0*/  LDS R3, [UR44+0xe0] ;  /* 0x0000e02cff037984 */ /* 0x000f220008000800 */
[----:B------:R-:W2:Y:S01]  /*6cd0*/  LDCU UR38, c[0x0][0xf30] ;  /* 0x0001e600ff2677ac */ /* 0x000ea20008000800 */
[----:B------:R-:W2:Y:S01]  /*6ce0*/  LDCU.64 UR60, c[0x0][0xc88] ;  /* 0x00019100ff3c77ac */ /* 0x000ea20008000a00 */
[----:B------:R-:W2:Y:S01]  /*6cf0*/  LDCU.64 UR40, c[0x0][0xf28] ;  /* 0x0001e500ff2877ac */ /* 0x000ea20008000a00 */
[----:B-1----:R-:W-:Y:S01]  /*6d00*/  IMAD.U32 R191, RZ, RZ, UR4 ;  /* 0x00000004ffbf7e24 */ /* 0x002fe2000f8e00ff */
[----:B------:R-:W-:Y:S01]  /*6d10*/  UIADD3 UR4, UPT, UPT, UR44, 0x200, URZ ;  /* 0x000002002c047890 */ /* 0x000fe2000fffe0ff */
[----:B------:R-:W-:Y:S01]  /*6d20*/  IMAD.U32 R190, RZ, RZ, UR5 ;  /* 0x00000005ffbe7e24 */ /* 0x000fe2000f8e00ff */
[----:B------:R-:W1:Y:S04]  /*6d30*/  LDCU.128 UR56, c[0x0][0xf10] ;  /* 0x0001e200ff3877ac */ /* 0x000e680008000c00 */
[----:B------:R-:W-:Y:S01]  /*6d40*/  IMAD.U32 R181, RZ, RZ, UR4 ;  /* 0x00000004ffb57e24 */ /* 0x000fe2000f8e00ff */
[----:B------:R-:W1:Y:S03]  /*6d50*/  LDCU UR62, c[0x0][0x374] ;  /* 0x00006e80ff3e77ac */ /* 0x000e660008000800 */
[----:B------:R-:W-:Y:S01]  /*6d60*/  IMAD R188, R188, 0x2, R181 ;  /* 0x00000002bcbc7824 */ /* 0x000fe200078e02b5 */
[----:B------:R-:W-:Y:S01]  /*6d70*/  UMOV UR43, URZ ;  /* 0x000000ff002b7c82 */ /* 0x000fe20008000000 */
[----:B------:R-:W-:Y:S01]  /*6d80*/  UMOV UR53, URZ ;  /* 0x000000ff00357c82 */ /* 0x000fe20008000000 */
[----:B------:R-:W-:Y:S01]  /*6d90*/  UMOV UR46, URZ ;  /* 0x000000ff002e7c82 */ /* 0x000fe20008000000 */
[----:B-1234-:R-:W-:-:S07]  /*6da0*/  IADD3 R2, PT, PT, R3, R2, RZ ;  /* 0x0000000203027210 */ /* 0x01efce0007ffe0ff */
.L_x_184:
[C---:B------:R-:W-:Y:S02]  /*6db0*/  LEA R0, R183.reuse, UR44, 0x3 ;  /* 0x0000002cb7007c11 */ /* 0x040fe4000f8e18ff */
[----:B------:R-:W-:Y:S02]  /*6dc0*/  SHF.L.U32 R3, R186, 0x1f, RZ ;  /* 0x0000001fba037819 */ /* 0x000fe400000006ff */
[----:B--2---:R-:W-:Y:S02]  /*6dd0*/  LEA R5, R183, UR44, 0x4 ;  /* 0x0000002cb7057c11 */ /* 0x004fe4000f8e20ff */
[----:B------:R-:W1:Y:S02]  /*6de0*/  SYNCS.PHASECHK.TRANS64.TRYWAIT P0, [R0+URZ+0x60], R3 ;  /* 0x00006003000075a7 */ /* 0x000e6400080011ff */
[----:B-1-3--:R-:W-:Y:S05]  /*6df0*/  @!P0 BRA `(.L_x_93) ;  /* 0x000000cc00b88947 */ /* 0x00afea0003800000 */
.L_x_229:
[----:B------:R-:W-:Y:S01]  /*6e00*/  R2UR UR7, R192 ;  /* 0x00000000c00772ca */ /* 0x000fe200000e0000 */
[----:B------:R-:W2:Y:S01]  /*6e10*/  LDS.128 R4, [R5+0xc0] ;  /* 0x0000c00005047984 */ /* 0x000ea20000000c00 */
[----:B-1----:R-:W-:Y:S01]  /*6e20*/  VIADD R0, R0, 0x70 ;  /* 0x0000007000007836 */ /* 0x002fe20000000000 */
[----:B------:R-:W-:Y:S04]  /*6e30*/  UISETP.GE.AND UP0, UPT, UR39, 0x1, UPT ;  /* 0x000000012700788c */ /* 0x000fe8000bf06270 */
[----:B------:R-:W-:Y:S01]  /*6e40*/  PRMT R0, RZ, 0x654, R0 ;  /* 0x00000654ff007816 */ /* 0x000fe20000000000 */
[----:B------:R-:W-:Y:S01]  /*6e50*/  @!PT LDS RZ, [RZ] ;  /* 0x00000000fffff984 */ /* 0x000fe20000000800 */
[----:B------:R-:W-:Y:S01]  /*6e60*/  @!PT LDS RZ, [RZ] ;  /* 0x00000000fffff984 */ /* 0x000fe20000000800 */
[----:B------:R-:W-:Y:S01]  /*6e70*/  @!PT LDS RZ, [RZ] ;  /* 0x00000000fffff984 */ /* 0x000fe20000000800 */
[----:B------:R-:W-:Y:S01]  /*6e80*/  @!PT LDS RZ, [RZ] ;  /* 0x00000000fffff984 */ /* 0x000fe20000000800 */
[----:B------:R1:W-:Y:S06]  /*6e90*/  MEMBAR.ALL.CTA ;  /* 0x0000000000007992 */ /* 0x0003ec0000008000 */
[----:B-1----:R-:W1:Y:S02]  /*6ea0*/  FENCE.VIEW.ASYNC.S ;  /* 0x00000000000073c6 */ /* 0x002e640000000000 */
[----:B-1----:R1:W-:Y:S01]  /*6eb0*/  SYNCS.ARRIVE.TRANS64.RED.A1T0 RZ, [R0+URZ], RZ ;  /* 0x000000ff00ff79a7 */ /* 0x0023e200081004ff */
[----:B--2---:R-:W-:Y:S11]  /*6ec0*/  LOP3.LUT P0, RZ, R6, 0x1, RZ, 0xc0, !PT ;  /* 0x0000000106ff7812 */ /* 0x004ff6000780c0ff */
[----:B------:R-:W-:Y:S02]  /*6ed0*/  @!UPT UIADD3 URZ, UPT, UPT, URZ, URZ, URZ ;  /* 0x000000fffffff290 */ /* 0x000fe4000fffe0ff */
[----:B------:R-:W-:Y:S01]  /*6ee0*/  VOTEU.ANY UP1, P0 ;  /* 0x0000000000ff7886 */ /* 0x000fe20000020100 */
[----:B------:R-:W-:Y:S01]  /*6ef0*/  PLOP3.LUT P0, PT, PT, PT, UP1, 0x80, 0x8 ;  /* 0x000000000008781c */ /* 0x000fe20003f0f018 */
[----:B------:R-:W-:Y:S06]  /*6f00*/  UP2UR UR4, UPR, URZ, 0x2 ;  /* 0x00000002ff047883 */ /* 0x000fec0008000000 */
[----:B------:R-:W-:Y:S06]  /*6f10*/  IMAD.U32 R193, RZ, RZ, UR4 ;  /* 0x00000004ffc17e24 */ /* 0x000fec000f8e00ff */
[----:B------:R-:W-:Y:S02]  /*6f20*/  @P0 SHF.R.U32.HI R3, RZ, 0x10, R5 ;  /* 0x00000010ff030819 */ /* 0x000fe40000011605 */
[----:B------:R-:W-:Y:S02]  /*6f30*/  @P0 MOV R8, R4 ;  /* 0x0000000400080202 */ /* 0x000fe40000000f00 */
[----:B------:R-:W-:Y:S02]  /*6f40*/  @P0 R2UR UR4, R3 ;  /* 0x00000000030402ca */ /* 0x000fe400000e0000 */
[----:B------:R-:W-:Y:S02]  /*6f50*/  @P0 LOP3.LUT R4, R5, 0xffff, RZ, 0xc0, !PT ;  /* 0x0000ffff05040812 */ /* 0x000fe400078ec0ff */
[----:B------:R-:W-:Y:S02]  /*6f60*/  @P0 R2UR UR6, R8 ;  /* 0x00000000080602ca */ /* 0x000fe400000e0000 */
[----:B------:R-:W-:Y:S07]  /*6f70*/  @P0 R2UR UR5, R4 ;  /* 0x00000000040502ca */ /* 0x000fee00000e0000 */
[----:B------:R-:W-:Y:S02]  /*6f80*/  @UP1 UMOV UR7, UR4 ;  /* 0x0000000400071c82 */ /* 0x000fe40008000000 */
[----:B------:R-:W-:Y:S02]  /*6f90*/  IMAD.U32 R192, RZ, RZ, UR7 ;  /* 0x00000007ffc07e24 */ /* 0x000fe4000f8e00ff */
[----:B------:R-:W-:Y:S02]  /*6fa0*/  @UP1 UMOV UR37, UR6 ;  /* 0x0000000600251c82 */ /* 0x000fe40008000000 */
[----:B------:R-:W-:Y:S01]  /*6fb0*/  @UP1 UMOV UR36, UR5 ;  /* 0x0000000500241c82 */ /* 0x000fe20008000000 */
[----:B-1----:R-:W-:Y:S05]  /*6fc0*/  BRA.U !UP0, `(.L_x_94) ;  /* 0x0000000108cc7547 */ /* 0x002fea000b800000 */
[----:B------:R-:W1:Y:S01]  /*6fd0*/  LDCU UR12, c[0x0][0xf20] ;  /* 0x0001e400ff0c77ac */ /* 0x000e620008000800 */
[----:B------:R-:W-:Y:S02]  /*6fe0*/  UIMAD.WIDE.U32 UR4, UR62, UR59, URZ ;  /* 0x0000003b3e0472a5 */ /* 0x000fe4000f8e00ff */
[----:B------:R-:W-:Y:S02]  /*6ff0*/  UIMAD.WIDE.U32 UR6, UR63, UR56, URZ ;  /* 0x000000383f0672a5 */ /* 0x000fe4000f8e00ff */
[----:B------:R-:W-:Y:S02]  /*7000*/  UISETP.NE.AND UP0, UPT, UR58, 0x1, UPT ;  /* 0x000000013a00788c */ /* 0x000fe4000bf05270 */
[----:B------:R-:W-:Y:S02]  /*7010*/  UIMAD.WIDE.U32 UR8, UR36, UR59, URZ ;  /* 0x0000003b240872a5 */ /* 0x000fe4000f8e00ff */
[----:B------:R-:W-:Y:S02]  /*7020*/  UISETP.NE.AND UP1, UPT, UR42, 0x1, UPT ;  /* 0x000000012a00788c */ /* 0x000fe4000bf25270 */
[----:B------:R-:W-:Y:S02]  /*7030*/  UIMAD.WIDE.U32 UR10, UR37, UR56, URZ ;  /* 0x00000038250a72a5 */ /* 0x000fe4000f8e00ff */
[----:B------:R-:W-:Y:S01]  /*7040*/  UISETP.NE.AND UP2, UPT, UR39, 0x1, UPT ;  /* 0x000000012700788c */ /* 0x000fe2000bf45270 */
[----:B------:R-:W-:Y:S02]  /*7050*/  UMOV UR4, UR5 ;  /* 0x0000000500047c82 */ /* 0x000fe40008000000 */
[----:B-1----:R-:W-:Y:S03]  /*7060*/  USHF.R.U32.HI UR5, URZ, UR12, UR4 ;  /* 0x0000000cff057299 */ /* 0x002fe60008011604 */
[----:B------:R-:W-:Y:S02]  /*7070*/  UMOV UR4, UR7 ;  /* 0x0000000700047c82 */ /* 0x000fe40008000000 */
[----:B------:R-:W-:Y:S02]  /*7080*/  USHF.R.U32.HI UR7, URZ, UR57, UR4 ;  /* 0x00000039ff077299 */ /* 0x000fe40008011604 */
[----:B------:R-:W-:Y:S02]  /*7090*/  USEL UR4, UR62, UR5, !UP0 ;  /* 0x000000053e047287 */ /* 0x000fe4000c000000 */
[----:B------:R-:W-:Y:S01]  /*70a0*/  USEL UR7, UR63, UR7, !UP1 ;  /* 0x000000073f077287 */ /* 0x000fe2000c800000 */
[----:B------:R-:W-:Y:S01]  /*70b0*/  UMOV UR5, UR9 ;  /* 0x0000000900057c82 */ /* 0x000fe20008000000 */
[----:B------:R-:W-:Y:S02]  /*70c0*/  UIMAD.WIDE.U32 UR8, UR4, UR40, URZ ;  /* 0x00000028040872a5 */ /* 0x000fe4000f8e00ff */
[----:B------:R-:W-:Y:S03]  /*70d0*/  USHF.R.U32.HI UR6, URZ, UR12, UR5 ;  /* 0x0000000cff067299 */ /* 0x000fe60008011605 */
[----:B------:R-:W-:Y:S01]  /*70e0*/  UMOV UR5, UR11 ;  /* 0x0000000b00057c82 */ /* 0x000fe20008000000 */
[----:B------:R-:W-:Y:S02]  /*70f0*/  UIMAD.WIDE.U32 UR10, UR7, UR40, URZ ;  /* 0x00000028070a72a5 */ /* 0x000fe4000f8e00ff */
[----:B------:R-:W-:Y:S02]  /*7100*/  USEL UR6, UR36, UR6, !UP0 ;  /* 0x0000000624067287 */ /* 0x000fe4000c000000 */
[----:B------:R-:W-:Y:S01]  /*7110*/  USHF.R.U32.HI UR5, URZ, UR57, UR5 ;  /* 0x00000039ff057299 */ /* 0x000fe20008011605 */
[----:B------:R-:W-:Y:S02]  /*7120*/  UMOV UR8, UR9 ;  /* 0x0000000900087c82 */ /* 0x000fe40008000000 */
[----:B------:R-:W-:Y:S01]  /*7130*/  UMOV UR10, UR11 ;  /* 0x0000000b000a7c82 */ /* 0x000fe20008000000 */
[----:B------:R-:W-:Y:S02]  /*7140*/  @UP2 USHF.R.U32.HI UR4, URZ, UR41, UR8 ;  /* 0x00000029ff042299 */ /* 0x000fe40008011608 */
[----:B------:R-:W-:Y:S02]  /*7150*/  @UP2 USHF.R.U32.HI UR7, URZ, UR41, UR10 ;  /* 0x00000029ff072299 */ /* 0x000fe4000801160a */
[----:B------:R-:W-:Y:S02]  /*7160*/  UIMAD UR4, UR39, UR4, URZ ;  /* 0x00000004270472a4 */ /* 0x000fe4000f8e02ff */
[----:B------:R-:W-:Y:S02]  /*7170*/  UIMAD.WIDE.U32 UR10, UR6, UR40, URZ ;  /* 0x00000028060a72a5 */ /* 0x000fe4000f8e00ff */
[----:B------:R-:W-:Y:S02]  /*7180*/  USEL UR5, UR37, UR5, !UP1 ;  /* 0x0000000525057287 */ /* 0x000fe4000c800000 */
[----:B------:R-:W-:Y:S02]  /*7190*/  UIMAD UR8, UR39, UR7, URZ ;  /* 0x00000007270872a4 */ /* 0x000fe4000f8e02ff */
[----:B------:R-:W-:Y:S03]  /*71a0*/  UISETP.GE.AND UP0, UPT, UR6, UR4, UPT ;  /* 0x000000040600728c */ /* 0x000fe6000bf06270 */
[----:B------:R-:W-:Y:S01]  /*71b0*/  UMOV UR4, UR11 ;  /* 0x0000000b00047c82 */ /* 0x000fe20008000000 */
[----:B------:R-:W-:Y:S02]  /*71c0*/  UISETP.GE.OR UP0, UPT, UR5, UR8, UP0 ;  /* 0x000000080500728c */ /* 0x000fe40008706670 */
[----:B------:R-:W-:Y:S02]  /*71d0*/  USHF.R.U32.HI UR4, URZ, UR41, UR4 ;  /* 0x00000029ff047299 */ /* 0x000fe40008011604 */
[----:B------:R-:W-:Y:S02]  /*71e0*/  UIMAD.WIDE.U32 UR8, UR5, UR40, URZ ;  /* 0x00000028050872a5 */ /* 0x000fe4000f8e00ff */
[----:B------:R-:W-:Y:S02]  /*71f0*/  USEL UR11, UR6, UR4, !UP2 ;  /* 0x00000004060b7287 */ /* 0x000fe4000d000000 */
[----:B------:R-:W-:Y:S02]  /*7200*/  UIADD3 UR8, UPT, UPT, -UR5, URZ, URZ ;  /* 0x000000ff05087290 */ /* 0x000fe4000fffe1ff */
[----:B------:R-:W-:Y:S01]  /*7210*/  UIADD3 UR10, UPT, UPT, -UR11, URZ, URZ ;  /* 0x000000ff0b0a7290 */ /* 0x000fe2000fffe1ff */
[----:B------:R-:W-:Y:S01]  /*7220*/  @!UP0 UMOV UR4, UR9 ;  /* 0x0000000900048c82 */ /* 0x000fe20008000000 */
[----:B------:R-:W-:Y:S02]  /*7230*/  UIADD3 UR9, UPT, UPT, -UR6, URZ, URZ ;  /* 0x000000ff06097290 */ /* 0x000fe4000fffe1ff */
[----:B------:R-:W-:Y:S02]  /*7240*/  @!UP0 USHF.R.U32.HI UR4, URZ, UR41, UR4 ;  /* 0x00000029ff048299 */ /* 0x000fe40008011604 */
[----:B------:R-:W-:Y:S02]  /*7250*/  UIMAD UR10, UR39, UR10, UR6 ;  /* 0x0000000a270a72a4 */ /* 0x000fe4000f8e0206 */
[----:B------:R-:W-:Y:S04]  /*7260*/  @!UP0 USEL UR4, UR5, UR4, !UP2 ;  /* 0x0000000405048287 */ /* 0x000fe8000d000000 */
[----:B------:R-:W-:Y:S02]  /*7270*/  @!UP0 UIMAD UR10, UR7, UR10, UR4 ;  /* 0x0000000a070a82a4 */ /* 0x000fe4000f8e0204 */
[----:B------:R-:W-:Y:S02]  /*7280*/  @!UP0 UIADD3 UR11, UPT, UPT, UR11, -UR4, URZ ;  /* 0x800000040b0b8290 */ /* 0x000fe4000fffe0ff */
[----:B------:R-:W-:Y:S02]  /*7290*/  UIMAD UR7, UR42, UR8, UR37 ;  /* 0x000000082a0772a4 */ /* 0x000fe4000f8e0225 */
[----:B------:R-:W-:Y:S02]  /*72a0*/  @!UP0 UIMAD UR6, UR11, UR39, UR5 ;  /* 0x000000270b0682a4 */ /* 0x000fe4000f8e0205 */
[----:B------:R-:W-:Y:S01]  /*72b0*/  UIMAD UR4, UR58, UR9, UR36 ;  /* 0x000000093a0472a4 */ /* 0x000fe2000f8e0224 */
[----:B------:R-:W-:Y:S02]  /*72c0*/  @!UP0 UMOV UR5, UR10 ;  /* 0x0000000a00058c82 */ /* 0x000fe40008000000 */
[----:B------:R-:W-:Y:S02]  /*72d0*/  UIMAD UR37, UR5, UR42, UR7 ;  /* 0x0000002a052572a4 */ /* 0x000fe4000f8e0207 */
[----:B------:R-:W-:Y:S11]  /*72e0*/  UIMAD UR36, UR6, UR58, UR4 ;  /* 0x0000003a062472a4 */ /* 0x000ff6000f8e0204 */
[----:B------:R-:W-:Y:S01]  /*72f0*/  @!UPT UIADD3 URZ, UPT, UPT, URZ, URZ, URZ ;  /* 0x000000fffffff290 */ /* 0x000fe2000fffe0ff */
.L_x_94:
[----:B------:R-:W-:Y:S01]  /*7300*/  UISETP.NE.AND UP0, UPT, UR38, 0x1, UPT ;  /* 0x000000012600788c */ /* 0x000fe2000bf05270 */
[----:B------:R-:W-:Y:S01]  /*7310*/  LOP3.LUT P0, RZ, R181, 0x1b0, RZ, 0xc0, !PT ;  /* 0x000001b0b5ff7812 */ /* 0x000fe2000780c0ff */
[----:B------:R-:W-:Y:S01]  /*7320*/  USHF.L.U32 UR50, UR20, 0x7, URZ ;  /* 0x0000000714327899 */ /* 0x000fe200080006ff */
[----:B------:R-:W-:Y:S01]  /*7330*/  BSSY.RECONVERGENT B6, `(.L_x_95) ;  /* 0x0000034000067945 */ /* 0x000fe20003800200 */
[----:B------:R-:W-:Y:S01]  /*7340*/  USHF.L.U32 UR47, UR27, 0x8, URZ ;  /* 0x000000081b2f7899 */ /* 0x000fe200080006ff */
[----:B------:R-:W-:Y:S06]  /*7350*/  IADD3 R183, PT, PT, R183, 0x1, RZ ;  /* 0x00000001b7b77810 */ /* 0x000fec0007ffe0ff */
[----:B------:R-:W1:Y:S01]  /*7360*/  @!UP0 LDCU.128 UR12, c[0x0][0xf10] ;  /* 0x0001e200ff0c87ac */ /* 0x000e620008000c00 */
[----:B------:R-:W2:Y:S01]  /*7370*/  @!UP0 LDCU UR5, c[0x0][0xf0c] ;  /* 0x0001e180ff0587ac */ /* 0x000ea20008000800 */
[----:B------:R-:W3:Y:S01]  /*7380*/  @!UP0 LDCU UR10, c[0x0][0xf20] ;  /* 0x0001e400ff0a87ac */ /* 0x000ee20008000800 */
[----:B-1----:R-:W-:Y:S02]  /*7390*/  UIMAD.WIDE.U32 UR8, UR37, UR12, URZ ;  /* 0x0000000c250872a5 */ /* 0x002fe4000f8e00ff */
[----:B------:R-:W-:Y:S02]  /*73a0*/  UIMAD.WIDE.U32 UR6, UR36, UR15, URZ ;  /* 0x0000000f240672a5 */ /* 0x000fe4000f8e00ff */
[----:B------:R-:W-:Y:S03]  /*73b0*/  @!UP0 UISETP.NE.AND UP1, UPT, UR14, 0x1, UPT ;  /* 0x000000010e00888c */ /* 0x000fe6000bf25270 */
[----:B------:R-:W-:Y:S01]  /*73c0*/  @!UP0 UMOV UR4, UR9 ;  /* 0x0000000900048c82 */ /* 0x000fe20008000000 */
[----:B--2---:R-:W-:Y:S02]  /*73d0*/  @!UP0 UISETP.NE.AND UP2, UPT, UR5, 0x1, UPT ;  /* 0x000000010500888c */ /* 0x004fe4000bf45270 */
[----:B------:R-:W-:Y:S01]  /*73e0*/  @!UP0 USHF.R.U32.HI UR4, URZ, UR13, UR4 ;  /* 0x0000000dff048299 */ /* 0x000fe20008011604 */
[----:B------:R-:W-:Y:S02]  /*73f0*/  @!UP0 UMOV UR6, UR7 ;  /* 0x0000000700068c82 */ /* 0x000fe40008000000 */
[----:B---3--:R-:W-:Y:S02]  /*7400*/  @!UP0 USHF.R.U32.HI UR6, URZ, UR10, UR6 ;  /* 0x0000000aff068299 */ /* 0x008fe40008011606 */
[----:B------:R-:W-:Y:S02]  /*7410*/  @!UP0 USEL UR7, UR37, UR4, !UP2 ;  /* 0x0000000425078287 */ /* 0x000fe4000d000000 */
[----:B------:R-:W-:Y:S04]  /*7420*/  @!UP0 USEL UR6, UR36, UR6, !UP1 ;  /* 0x0000000624068287 */ /* 0x000fe8000c800000 */
[----:B------:R-:W-:Y:S02]  /*7430*/  @!UP0 UIADD3 UR4, UPT, UPT, -UR7, UR6, URZ ;  /* 0x0000000607048290 */ /* 0x000fe4000fffe1ff */
[----:B------:R-:W-:Y:S02]  /*7440*/  @!UP0 UIADD3 UR6, UPT, UPT, UR7, -UR6, URZ ;  /* 0x8000000607068290 */ /* 0x000fe4000fffe0ff */
[----:B------:R-:W-:Y:S02]  /*7450*/  @!UP0 UIMAD UR37, UR4, UR5, UR37 ;  /* 0x00000005042582a4 */ /* 0x000fe4000f8e0225 */
[----:B------:R-:W-:Y:S01]  /*7460*/  @!UP0 UIMAD UR36, UR6, UR14, UR36 ;  /* 0x0000000e062482a4 */ /* 0x000fe2000f8e0224 */
[----:B------:R-:W-:Y:S11]  /*7470*/  @!P0 BRA `(.L_x_96) ;  /* 0x00000000007c8947 */ /* 0x000ff60003800000 */
[----:B------:R-:W1:Y:S01]  /*7480*/  LDCU.64 UR8, c[0x4][0x80] ;  /* 0x01001000ff0877ac */ /* 0x000e620008000a00 */
[----:B------:R-:W-:Y:S01]  /*7490*/  MOV R16, 0x0 ;  /* 0x0000000000107802 */ /* 0x000fe20000000f00 */
[----:B------:R-:W-:Y:S02]  /*74a0*/  HFMA2 R12, -RZ, RZ, 0, 5.9604644775390625e-08 ;  /* 0x00000001ff0c7431 */ /* 0x000fe400000001ff */
[----:B------:R-:W-:Y:S01]  /*74b0*/  IMAD.MOV.U32 R8, RZ, RZ, 0x70 ;  /* 0x00000070ff087424 */ /* 0x000fe200078e00ff */
[----:B------:R2:W3:Y:S01]  /*74c0*/  LDC.64 R14, c[0x4][R16] ;  /* 0x01000000100e7b82 */ /* 0x0004e20000000a00 */
[----:B------:R-:W4:Y:S01]  /*74d0*/  LDCU.64 UR6, c[0x4][0x88] ;  /* 0x01001100ff0677ac */ /* 0x000f220008000a00 */
[----:B------:R-:W-:Y:S01]  /*74e0*/  IMAD.MOV.U32 R13, RZ, RZ, RZ ;  /* 0x000000ffff0d7224 */ /* 0x000fe200078e00ff */
[----:B------:R-:W2:Y:S01]  /*74f0*/  LDCU.64 UR4, c[0x4][0x8] ;  /* 0x01000100ff0477ac */ /* 0x000ea20008000a00 */
[----:B-1----:R-:W-:Y:S01]  /*7500*/  MOV R5, UR9 ;  /* 0x0000000900057c02 */ /* 0x002fe20008000f00 */
[----:B------:R-:W-:Y:S01]  /*7510*/  IMAD.U32 R4, RZ, RZ, UR8 ;  /* 0x00000008ff047e24 */ /* 0x000fe2000f8e00ff */
[----:B----4-:R-:W-:Y:S01]  /*7520*/  MOV R7, UR7 ;  /* 0x0000000700077c02 */ /* 0x010fe20008000f00 */
[----:B------:R-:W-:Y:S01]  /*7530*/  IMAD.U32 R6, RZ, RZ, UR6 ;  /* 0x00000006ff067e24 */ /* 0x000fe2000f8e00ff */
[----:B--2---:R-:W-:Y:S01]  /*7540*/  MOV R11, UR5 ;  /* 0x00000005000b7c02 */ /* 0x004fe20008000f00 */
[----:B------:R-:W-:Y:S02]  /*7550*/  IMAD.U32 R10, RZ, RZ, UR4 ;  /* 0x00000004ff0a7e24 */ /* 0x000fe4000f8e00ff */
[----:B------:R-:W-:Y:S07]  /*7560*/  LEPC R20, `(.L_x_97) ;  /* 0x000000001014794e */ /* 0x000fee0000000000 */
[----:B---3-5:R-:W-:Y:S05]  /*7570*/  CALL.ABS.NOINC R14 ;  /* 0x000000000e007343 */ /* 0x028fea0003c00000 */
.L_x_97:
[----:B------:R-:W1:Y:S01]  /*7580*/  LDCU.64 UR8, c[0x4][0x80] ;  /* 0x01001000ff0877ac */ /* 0x000e620008000a00 */
[----:B------:R-:W2:Y:S01]  /*7590*/  LDC.64 R16, c[0x4][R16] ;  /* 0x0100000010107b82 */ /* 0x000ea20000000a00 */
[----:B------:R-:W-:Y:S02]  /*75a0*/  HFMA2 R12, -RZ, RZ, 0, 5.9604644775390625e-08 ;  /* 0x00000001ff0c7431 */ /* 0x000fe400000001ff */
[----:B------:R-:W-:Y:S02]  /*75b0*/  IMAD.MOV.U32 R8, RZ, RZ, 0x70 ;  /* 0x00000070ff087424 */ /* 0x000fe400078e00ff */
[----:B------:R-:W-:Y:S01]  /*75c0*/  IMAD.MOV.U32 R13, RZ, RZ, RZ ;  /* 0x000000ffff0d7224 */ /* 0x000fe200078e00ff */
[----:B------:R-:W3:Y:S01]  /*75d0*/  LDCU.64 UR6, c[0x4][0x88] ;  /* 0x01001100ff0677ac */ /* 0x000ee20008000a00 */
[----:B------:R-:W4:Y:S01]  /*75e0*/  LDCU.64 UR4, c[0x4][0x8] ;  /* 0x01000100ff0477ac */ /* 0x000f220008000a00 */
[----:B-1----:R-:W-:Y:S02]  /*75f0*/  MOV R4, UR8 ;  /* 0x0000000800047c02 */ /* 0x002fe40008000f00 */
[----:B------:R-:W-:Y:S02]  /*7600*/  MOV R5, UR9 ;  /* 0x0000000900057c02 */ /* 0x000fe40008000f00 */
[----:B---3--:R-:W-:Y:S01]  /*7610*/  MOV R7, UR7 ;  /* 0x0000000700077c02 */ /* 0x008fe20008000f00 */
[----:B------:R-:W-:Y:S01]  /*7620*/  IMAD.U32 R6, RZ, RZ, UR6 ;  /* 0x00000006ff067e24 */ /* 0x000fe2000f8e00ff */
[----:B----4-:R-:W-:Y:S01]  /*7630*/  MOV R11, UR5 ;  /* 0x00000005000b7c02 */ /* 0x010fe20008000f00 */
[----:B------:R-:W-:Y:S02]  /*7640*/  IMAD.U32 R10, RZ, RZ, UR4 ;  /* 0x00000004ff0a7e24 */ /* 0x000fe4000f8e00ff */
[----:B------:R-:W-:Y:S07]  /*7650*/  LEPC R20, `(.L_x_96) ;  /* 0x000000001014794e */ /* 0x000fee0000000000 */
[----:B--2---:R-:W-:Y:S05]  /*7660*/  CALL.ABS.NOINC R16 ;  /* 0x0000000010007343 */ /* 0x004fea0003c00000 */
.L_x_96:
[----:B------:R-:W-:Y:S05]  /*7670*/  BSYNC.RECONVERGENT B6 ;  /* 0x0000000000067941 */ /* 0x000fea0003800200 */
.L_x_95:
[----:B------:R-:W-:Y:S02]  /*7680*/  R2UR UR6, R180 ;  /* 0x00000000b40672ca */ /* 0x000fe400000e0000 */
[----:B------:R-:W-:Y:S02]  /*7690*/  R2UR UR5, R191 ;  /* 0x00000000bf0572ca */ /* 0x000fe400000e0000 */
[----:B------:R-:W-:Y:S02]  /*76a0*/  R2UR UR4, R190 ;  /* 0x00000000be0472ca */ /* 0x000fe400000e0000 */
[----:B------:R-:W-:Y:S02]  /*76b0*/  ISETP.NE.U32.AND P4, PT, R174, RZ, PT ;  /* 0x000000ffae00720c */ /* 0x000fe40003f85070 */
[----:B------:R-:W-:Y:S02]  /*76c0*/  ISETP.NE.U32.AND P2, PT, RZ, UR60, PT ;  /* 0x0000003cff007c0c */ /* 0x000fe4000bf45070 */
[----:B------:R-:W-:Y:S02]  /*76d0*/  ISETP.NE.AND.EX P4, PT, R175, RZ, PT, P4 ;  /* 0x000000ffaf00720c */ /* 0x000fe40003f85340 */
[----:B------:R-:W-:Y:S01]  /*76e0*/  ISETP.NE.AND.EX P2, PT, RZ, UR61, PT, P2 ;  /* 0x0000003dff007c0c */ /* 0x000fe2000bf45320 */
[----:B------:R-:W-:Y:S02]  /*76f0*/  UISETP.NE.AND UP2, UPT, UR6, URZ, UPT ;  /* 0x000000ff0600728c */ /* 0x000fe4000bf45270 */
[----:B------:R-:W-:Y:S04]  /*7700*/  UISETP.NE.U32.AND UP0, UPT, UR5, URZ, UPT ;  /* 0x000000ff0500728c */ /* 0x000fe8000bf05070 */
[----:B------:R-:W-:Y:S01]  /*7710*/  UISETP.NE.AND.EX UP1, UPT, UR4, URZ, UPT, UP0 ;  /* 0x000000ff0400728c */ /* 0x000fe2000bf25300 */
[----:B------:R-:W-:Y:S01]  /*7720*/  PLOP3.LUT P1, PT, PT, PT, UP2, 0x80, 0x8 ;  /* 0x000000000008781c */ /* 0x000fe20003f2f028 */
[----:B------:R-:W-:Y:S03]  /*7730*/  UPLOP3.LUT UP0, UPT, UPT, UPT, UPT, 0x40, 0x4 ;  /* 0x000000000004789c */ /* 0x000fe60003f0e870 */
[----:B------:R-:W-:Y:S06]  /*7740*/  @UP2 UPLOP3.LUT UP0, UPT, UPT, UPT, UP1, 0x80, 0x8 ;  /* 0x000000000008289c */ /* 0x000fec0003f0f010 */
[----:B------:R-:W-:Y:S01]  /*7750*/  PLOP3.LUT P0, PT, PT, PT, UP0, 0x80, 0x8 ;  /* 0x000000000008781c */ /* 0x000fe20003f0f008 */
[----:B------:R-:W-:Y:S01]  /*7760*/  @!UPT UIADD3 URZ, UPT, UPT, URZ, URZ, URZ ;  /* 0x000000fffffff290 */ /* 0x000fe2000fffe0ff */
[----:B------:R-:W-:Y:S11]  /*7770*/  BRA.U !UP1, `(.L_x_98) ;  /* 0x0000000109407547 */ /* 0x000ff6000b800000 */
[----:B------:R-:W-:Y:S01]  /*7780*/  UISETP.NE.U32.AND UP0, UPT, UR60, URZ, UPT ;  /* 0x000000ff3c00728c */ /* 0x000fe2000bf05070 */
[----:B------:R-:W-:Y:S01]  /*7790*/  R2UR UR6, R191 ;  /* 0x00000000bf0672ca */ /* 0x000fe200000e0000 */
[----:B------:R-:W1:Y:S01]  /*77a0*/  LDCU.64 UR8, c[0x0][0x358] ;  /* 0x00006b00ff0877ac */ /* 0x000e620008000a00 */
[----:B------:R-:W-:Y:S02]  /*77b0*/  HFMA2 R176, -RZ, RZ, 0, 5.9604644775390625e-08 ;  /* 0x00000001ffb07431 */ /* 0x000fe400000001ff */
[----:B------:R-:W-:Y:S01]  /*77c0*/  IMAD.MOV.U32 R0, RZ, RZ, 0x1 ;  /* 0x00000001ff007424 */ /* 0x000fe200078e00ff */
[----:B------:R-:W-:Y:S06]  /*77d0*/  UISETP.NE.AND.EX UP0, UPT, UR61, URZ, UPT, UP0 ;  /* 0x000000ff3d00728c */ /* 0x000fec000bf05300 */
[----:B------:R-:W-:Y:S05]  /*77e0*/  PLOP3.LUT P3, PT, PT, PT, UP0, 0x80, 0x8 ;  /* 0x000000000008781c */ /* 0x000fea0003f6f008 */
[----:B------:R-:W2:Y:S01]  /*77f0*/  @UP0 LDCU.64 UR4, c[0x0][0xc88] ;  /* 0x00019100ff0407ac */ /* 0x000ea20008000a00 */
[----:B------:R-:W-:Y:S07]  /*7800*/  @UP0 UIMAD UR6, UR52, UR6, URZ ;  /* 0x00000006340602a4 */ /* 0x000fee000f8e02ff */
[----:B------:R-:W-:Y:S01]  /*7810*/  @!P3 PRMT R176, R0, 0x7610, R176 ;  /* 0x0000761000b0b816 */ /* 0x000fe200000000b0 */
[----:B--2---:R-:W-:Y:S06]  /*7820*/  @UP0 UIMAD.WIDE UR4, UR6, 0x4, UR4 ;  /* 0x00000004060408a5 */ /* 0x004fec000f8e0204 */
[----:B------:R-:W-:Y:S02]  /*7830*/  IMAD.U32 R4, RZ, RZ, UR4 ;  /* 0x00000004ff047e24 */ /* 0x000fe4000f8e00ff */
[----:B------:R-:W-:Y:S03]  /*7840*/  IMAD.U32 R5, RZ, RZ, UR5 ;  /* 0x00000005ff057e24 */ /* 0x000fe6000f8e00ff */
[----:B------:R-:W2:Y:S02]  /*7850*/  @!UP0 LDCU UR4, c[0x0][0xc80] ;  /* 0x00019000ff0487ac */ /* 0x000ea40008000800 */
[----:B-1---5:R1:W5:Y:S02]  /*7860*/  @P3 LDG.E R133, desc[UR8][R4.64] ;  /* 0x0000000804853981 */ /* 0x022364000c1e1900 */
[----:B-12---:R-:W-:Y:S02]  /*7870*/  @!P3 MOV R133, UR4 ;  /* 0x000000040085bc02 */ /* 0x006fe40008000f00 */
.L_x_98:
[----:B------:R-:W-:Y:S05]  /*7880*/  @!P4 BRA `(.L_x_99) ;  /* 0x000000000024c947 */ /* 0x000fea0003800000 */
[----:B------:R-:W-:Y:S01]  /*7890*/  ISETP.NE.U32.AND P3, PT, R172, RZ, PT ;  /* 0x000000ffac00720c */ /* 0x000fe20003f65070 */
[----:B------:R-:W1:Y:S03]  /*78a0*/  LDCU.64 UR4, c[0x0][0x358] ;  /* 0x00006b00ff0477ac */ /* 0x000e660008000a00 */
[----:B------:R-:W-:Y:S11]  /*78b0*/  ISETP.NE.AND.EX P3, PT, R173, RZ, PT, P3 ;  /* 0x000000ffad00720c */ /* 0x000ff60003f65330 */
[----:B------:R-:W-:Y:S02]  /*78c0*/  @!UPT UIADD3 URZ, UPT, UPT, URZ, URZ, URZ ;  /* 0x000000fffffff290 */ /* 0x000fe4000fffe0ff */
[----:B------:R-:W2:Y:S01]  /*78d0*/  @P3 LDC.64 R4, c[0x0][0xca8] ;  /* 0x00032a00ff043b82 */ /* 0x000ea20000000a00 */
[----:B------:R-:W-:Y:S04]  /*78e0*/  @P3 IMAD R0, R174, UR52, RZ ;  /* 0x00000034ae003c24 */ /* 0x000fe8000f8e02ff */
[----:B--2---:R-:W-:Y:S05]  /*78f0*/  @P3 IMAD.WIDE R4, R0, 0x4, R4 ;  /* 0x0000000400043825 */ /* 0x004fea00078e0204 */
[----:B-1---5:R1:W5:Y:S02]  /*7900*/  @P3 LDG.E R130, desc[UR4][R4.64] ;  /* 0x0000000404823981 */ /* 0x022364000c1e1900 */
[----:B-1----:R-:W2:Y:S02]  /*7910*/  @!P3 LDC R130, c[0x0][0xca0] ;  /* 0x00032800ff82bb82 */ /* 0x002ea40000000800 */
.L_x_99:
[----:B-----5:R-:W-:Y:S01]  /*7920*/  FSETP.NEU.AND P3, PT, R133, RZ, PT ;  /* 0x000000ff8500720b */ /* 0x020fe20003f6d000 */
[----:B------:R-:W-:Y:S01]  /*7930*/  IMAD.U32 R3, RZ, RZ, UR43 ;  /* 0x0000002bff037e24 */ /* 0x000fe2000f8e00ff */
[----:B------:R-:W-:Y:S01]  /*7940*/  SEL R5, RZ, 0xffffffff, P2 ;  /* 0xffffffffff057807 */ /* 0x000fe20001000000 */
[----:B------:R-:W-:Y:S01]  /*7950*/  IMAD.SHL.U32 R197, R185, 0x10, RZ ;  /* 0x00000010b9c57824 */ /* 0x000fe200078e00ff */
[----:B------:R-:W-:Y:S01]  /*7960*/  @P1 LOP3.LUT P2, RZ, R176, 0xff, RZ, 0xc0, !PT ;  /* 0x000000ffb0ff1812 */ /* 0x000fe2000784c0ff */
[----:B------:R-:W-:Y:S01]  /*7970*/  IMAD R131, R3, 0xc0, R2 ;  /* 0x000000c003837824 */ /* 0x000fe200078e0202 */
[----:B------:R-:W-:Y:S01]  /*7980*/  @P1 SEL R0, RZ, 0xffffffff, P3 ;  /* 0xffffffffff001807 */ /* 0x000fe20001800000 */
[----:B------:R-:W-:Y:S01]  /*7990*/  IMAD.SHL.U32 R139, R184, 0x10, RZ ;  /* 0x00000010b88b7824 */ /* 0x000fe200078e00ff */
[----:B------:R-:W-:Y:S01]  /*79a0*/  LOP3.LUT P4, R182, R176, 0xff, RZ, 0xc0, !PT ;  /* 0x000000ffb0b67812 */ /* 0x000fe2000788c0ff */
[----:B------:R-:W-:Y:S01]  /*79b0*/  IMAD.IADD R198, R188, 0x1, R197 ;  /* 0x00000001bcc67824 */ /* 0x000fe200078e02c5 */
[C---:B------:R-:W-:Y:S01]  /*79c0*/  @P0 SEL R0, R5.reuse, R0, !P2 ;  /* 0x0000000005000207 */ /* 0x040fe20005000000 */
[----:B------:R-:W-:Y:S01]  /*79d0*/  BSSY B1, `(.L_x_100) ;  /* 0x000004d000017945 */ /* 0x000fe20003800000 */
[----:B------:R-:W-:Y:S01]  /*79e0*/  PLOP3.LUT P2, PT, PT, PT, UP1, 0x80, 0x8 ;  /* 0x000000000008781c */ /* 0x000fe20003f4f018 */
[----:B------:R-:W-:Y:S01]  /*79f0*/  IMAD.MOV.U32 R138, RZ, RZ, 0x1 ;  /* 0x00000001ff8a7424 */ /* 0x000fe200078e00ff */
[----:B------:R-:W-:Y:S01]  /*7a00*/  @P1 LOP3.LUT R0, R0, 0x1, RZ, 0xc0, !PT ;  /* 0x0000000100001812 */ /* 0x000fe200078ec0ff */
[----:B------:R-:W-:Y:S01]  /*7a10*/  IMAD.MOV.U32 R137, RZ, RZ, RZ ;  /* 0x000000ffff897224 */ /* 0x000fe200078e00ff */
[----:B------:R-:W-:Y:S02]  /*7a20*/  CS2R R146, SRZ ;  /* 0x0000000000927805 */ /* 0x000fe4000001ff00 */
[----:B------:R-:W-:Y:S02]  /*7a30*/  CS2R R144, SRZ ;  /* 0x0000000000907805 */ /* 0x000fe4000001ff00 */
[----:B------:R-:W-:Y:S01]  /*7a40*/  ISETP.NE.U32.OR P5, PT, R0, 0x1, !P1 ;  /* 0x000000010000780c */ /* 0x000fe20004fa5470 */
[----:B------:R-:W-:Y:S01]  /*7a50*/  IMAD.U32 R0, RZ, RZ, UR43 ;  /* 0x0000002bff007e24 */ /* 0x000fe2000f8e00ff */
[----:B------:R-:W-:Y:S02]  /*7a60*/  CS2R R142, SRZ ;  /* 0x00000000008e7805 */ /* 0x000fe4000001ff00 */
[----:B------:R-:W-:Y:S02]  /*7a70*/  CS2R R140, SRZ ;  /* 0x00000000008c7805 */ /* 0x000fe4000001ff00 */
[----:B------:R-:W-:Y:S02]  /*7a80*/  P2R R194, PR, RZ, 0x20 ;  /* 0x00000020ffc27803 */ /* 0x000fe40000000000 */
[----:B------:R-:W-:Y:S02]  /*7a90*/  CS2R R150, SRZ ;  /* 0x0000000000967805 */ /* 0x000fe4000001ff00 */
[----:B------:R-:W-:Y:S02]  /*7aa0*/  SHF.L.U32 R4, R0, 0x1f, RZ ;  /* 0x0000001f00047819 */ /* 0x000fe400000006ff */
[----:B------:R-:W-:Y:S02]  /*7ab0*/  CS2R R148, SRZ ;  /* 0x0000000000947805 */ /* 0x000fe4000001ff00 */
[----:B------:R-:W-:Y:S02]  /*7ac0*/  SEL R0, RZ, 0xffffffff, P3 ;  /* 0xffffffffff007807 */ /* 0x000fe40001800000 */
[----:B------:R-:W-:Y:S02]  /*7ad0*/  CS2R R154, SRZ ;  /* 0x00000000009a7805 */ /* 0x000fe4000001ff00 */
[----:B------:R-:W-:Y:S02]  /*7ae0*/  CS2R R152, SRZ ;  /* 0x0000000000987805 */ /* 0x000fe4000001ff00 */
[----:B------:R-:W-:Y:S02]  /*7af0*/  CS2R R158, SRZ ;  /* 0x00000000009e7805 */ /* 0x000fe4000001ff00 */
[----:B------:R-:W-:Y:S02]  /*7b00*/  @P2 SEL R0, R5, R0, !P4 ;  /* 0x0000000005002207 */ /* 0x000fe40006000000 */
[----:B------:R-:W-:Y:S02]  /*7b10*/  CS2R R156, SRZ ;  /* 0x00000000009c7805 */ /* 0x000fe4000001ff00 */
[----:B------:R-:W-:Y:S02]  /*7b20*/  @P5 SHF.L.U32 R6, RZ, 0x1f, RZ ;  /* 0x0000001fff065819 */ /* 0x000fe400000006ff */
[----:B------:R-:W-:Y:S02]  /*7b30*/  CS2R R162, SRZ ;  /* 0x0000000000a27805 */ /* 0x000fe4000001ff00 */
[----:B------:R-:W-:Y:S02]  /*7b40*/  ISETP.NE.AND P2, PT, RZ, UR43, PT ;  /* 0x0000002bff007c0c */ /* 0x000fe4000bf45270 */
[----:B------:R-:W-:Y:S01]  /*7b50*/  CS2R R160, SRZ ;  /* 0x0000000000a07805 */ /* 0x000fe2000001ff00 */
[----:B------:R-:W1:Y:S01]  /*7b60*/  @P5 SYNCS.PHASECHK.TRANS64.TRYWAIT P1, [UR44+0x10], R6 ;  /* 0x00001006ff0055a7 */ /* 0x000e62000802112c */
[----:B------:R-:W-:Y:S02]  /*7b70*/  LOP3.LUT R0, R0, 0x1, RZ, 0xc0, !PT ;  /* 0x0000000100007812 */ /* 0x000fe400078ec0ff */
[----:B------:R-:W-:Y:S02]  /*7b80*/  CS2R R166, SRZ ;  /* 0x0000000000a67805 */ /* 0x000fe4000001ff00 */
[----:B------:R-:W-:Y:S02]  /*7b90*/  SEL R212, RZ, 0x60, P2 ;  /* 0x00000060ffd47807 */ /* 0x000fe40001000000 */
[----:B------:R-:W-:Y:S02]  /*7ba0*/  CS2R R164, SRZ ;  /* 0x0000000000a47805 */ /* 0x000fe4000001ff00 */
[----:B------:R-:W-:Y:S02]  /*7bb0*/  ISETP.NE.U32.AND P3, PT, R0, 0x1, PT ;  /* 0x000000010000780c */ /* 0x000fe40003f65070 */
[----:B------:R-:W-:Y:S02]  /*7bc0*/  CS2R R170, SRZ ;  /* 0x0000000000aa7805 */ /* 0x000fe4000001ff00 */
[----:B------:R-:W-:Y:S01]  /*7bd0*/  CS2R R168, SRZ ;  /* 0x0000000000a87805 */ /* 0x000fe2000001ff00 */
[----:B------:R-:W-:Y:S01]  /*7be0*/  IMAD.IADD R213, R131, 0x1, R212 ;  /* 0x0000000183d57824 */ /* 0x000fe200078e02d4 */
[----:B------:R-:W-:Y:S01]  /*7bf0*/  P2R R199, PR, RZ, 0x8 ;  /* 0x00000008ffc77803 */ /* 0x000fe20000000000 */
[----:B------:R-:W-:Y:S02]  /*7c00*/  IMAD.IADD R196, R188, 0x1, R139 ;  /* 0x00000001bcc47824 */ /* 0x000fe400078e028b */
[----:B------:R-:W-:Y:S01]  /*7c10*/  VIADD R212, R212, UR47 ;  /* 0x0000002fd4d47c36 */ /* 0x000fe20008000000 */
[----:B------:R-:W-:Y:S01]  /*7c20*/  SHF.R.U32.HI R0, RZ, 0x15, R213 ;  /* 0x00000015ff007819 */ /* 0x000fe200000116d5 */
[----:B------:R-:W-:Y:S01]  /*7c30*/  IMAD.IADD R195, R187, 0x1, R198 ;  /* 0x00000001bbc37824 */ /* 0x000fe200078e02c6 */
[----:B------:R3:W4:Y:S02]  /*7c40*/  SYNCS.PHASECHK.TRANS64.TRYWAIT P0, [UR44+0x80], R4 ;  /* 0x00008004ff0075a7 */ /* 0x000724000800112c */
[----:B------:R-:W-:Y:S02]  /*7c50*/  LOP3.LUT R200, R0, 0x3, RZ, 0xc0, !PT ;  /* 0x0000000300c87812 */ /* 0x000fe400078ec0ff */
[----:B-1----:R-:W-:Y:S01]  /*7c60*/  @P5 SEL R138, RZ, 0x1, !P1 ;  /* 0x00000001ff8a5807 */ /* 0x002fe20004800000 */
[----:B---3--:R-:W-:Y:S06]  /*7c70*/  @!P5 BRA `(.L_x_101) ;  /* 0x000000000088d947 */ /* 0x008fec0003800000 */
[----:B------:R-:W-:Y:S01]  /*7c80*/  IMAD.MOV.U32 R147, RZ, RZ, RZ ;  /* 0x000000ffff937224 */ /* 0x000fe200078e00ff */
[----:B------:R-:W-:Y:S01]  /*7c90*/  ISETP.NE.AND P1, PT, R138, RZ, PT ;  /* 0x000000ff8a00720c */ /* 0x000fe20003f25270 */
[----:B------:R-:W-:Y:S01]  /*7ca0*/  BSSY B0, `(.L_x_102) ;  /* 0x0000014000007945 */ /* 0x000fe20003800000 */
[----:B------:R-:W-:Y:S02]  /*7cb0*/  CS2R R170, SRZ ;  /* 0x0000000000aa7805 */ /* 0x000fe4000001ff00 */
        /* <DEDUP_REMOVED lines=13> */
[----:B------:R-:W-:Y:S01]  /*7d90*/  CS2R R144, SRZ ;  /* 0x0000000000907805 */ /* 0x000fe2000001ff00 */
[----:B------:R-:W-:Y:S06]  /*7da0*/  @P1 BRA `(.L_x_103) ;  /* 0x00000000000c1947 */ /* 0x000fec0003800000 */
[----:B------:R-:W-:Y:S04]  /*7db0*/  SHF.L.U32 R6, RZ, 0x1f, RZ ;  /* 0x0000001fff067819 */ /* 0x000fe800000006ff */
[----:B------:R-:W1:Y:S02]  /*7dc0*/  SYNCS.PHASECHK.TRANS64.TRYWAIT P1, [UR44+0x10], R6 ;  /* 0x00001006ff0075a7 */ /* 0x000e64000802112c */
[----:B-1----:R-:W-:Y:S05]  /*7dd0*/  @!P1 BRA `(.L_x_104) ;  /* 0x000000bc00d49947 */ /* 0x002fea0003800000 */
.L_x_103:
[----:B------:R-:W-:Y:S05]  /*7de0*/  BSYNC B0 ;  /* 0x0000000000007941 */ /* 0x000fea0003800000 */
.L_x_102:
[----:B------:R-:W-:Y:S01]  /*7df0*/  ISETP.NE.AND P1, PT, R199, RZ, PT ;  /* 0x000000ffc700720c */ /* 0x000fe20003f25270 */
[----:B------:R-:W-:Y:S11]  /*7e00*/  HFMA2 R137, -RZ, RZ, 0, 5.9604644775390625e-08 ;  /* 0x00000001ff897431 */ /* 0x000ff600000001ff */
[----:B------:R-:W-:Y:S01]  /*7e10*/  @!UPT UIADD3 URZ, UPT, UPT, URZ, URZ, URZ ;  /* 0x000000fffffff290 */ /* 0x000fe2000fffe0ff */
[----:B------:R3:W1:Y:S04]  /*7e20*/  @P1 LDS.128 R168, [R188] ;  /* 0x00000000bca81984 */ /* 0x0006680000000c00 */
[----:B------:R3:W1:Y:S04]  /*7e30*/  @P1 LDS.128 R164, [R198+0x10] ;  /* 0x00001000c6a41984 */ /* 0x0006680000000c00 */
[----:B------:R3:W1:Y:S04]  /*7e40*/  @P1 LDS.128 R160, [R196+0x20] ;  /* 0x00002000c4a01984 */ /* 0x0006680000000c00 */
[----:B------:R3:W1:Y:S04]  /*7e50*/  @P1 LDS.128 R156, [R195+0x10] ;  /* 0x00001000c39c1984 */ /* 0x0006680000000c00 */
[----:B------:R3:W1:Y:S04]  /*7e60*/  @P1 LDS.128 R152, [R188+0x1000] ;  /* 0x00100000bc981984 */ /* 0x0006680000000c00 */
[----:B------:R3:W1:Y:S04]  /*7e70*/  @P1 LDS.128 R148, [R198+0x1010] ;  /* 0x00101000c6941984 */ /* 0x0006680000000c00 */
[----:B------:R3:W1:Y:S04]  /*7e80*/  @P1 LDS.128 R140, [R196+0x1020] ;  /* 0x00102000c48c1984 */ /* 0x0006680000000c00 */
[----:B------:R3:W1:Y:S02]  /*7e90*/  @P1 LDS.128 R144, [R195+0x1010] ;  /* 0x00101000c3901984 */ /* 0x0006640000000c00 */
.L_x_101:
[----:B------:R-:W-:Y:S05]  /*7ea0*/  BSYNC B1 ;  /* 0x0000000000017941 */ /* 0x000fea0003800000 */
.L_x_100:
[----:B------:R-:W-:Y:S02]  /*7eb0*/  ISETP.NE.AND P1, PT, R189, R200, PT ;  /* 0x000000c8bd00720c */ /* 0x000fe40003f25270 */
[----:B------:R-:W-:Y:S01]  /*7ec0*/  MOV R55, RZ ;  /* 0x000000ff00377202 */ /* 0x000fe20000000f00 */
[----:B----4-:R-:W-:Y:S10]  /*7ed0*/  @P0 BRA `(.L_x_105) ;  /* 0x0000000000080947 */ /* 0x010ff40003800000 */
[----:B------:R-:W4:Y:S02]  /*7ee0*/  SYNCS.PHASECHK.TRANS64.TRYWAIT P0, [UR44+0x80], R4 ;  /* 0x00008004ff0075a7 */ /* 0x000f24000800112c */
[----:B----4-:R-:W-:Y:S05]  /*7ef0*/  @!P0 BRA `(.L_x_106) ;  /* 0x000000bc00a48947 */ /* 0x010fea0003800000 */
.L_x_105:
[----:B------:R-:W-:Y:S01]  /*7f00*/  IMAD.MOV.U32 R54, RZ, RZ, RZ ;  /* 0x000000ffff367224 */ /* 0x000fe200078e00ff */
        /* <DEDUP_REMOVED lines=32> */
[----:B------:R-:W-:Y:S11]  /*8110*/  LOP3.LUT P0, RZ, R0, 0x3, R177, 0x48, !PT ;  /* 0x0000000300ff7812 */ /* 0x000ff600078048b1 */
[----:B------:R-:W-:Y:S02]  /*8120*/  @!UPT UIADD3 URZ, UPT, UPT, URZ, URZ, URZ ;  /* 0x000000fffffff290 */ /* 0x000fe4000fffe0ff */
[----:B------:R-:W-:Y:S05]  /*8130*/  @!P0 BRA `(.L_x_108) ;  /* 0x0000000000408947 */ /* 0x000fea0003800000 */
[----:B------:R-:W4:Y:S01]  /*8140*/  LDCU.64 UR8, c[0x4][0x70] ;  /* 0x01000e00ff0877ac */ /* 0x000f220008000a00 */
[----:B------:R-:W-:Y:S01]  /*8150*/  MOV R15, 0x0 ;  /* 0x00000000000f7802 */ /* 0x000fe20000000f00 */
[----:B------:R-:W-:Y:S02]  /*8160*/  HFMA2 R12, -RZ, RZ, 0, 5.9604644775390625e-08 ;  /* 0x00000001ff0c7431 */ /* 0x000fe400000001ff */
[----:B------:R-:W-:Y:S02]  /*8170*/  IMAD.MOV.U32 R8, RZ, RZ, 0x192 ;  /* 0x00000192ff087424 */ /* 0x000fe400078e00ff */
[----:B------:R-:W-:Y:S01]  /*8180*/  IMAD.MOV.U32 R13, RZ, RZ, RZ ;  /* 0x000000ffff0d7224 */ /* 0x000fe200078e00ff */
[----:B------:R-:W5:Y:S01]  /*8190*/  LDCU.64 UR6, c[0x4][0x78] ;  /* 0x01000f00ff0677ac */ /* 0x000f620008000a00 */
[----:B------:R-:W2:Y:S01]  /*81a0*/  LDC.64 R14, c[0x4][R15] ;  /* 0x010000000f0e7b82 */ /* 0x000ea20000000a00 */
[----:B------:R-:W3:Y:S01]  /*81b0*/  LDCU.64 UR4, c[0x4][0x10] ;  /* 0x01000200ff0477ac */ /* 0x000ee20008000a00 */
[----:B----4-:R-:W-:Y:S01]  /*81c0*/  MOV R5, UR9 ;  /* 0x0000000900057c02 */ /* 0x010fe20008000f00 */
[----:B-1----:R-:W-:Y:S01]  /*81d0*/  IMAD.U32 R4, RZ, RZ, UR8 ;  /* 0x00000008ff047e24 */ /* 0x002fe2000f8e00ff */
[----:B-----5:R-:W-:Y:S01]  /*81e0*/  MOV R7, UR7 ;  /* 0x0000000700077c02 */ /* 0x020fe20008000f00 */
[----:B------:R-:W-:Y:S01]  /*81f0*/  IMAD.U32 R6, RZ, RZ, UR6 ;  /* 0x00000006ff067e24 */ /* 0x000fe2000f8e00ff */
[----:B---3--:R-:W-:Y:S01]  /*8200*/  MOV R11, UR5 ;  /* 0x00000005000b7c02 */ /* 0x008fe20008000f00 */
[----:B------:R-:W-:Y:S02]  /*8210*/  IMAD.U32 R10, RZ, RZ, UR4 ;  /* 0x00000004ff0a7e24 */ /* 0x000fe4000f8e00ff */
[----:B------:R-:W-:Y:S07]  /*8220*/  LEPC R20, `(.L_x_108) ;  /* 0x000000001014794e */ /* 0x000fee0000000000 */
[----:B--2---:R-:W-:Y:S05]  /*8230*/  CALL.ABS.NOINC R14 ;  /* 0x000000000e007343 */ /* 0x004fea0003c00000 */
.L_x_108:
[----:B------:R-:W-:Y:S05]  /*8240*/  WARPSYNC.ALL ;  /* 0x0000000000007948 */ /* 0x000fea0003800000 */
[C---:B------:R-:W-:Y:S01]  /*8250*/  R2UR UR4, R213.reuse ;  /* 0x00000000d50472ca */ /* 0x040fe200000e0000 */
[----:B------:R-:W-:Y:S05]  /*8260*/  VIADD R0, R213, 0x80 ;  /* 0x00000080d5007836 */ /* 0x000fea0000000000 */
[----:B------:R-:W-:Y:S04]  /*8270*/  SHF.R.U32.HI R0, RZ, 0x15, R0 ;  /* 0x00000015ff007819 */ /* 0x000fe80000011600 */
[----:B------:R-:W-:Y:S03]  /*8280*/  LOP3.LUT P0, RZ, R0, 0x3, R177, 0x48, !PT ;  /* 0x0000000300ff7812 */ /* 0x000fe600078048b1 */
[----:B------:R-:W4:Y:S10]  /*8290*/  LDTM.x32 R24, tmem[UR4] ;  /* 0x00000004001879ee */ /* 0x000f3400082c0000 */
[----:B----4-:R-:W-:Y:S05]  /*82a0*/  @!P0 BRA `(.L_x_109) ;  /* 0x0000000000408947 */ /* 0x010fea0003800000 */
        /* <DEDUP_REMOVED lines=16> */
.L_x_109:
[----:B------:R-:W-:Y:S05]  /*83b0*/  WARPSYNC.ALL ;  /* 0x0000000000007948 */ /* 0x000fea0003800000 */
[----:B------:R-:W-:Y:S11]  /*83c0*/  R2UR UR4, R213 ;  /* 0x00000000d50472ca */ /* 0x000ff600000e0000 */
[----:B------:R-:W-:Y:S02]  /*83d0*/  @!UPT UIADD3 URZ, UPT, UPT, URZ, URZ, URZ ;  /* 0x000000fffffff290 */ /* 0x000fe4000fffe0ff */
[----:B------:R-:W4:Y:S02]  /*83e0*/  LDTM.x32 R56, tmem[UR4+0x80] ;  /* 0x00008004003879ee */ /* 0x000f2400082c0000 */
[----:B----4-:R-:W-:Y:S01]  /*83f0*/  NOP ;  /* 0x0000000000007918 */ /* 0x010fe20000000000 */
.L_x_107:
[----:B-1----:R-:W-:Y:S01]  /*8400*/  SHF.L.U32 R132, R168, 0x10, RZ ;  /* 0x00000010a8847819 */ /* 0x002fe200000006ff */
[----:B--2---:R-:W-:Y:S01]  /*8410*/  FMUL R0, R130, R24 ;  /* 0x0000001882007220 */ /* 0x004fe20000400000 */
[----:B------:R-:W-:Y:S01]  /*8420*/  LOP3.LUT R134, R168, 0xffff0000, RZ, 0xc0, !PT ;  /* 0xffff0000a8867812 */ /* 0x000fe200078ec0ff */
[C---:B------:R-:W-:Y:S01]  /*8430*/  FMUL R3, R130.reuse, R25 ;  /* 0x0000001982037220 */ /* 0x040fe20000400000 */
[----:B------:R-:W-:Y:S01]  /*8440*/  SHF.L.U32 R135, R169, 0x10, RZ ;  /* 0x00000010a9877819 */ /* 0x000fe200000006ff */
[----:B------:R-:W-:Y:S01]  /*8450*/  FMUL R4, R130, R26 ;  /* 0x0000001a82047220 */ /* 0x000fe20000400000 */
[----:B------:R-:W-:Y:S01]  /*8460*/  LOP3.LUT R136, R165, 0xffff0000, RZ, 0xc0, !PT ;  /* 0xffff0000a5887812 */ /* 0x000fe200078ec0ff */
[----:B------:R-:W-:Y:S01]  /*8470*/  FFMA R0, R133, R132, R0 ;  /* 0x0000008485007223 */ /* 0x000fe20000000000 */
[----:B------:R-:W-:Y:S01]  /*8480*/  LOP3.LUT R132, R169, 0xffff0000, RZ, 0xc0, !PT ;  /* 0xffff0000a9847812 */ /* 0x000fe200078ec0ff */
[C---:B------:R-:W-:Y:S01]  /*8490*/  FFMA R3, R133.reuse, R134, R3 ;  /* 0x0000008685037223 */ /* 0x040fe20000000003 */
[C---:B------:R-:W-:Y:S01]  /*84a0*/  LOP3.LUT R134, R170.reuse, 0xffff0000, RZ, 0xc0, !PT ;  /* 0xffff0000aa867812 */ /* 0x040fe200078ec0ff */
[----:B------:R-:W-:Y:S01]  /*84b0*/  FFMA R4, R133, R135, R4 ;  /* 0x0000008785047223 */ /* 0x000fe20000000004 */
[----:B------:R-:W-:Y:S01]  /*84c0*/  SHF.L.U32 R135, R170, 0x10, RZ ;  /* 0x00000010aa877819 */ /* 0x000fe200000006ff */
[C---:B------:R-:W-:Y:S01]  /*84d0*/  FMUL R5, R130.reuse, R27 ;  /* 0x0000001b82057220 */ /* 0x040fe20000400000 */
[----:B------:R-:W-:Y:S01]  /*84e0*/  ISETP.NE.AND P0, PT, R189, R200, PT ;  /* 0x000000c8bd00720c */ /* 0x000fe20003f05270 */
[C---:B------:R-:W-:Y:S01]  /*84f0*/  FMUL R6, R130.reuse, R28 ;  /* 0x0000001c82067220 */ /* 0x040fe20000400000 */
[----:B------:R-:W-:Y:S01]  /*8500*/  F2FP.BF16.F32.PACK_AB R200, R3, R0 ;  /* 0x0000000003c8723e */ /* 0x000fe200000010ff */
[C---:B------:R-:W-:Y:S01]  /*8510*/  FMUL R7, R130.reuse, R29 ;  /* 0x0000001d82077220 */ /* 0x040fe20000400000 */
[----:B------:R-:W-:Y:S01]  /*8520*/  ISETP.NE.AND P1, PT, R189, RZ, PT ;  /* 0x000000ffbd00720c */ /* 0x000fe20003f25270 */
[----:B------:R-:W-:Y:S01]  /*8530*/  FFMA R5, R133, R132, R5 ;  /* 0x0000008485057223 */ /* 0x000fe20000000005 */
[----:B------:R-:W-:Y:S01]  /*8540*/  SHF.L.U32 R132, R171, 0x10, RZ ;  /* 0x00000010ab847819 */ /* 0x000fe200000006ff */
[----:B------:R-:W-:Y:S01]  /*8550*/  FFMA R6, R133, R135, R6 ;  /* 0x0000008785067223 */ /* 0x000fe20000000006 */
[----:B------:R-:W-:Y:S01]  /*8560*/  SHF.L.U32 R135, R165, 0x10, RZ ;  /* 0x00000010a5877819 */ /* 0x000fe200000006ff */
[----:B------:R-:W-:Y:S01]  /*8570*/  FFMA R7, R133, R134, R7 ;  /* 0x0000008685077223 */ /* 0x000fe20000000007 */
[----:B------:R-:W-:Y:S01]  /*8580*/  LOP3.LUT R134, R171, 0xffff0000, RZ, 0xc0, !PT ;  /* 0xffff0000ab867812 */ /* 0x000fe200078ec0ff */
[C---:B------:R-:W-:Y:S01]  /*8590*/  FMUL R8, R130.reuse, R30 ;  /* 0x0000001e82087220 */ /* 0x040fe20000400000 */
[----:B------:R-:W-:Y:S01]  /*85a0*/  F2FP.BF16.F32.PACK_AB R201, R5, R4 ;  /* 0x0000000405c9723e */ /* 0x000fe200000010ff */
[----:B------:R-:W-:Y:S01]  /*85b0*/  FMUL R9, R130, R31 ;  /* 0x0000001f82097220 */ /* 0x000fe20000400000 */
[----:B------:R-:W-:Y:S01]  /*85c0*/  F2FP.BF16.F32.PACK_AB R202, R7, R6 ;  /* 0x0000000607ca723e */ /* 0x000fe200000010ff */
[C---:B------:R-:W-:Y:S01]  /*85d0*/  FFMA R8, R133.reuse, R132, R8 ;  /* 0x0000008485087223 */ /* 0x040fe20000000008 */
[C---:B------:R-:W-:Y:S01]  /*85e0*/  SHF.L.U32 R132, R164.reuse, 0x10, RZ ;  /* 0x00000010a4847819 */ /* 0x040fe200000006ff */
[----:B------:R-:W-:Y:S01]  /*85f0*/  FFMA R9, R133, R134, R9 ;  /* 0x0000008685097223 */ /* 0x000fe20000000009 */
[----:B------:R-:W-:Y:S01]  /*8600*/  LOP3.LUT R134, R164, 0xffff0000, RZ, 0xc0, !PT ;  /* 0xffff0000a4867812 */ /* 0x000fe200078ec0ff */
[C---:B------:R-:W-:Y:S01]  /*8610*/  FMUL R10, R130.reuse, R32 ;  /* 0x00000020820a7220 */ /* 0x040fe20000400000 */
[C---:B------:R-:W-:Y:S01]  /*8620*/  FMUL R11, R130.reuse, R33 ;  /* 0x00000021820b7220 */ /* 0x040fe20000400000 */
        /* <DEDUP_REMOVED lines=10> */
[----:B------:R-:W-:Y:S01]  /*86d0*/  FFMA R12, R133, R135, R12 ;  /* 0x00000087850c7223 */ /* 0x000fe2000000000c */
[----:B------:R-:W-:Y:S01]  /*86e0*/  SHF.L.U32 R135, R167, 0x10, RZ ;  /* 0x00000010a7877819 */ /* 0x000fe200000006ff */
[----:B------:R-:W-:Y:S01]  /*86f0*/  FFMA R13, R133, R136, R13 ;  /* 0x00000088850d7223 */ /* 0x000fe2000000000d */
[----:B------:R-:W-:Y:S01]  /*8700*/  LOP3.LUT R136, R167, 0xffff0000, RZ, 0xc0, !PT ;  /* 0xffff0000a7887812 */ /* 0x000fe200078ec0ff */
[----:B------:R-:W-:Y:S01]  /*8710*/  FFMA R14, R133, R132, R14 ;  /* 0x00000084850e7223 */ /* 0x000fe2000000000e */
[----:B------:R-:W-:Y:S01]  /*8720*/  SHF.L.U32 R132, R160, 0x10, RZ ;  /* 0x00000010a0847819 */ /* 0x000fe200000006ff */
[----:B------:R-:W-:Y:S01]  /*8730*/  FMUL R16, R130, R38 ;  /* 0x0000002682107220 */ /* 0x000fe20000400000 */
[----:B------:R-:W-:Y:S01]  /*8740*/  F2FP.BF16.F32.PACK_AB R205, R13, R12 ;  /* 0x0000000c0dcd723e */ /* 0x000fe200000010ff */
[----:B------:R-:W-:Y:S01]  /*8750*/  FFMA R15, R133, R134, R15 ;  /* 0x00000086850f7223 */ /* 0x000fe2000000000f */
[----:B------:R-:W-:Y:S01]  /*8760*/  LOP3.LUT R134, R160, 0xffff0000, RZ, 0xc0, !PT ;  /* 0xffff0000a0867812 */ /* 0x000fe200078ec0ff */
[C---:B------:R-:W-:Y:S01]  /*8770*/  FMUL R17, R130.reuse, R39 ;  /* 0x0000002782117220 */ /* 0x040fe20000400000 */
[C---:B------:R-:W-:Y:S01]  /*8780*/  FMUL R18, R130.reuse, R40 ;  /* 0x0000002882127220 */ /* 0x040fe20000400000 */
[----:B------:R-:W-:Y:S01]  /*8790*/  FMUL R19, R130, R41 ;  /* 0x0000002982137220 */ /* 0x000fe20000400000 */
[----:B------:R-:W-:Y:S01]  /*87a0*/  F2FP.BF16.F32.PACK_AB R206, R15, R14 ;  /* 0x0000000e0fce723e */ /* 0x000fe200000010ff */
[C---:B------:R-:W-:Y:S01]  /*87b0*/  FFMA R16, R133.reuse, R135, R16 ;  /* 0x0000008785107223 */ /* 0x040fe20000000010 */
[----:B------:R-:W-:Y:S01]  /*87c0*/  SHF.L.U32 R135, R162, 0x10, RZ ;  /* 0x00000010a2877819 */ /* 0x000fe200000006ff */
[----:B------:R-:W-:Y:S01]  /*87d0*/  FFMA R17, R133, R136, R17 ;  /* 0x0000008885117223 */ /* 0x000fe20000000011 */
[----:B------:R-:W-:Y:S01]  /*87e0*/  LOP3.LUT R136, R159, 0xffff0000, RZ, 0xc0, !PT ;  /* 0xffff00009f887812 */ /* 0x000fe200078ec0ff */
[----:B------:R-:W-:Y:S01]  /*87f0*/  FFMA R18, R133, R132, R18 ;  /* 0x0000008485127223 */ /* 0x000fe20000000012 */
[----:B------:R-:W-:Y:S01]  /*8800*/  SHF.L.U32 R132, R161, 0x10, RZ ;  /* 0x00000010a1847819 */ /* 0x000fe200000006ff */
[----:B------:R-:W-:Y:S01]  /*8810*/  FFMA R19, R133, R134, R19 ;  /* 0x0000008685137223 */ /* 0x000fe20000000013 */
[----:B------:R-:W-:Y:S01]  /*8820*/  LOP3.LUT R134, R161, 0xffff0000, RZ, 0xc0, !PT ;  /* 0xffff0000a1867812 */ /* 0x000fe200078ec0ff */
[C---:B------:R-:W-:Y:S01]  /*8830*/  FMUL R20, R130.reuse, R42 ;  /* 0x0000002a82147220 */ /* 0x040fe20000400000 */
[----:B------:R-:W-:Y:S01]  /*8840*/  F2FP.BF16.F32.PACK_AB R207, R17, R16 ;  /* 0x0000001011cf723e */ /* 0x000fe200000010ff */
[C---:B------:R-:W-:Y:S01]  /*8850*/  FMUL R21, R130.reuse, R43 ;  /* 0x0000002b82157220 */ /* 0x040fe20000400000 */
[----:B------:R-:W-:Y:S01]  /*8860*/  FMUL R22, R130, R44 ;  /* 0x0000002c82167220 */ /* 0x000fe20000400000 */
[C---:B------:R-:W-:Y:S01]  /*8870*/  FFMA R20, R133.reuse, R132, R20 ;  /* 0x0000008485147223 */ /* 0x040fe20000000014 */
[----:B------:R-:W-:Y:S01]  /*8880*/  LOP3.LUT R132, R162, 0xffff0000, RZ, 0xc0, !PT ;  /* 0xffff0000a2847812 */ /* 0x000fe200078ec0ff */
[----:B------:R-:W-:Y:S01]  /*8890*/  FFMA R21, R133, R134, R21 ;  /* 0x0000008685157223 */ /* 0x000fe20000000015 */
[----:B------:R-:W-:Y:S01]  /*88a0*/  LOP3.LUT R134, R163, 0xffff0000, RZ, 0xc0, !PT ;  /* 0xffff0000a3867812 */ /* 0x000fe200078ec0ff */
[----:B------:R-:W-:Y:S01]  /*88b0*/  FFMA R22, R133, R135, R22 ;  /* 0x0000008785167223 */ /* 0x000fe20000000016 */
[----:B------:R-:W-:Y:S01]  /*88c0*/  SHF.L.U32 R135, R163, 0x10, RZ ;  /* 0x00000010a3877819 */ /* 0x000fe200000006ff */
[C---:B------:R-:W-:Y:S01]  /*88d0*/  FMUL R23, R130.reuse, R45 ;  /* 0x0000002d82177220 */ /* 0x040fe20000400000 */
[C---:B------:R-:W-:Y:S01]  /*88e0*/  FMUL R88, R130.reuse, R46 ;  /* 0x0000002e82587220 */ /* 0x040fe20000400000 */
[C---:B------:R-:W-:Y:S01]  /*88f0*/  FMUL R89, R130.reuse, R47 ;  /* 0x0000002f82597220 */ /* 0x040fe20000400000 */
[----:B------:R-:W-:Y:S01]  /*8900*/  FMUL R90, R130, R48 ;  /* 0x00000030825a7220 */ /* 0x000fe20000400000 */
[C---:B------:R-:W-:Y:S01]  /*8910*/  FFMA R23, R133.reuse, R132, R23 ;  /* 0x0000008485177223 */ /* 0x040fe20000000017 */
[C---:B------:R-:W-:Y:S01]  /*8920*/  SHF.L.U32 R132, R156.reuse, 0x10, RZ ;  /* 0x000000109c847819 */ /* 0x040fe200000006ff */
[----:B------:R-:W-:Y:S01]  /*8930*/  FFMA R88, R133, R135, R88 ;  /* 0x0000008785587223 */ /* 0x000fe20000000058 */
[----:B------:R-:W-:Y:S01]  /*8940*/  SHF.L.U32 R135, R159, 0x10, RZ ;  /* 0x000000109f877819 */ /* 0x000fe200000006ff */
[C---:B------:R-:W-:Y:S01]  /*8950*/  FFMA R89, R133.reuse, R134, R89 ;  /* 0x0000008685597223 */ /* 0x040fe20000000059 */
[----:B------:R-:W-:Y:S01]  /*8960*/  LOP3.LUT R134, R156, 0xffff0000, RZ, 0xc0, !PT ;  /* 0xffff00009c867812 */ /* 0x000fe200078ec0ff */
[C---:B------:R-:W-:Y:S01]  /*8970*/  FMUL R91, R130.reuse, R49 ;  /* 0x00000031825b7220 */ /* 0x040fe20000400000 */
[----:B------:R-:W-:Y:S01]  /*8980*/  FFMA R90, R133, R132, R90 ;  /* 0x00000084855a7223 */ /* 0x000fe2000000005a */
[----:B------:R-:W-:Y:S01]  /*8990*/  SHF.L.U32 R132, R157, 0x10, RZ ;  /* 0x000000109d847819 */ /* 0x000fe200000006ff */
[C---:B------:R-:W-:Y:S01]  /*89a0*/  FMUL R92, R130.reuse, R50 ;  /* 0x00000032825c7220 */ /* 0x040fe20000400000 */
[----:B------:R-:W-:Y:S01]  /*89b0*/  FFMA R91, R133, R134, R91 ;  /* 0x00000086855b7223 */ /* 0x000fe2000000005b */
[----:B------:R-:W-:Y:S01]  /*89c0*/  LOP3.LUT R134, R157, 0xffff0000, RZ, 0xc0, !PT ;  /* 0xffff00009d867812 */ /* 0x000fe200078ec0ff */
[----:B------:R-:W-:Y:S01]  /*89d0*/  FMUL R93, R130, R51 ;  /* 0x00000033825d7220 */ /* 0x000fe20000400000 */
[----:B------:R1:W-:Y:S01]  /*89e0*/  @!P0 STS.128 [R188], R200 ;  /* 0x000000c8bc008388 */ /* 0x0003e20000000c00 */
[C---:B------:R-:W-:Y:S01]  /*89f0*/  FFMA R92, R133.reuse, R132, R92 ;  /* 0x00000084855c7223 */ /* 0x040fe2000000005c */
[----:B------:R-:W-:Y:S01]  /*8a00*/  SHF.L.U32 R132, R158, 0x10, RZ ;  /* 0x000000109e847819 */ /* 0x000fe200000006ff */
[----:B------:R-:W-:Y:S01]  /*8a10*/  FMUL R94, R130, R52 ;  /* 0x00000034825e7220 */ /* 0x000fe20000400000 */
[C---:B------:R-:W-:Y:S01]  /*8a20*/  FFMA R93, R133.reuse, R134, R93 ;  /* 0x00000086855d7223 */ /* 0x040fe2000000005d */
[----:B------:R-:W-:Y:S01]  /*8a30*/  LOP3.LUT R134, R158, 0xffff0000, RZ, 0xc0, !PT ;  /* 0xffff00009e867812 */ /* 0x000fe200078ec0ff */
[----:B------:R-:W-:Y:S01]  /*8a40*/  FMUL R95, R130, R53 ;  /* 0x00000035825f7220 */ /* 0x000fe20000400000 */
[C---:B------:R-:W-:Y:S01]  /*8a50*/  FFMA R94, R133.reuse, R132, R94 ;  /* 0x00000084855e7223 */ /* 0x040fe2000000005e */
[----:B------:R-:W-:Y:S01]  /*8a60*/  SHF.L.U32 R132, R152, 0x10, RZ ;  /* 0x0000001098847819 */ /* 0x000fe200000006ff */
[C---:B------:R-:W-:Y:S01]  /*8a70*/  FMUL R96, R130.reuse, R54 ;  /* 0x0000003682607220 */ /* 0x040fe20000400000 */
[C---:B------:R-:W-:Y:S01]  /*8a80*/  FMUL R97, R130.reuse, R55 ;  /* 0x0000003782617220 */ /* 0x040fe20000400000 */
[----:B------:R2:W-:Y:S01]  /*8a90*/  @!P0 STS.128 [R198+0x10], R204 ;  /* 0x000010ccc6008388 */ /* 0x0005e20000000c00 */
[----:B------:R-:W-:Y:S01]  /*8aa0*/  FMUL R98, R130, R56 ;  /* 0x0000003882627220 */ /* 0x000fe20000400000 */
[C---:B------:R-:W-:Y:S01]  /*8ab0*/  FFMA R95, R133.reuse, R134, R95 ;  /* 0x00000086855f7223 */ /* 0x040fe2000000005f */
[----:B------:R-:W-:Y:S01]  /*8ac0*/  LOP3.LUT R134, R154, 0xffff0000, RZ, 0xc0, !PT ;  /* 0xffff00009a867812 */ /* 0x000fe200078ec0ff */
[----:B------:R-:W-:Y:S01]  /*8ad0*/  FFMA R96, R133, R135, R96 ;  /* 0x0000008785607223 */ /* 0x000fe20000000060 */
[----:B------:R-:W-:Y:S01]  /*8ae0*/  SHF.L.U32 R135, R153, 0x10, RZ ;  /* 0x0000001099877819 */ /* 0x000fe200000006ff */
[----:B------:R-:W-:Y:S01]  /*8af0*/  FFMA R97, R133, R136, R97 ;  /* 0x0000008885617223 */ /* 0x000fe20000000061 */
[----:B------:R-:W-:Y:S01]  /*8b00*/  LOP3.LUT R136, R145, 0xffff0000, RZ, 0xc0, !PT ;  /* 0xffff000091887812 */ /* 0x000fe200078ec0ff */
[C---:B------:R-:W-:Y:S01]  /*8b10*/  FFMA R98, R133.reuse, R132, R98 ;  /* 0x0000008485627223 */ /* 0x040fe20000000062 */
[----:B------:R-:W-:Y:S01]  /*8b20*/  LOP3.LUT R132, R152, 0xffff0000, RZ, 0xc0, !PT ;  /* 0xffff000098847812 */ /* 0x000fe200078ec0ff */
[C---:B------:R-:W-:Y:S01]  /*8b30*/  FMUL R99, R130.reuse, R57 ;  /* 0x0000003982637220 */ /* 0x040fe20000400000 */
[C---:B------:R-:W-:Y:S01]  /*8b40*/  FMUL R100, R130.reuse, R58 ;  /* 0x0000003a82647220 */ /* 0x040fe20000400000 */
[C---:B------:R-:W-:Y:S01]  /*8b50*/  FMUL R101, R130.reuse, R59 ;  /* 0x0000003b82657220 */ /* 0x040fe20000400000 */
[----:B------:R-:W-:Y:S01]  /*8b60*/  FMUL R102, R130, R60 ;  /* 0x0000003c82667220 */ /* 0x000fe20000400000 */
[----:B------:R-:W-:Y:S01]  /*8b70*/  FFMA R99, R133, R132, R99 ;  /* 0x0000008485637223 */ /* 0x000fe20000000063 */
[----:B------:R-:W-:Y:S01]  /*8b80*/  LOP3.LUT R132, R153, 0xffff0000, RZ, 0xc0, !PT ;  /* 0xffff000099847812 */ /* 0x000fe200078ec0ff */
[----:B------:R-:W-:Y:S01]  /*8b90*/  FFMA R100, R133, R135, R100 ;  /* 0x0000008785647223 */ /* 0x000fe20000000064 */
[----:B------:R-:W-:Y:S01]  /*8ba0*/  SHF.L.U32 R135, R154, 0x10, RZ ;  /* 0x000000109a877819 */ /* 0x000fe200000006ff */
[C---:B------:R-:W-:Y:S01]  /*8bb0*/  FMUL R103, R130.reuse, R61 ;  /* 0x0000003d82677220 */ /* 0x040fe20000400000 */
[C---:B------:R-:W-:Y:S01]  /*8bc0*/  FMUL R104, R130.reuse, R62 ;  /* 0x0000003e82687220 */ /* 0x040fe20000400000 */
[----:B-1----:R-:W-:Y:S01]  /*8bd0*/  F2FP.BF16.F32.PACK_AB R200, R19, R18 ;  /* 0x0000001213c8723e */ /* 0x002fe200000010ff */
[----:B------:R-:W-:Y:S01]  /*8be0*/  FFMA R101, R133, R132, R101 ;  /* 0x0000008485657223 */ /* 0x000fe20000000065 */
[----:B------:R-:W-:Y:S01]  /*8bf0*/  SHF.L.U32 R132, R155, 0x10, RZ ;  /* 0x000000109b847819 */ /* 0x000fe200000006ff */
[----:B------:R-:W-:Y:S01]  /*8c00*/  FFMA R102, R133, R135, R102 ;  /* 0x0000008785667223 */ /* 0x000fe20000000066 */
[----:B------:R-:W-:Y:S01]  /*8c10*/  F2FP.BF16.F32.PACK_AB R201, R21, R20 ;  /* 0x0000001415c9723e */ /* 0x000fe200000010ff */
[----:B------:R-:W-:Y:S01]  /*8c20*/  FFMA R103, R133, R134, R103 ;  /* 0x0000008685677223 */ /* 0x000fe20000000067 */
[----:B------:R-:W-:Y:S01]  /*8c30*/  LOP3.LUT R134, R155, 0xffff0000, RZ, 0xc0, !PT ;  /* 0xffff00009b867812 */ /* 0x000fe200078ec0ff */
[----:B------:R-:W-:Y:S01]  /*8c40*/  FMUL R105, R130, R63 ;  /* 0x0000003f82697220 */ /* 0x000fe20000400000 */
[----:B------:R-:W-:Y:S01]  /*8c50*/  F2FP.BF16.F32.PACK_AB R202, R23, R22 ;  /* 0x0000001617ca723e */ /* 0x000fe200000010ff */
[----:B------:R-:W-:Y:S01]  /*8c60*/  FFMA R104, R133, R132, R104 ;  /* 0x0000008485687223 */ /* 0x000fe20000000068 */
[----:B------:R-:W-:Y:S01]  /*8c70*/  F2FP.BF16.F32.PACK_AB R203, R89, R88 ;  /* 0x0000005859cb723e */ /* 0x000fe200000010ff */
[----:B------:R-:W-:Y:S01]  /*8c80*/  FFMA R105, R133, R134, R105 ;  /* 0x0000008685697223 */ /* 0x000fe20000000069 */
[----:B------:R-:W-:Y:S01]  /*8c90*/  SHF.L.U32 R132, R148, 0x10, RZ ;  /* 0x0000001094847819 */ /* 0x000fe200000006ff */
[----:B------:R-:W-:Y:S01]  /*8ca0*/  FMUL R106, R130, R64 ;  /* 0x00000040826a7220 */ /* 0x000fe20000400000 */
[----:B------:R-:W-:Y:S01]  /*8cb0*/  LOP3.LUT R134, R148, 0xffff0000, RZ, 0xc0, !PT ;  /* 0xffff000094867812 */ /* 0x000fe200078ec0ff */
[----:B------:R1:W-:Y:S01]  /*8cc0*/  @!P0 STS.128 [R196+0x20], R200 ;  /* 0x000020c8c4008388 */ /* 0x0003e20000000c00 */
[----:B------:R-:W-:Y:S01]  /*8cd0*/  SHF.L.U32 R135, R149, 0x10, RZ ;  /* 0x0000001095877819 */ /* 0x000fe200000006ff */
[C---:B------:R-:W-:Y:S01]  /*8ce0*/  FMUL R107, R130.reuse, R65 ;  /* 0x00000041826b7220 */ /* 0x040fe20000400000 */
[----:B--2---:R-:W-:Y:S01]  /*8cf0*/  F2FP.BF16.F32.PACK_AB R204, R91, R90 ;  /* 0x0000005a5bcc723e */ /* 0x004fe200000010ff */
[C---:B------:R-:W-:Y:S01]  /*8d00*/  FMUL R108, R130.reuse, R66 ;  /* 0x00000042826c7220 */ /* 0x040fe20000400000 */
[----:B------:R-:W-:Y:S01]  /*8d10*/  F2FP.BF16.F32.PACK_AB R205, R93, R92 ;  /* 0x0000005c5dcd723e */ /* 0x000fe200000010ff */
[----:B------:R-:W-:Y:S01]  /*8d20*/  FFMA R106, R133, R132, R106 ;  /* 0x00000084856a7223 */ /* 0x000fe2000000006a */
[----:B------:R-:W-:Y:S01]  /*8d30*/  F2FP.BF16.F32.PACK_AB R206, R95, R94 ;  /* 0x0000005e5fce723e */ /* 0x000fe200000010ff */
[----:B------:R-:W-:Y:S01]  /*8d40*/  FFMA R107, R133, R134, R107 ;  /* 0x00000086856b7223 */ /* 0x000fe2000000006b */
[----:B------:R-:W-:Y:S01]  /*8d50*/  F2FP.BF16.F32.PACK_AB R207, R97, R96 ;  /* 0x0000006061cf723e */ /* 0x000fe200000010ff */
[----:B------:R-:W-:Y:S01]  /*8d60*/  FFMA R108, R133, R135, R108 ;  /* 0x00000087856c7223 */ /* 0x000fe2000000006c */
[----:B------:R-:W-:Y:S01]  /*8d70*/  LOP3.LUT R132, R149, 0xffff0000, RZ, 0xc0, !PT ;  /* 0xffff000095847812 */ /* 0x000fe200078ec0ff */
[----:B------:R-:W-:Y:S01]  /*8d80*/  FMUL R109, R130, R67 ;  /* 0x00000043826d7220 */ /* 0x000fe20000400000 */
[C---:B------:R-:W-:Y:S01]  /*8d90*/  SHF.L.U32 R135, R150.reuse, 0x10, RZ ;  /* 0x0000001096877819 */ /* 0x040fe200000006ff */
[----:B------:R2:W-:Y:S01]  /*8da0*/  @!P0 STS.128 [R195+0x10], R204 ;  /* 0x000010ccc3008388 */ /* 0x0005e20000000c00 */
[----:B------:R-:W-:Y:S01]  /*8db0*/  LOP3.LUT R134, R150, 0xffff0000, RZ, 0xc0, !PT ;  /* 0xffff000096867812 */ /* 0x000fe200078ec0ff */
[C---:B------:R-:W-:Y:S01]  /*8dc0*/  FMUL R110, R130.reuse, R68 ;  /* 0x00000044826e7220 */ /* 0x040fe20000400000 */
[C---:B------:R-:W-:Y:S01]  /*8dd0*/  FMUL R111, R130.reuse, R69 ;  /* 0x00000045826f7220 */ /* 0x040fe20000400000 */
[----:B------:R-:W-:Y:S01]  /*8de0*/  FFMA R109, R133, R132, R109 ;  /* 0x00000084856d7223 */ /* 0x000fe2000000006d */
[----:B------:R-:W-:Y:S01]  /*8df0*/  SHF.L.U32 R132, R151, 0x10, RZ ;  /* 0x0000001097847819 */ /* 0x000fe200000006ff */
[----:B------:R-:W-:Y:S01]  /*8e00*/  FFMA R110, R133, R135, R110 ;  /* 0x00000087856e7223 */ /* 0x000fe2000000006e */
[----:B------:R-:W-:Y:S01]  /*8e10*/  SHF.L.U32 R135, R141, 0x10, RZ ;  /* 0x000000108d877819 */ /* 0x000fe200000006ff */
[----:B------:R-:W-:Y:S01]  /*8e20*/  FFMA R111, R133, R134, R111 ;  /* 0x00000086856f7223 */ /* 0x000fe2000000006f */
[----:B------:R-:W-:Y:S01]  /*8e30*/  LOP3.LUT R134, R151, 0xffff0000, RZ, 0xc0, !PT ;  /* 0xffff000097867812 */ /* 0x000fe200078ec0ff */
[C---:B------:R-:W-:Y:S01]  /*8e40*/  FMUL R112, R130.reuse, R70 ;  /* 0x0000004682707220 */ /* 0x040fe20000400000 */
[C---:B------:R-:W-:Y:S01]  /*8e50*/  FMUL R113, R130.reuse, R71 ;  /* 0x0000004782717220 */ /* 0x040fe20000400000 */
[C---:B------:R-:W-:Y:S01]  /*8e60*/  FMUL R114, R130.reuse, R72 ;  /* 0x0000004882727220 */ /* 0x040fe20000400000 */
[----:B------:R-:W-:Y:S01]  /*8e70*/  FMUL R115, R130, R73 ;  /* 0x0000004982737220 */ /* 0x000fe20000400000 */
[C---:B------:R-:W-:Y:S01]  /*8e80*/  FFMA R112, R133.reuse, R132, R112 ;  /* 0x0000008485707223 */ /* 0x040fe20000000070 */
[C---:B------:R-:W-:Y:S01]  /*8e90*/  SHF.L.U32 R132, R140.reuse, 0x10, RZ ;  /* 0x000000108c847819 */ /* 0x040fe200000006ff */
[----:B------:R-:W-:Y:S01]  /*8ea0*/  FFMA R113, R133, R134, R113 ;  /* 0x0000008685717223 */ /* 0x000fe20000000071 */
[----:B------:R-:W-:Y:S01]  /*8eb0*/  LOP3.LUT R134, R140, 0xffff0000, RZ, 0xc0, !PT ;  /* 0xffff00008c867812 */ /* 0x000fe200078ec0ff */
[----:B------:R-:W-:Y:S01]  /*8ec0*/  FMUL R116, R130, R74 ;  /* 0x0000004a82747220 */ /* 0x000fe20000400000 */
[----:B-1----:R-:W-:Y:S01]  /*8ed0*/  F2FP.BF16.F32.PACK_AB R200, R99, R98 ;  /* 0x0000006263c8723e */ /* 0x002fe200000010ff */
[----:B------:R-:W-:Y:S01]  /*8ee0*/  FFMA R114, R133, R132, R114 ;  /* 0x0000008485727223 */ /* 0x000fe20000000072 */
[----:B------:R-:W-:Y:S01]  /*8ef0*/  LOP3.LUT R132, R141, 0xffff0000, RZ, 0xc0, !PT ;  /* 0xffff00008d847812 */ /* 0x000fe200078ec0ff */
[C---:B------:R-:W-:Y:S01]  /*8f00*/  FFMA R115, R133.reuse, R134, R115 ;  /* 0x0000008685737223 */ /* 0x040fe20000000073 */
[C---:B------:R-:W-:Y:S01]  /*8f10*/  LOP3.LUT R134, R142.reuse, 0xffff0000, RZ, 0xc0, !PT ;  /* 0xffff00008e867812 */ /* 0x040fe200078ec0ff */
[----:B------:R-:W-:Y:S01]  /*8f20*/  FFMA R116, R133, R135, R116 ;  /* 0x0000008785747223 */ /* 0x000fe20000000074 */
[----:B------:R-:W-:Y:S01]  /*8f30*/  SHF.L.U32 R135, R142, 0x10, RZ ;  /* 0x000000108e877819 */ /* 0x000fe200000006ff */
[C---:B------:R-:W-:Y:S01]  /*8f40*/  FMUL R117, R130.reuse, R75 ;  /* 0x0000004b82757220 */ /* 0x040fe20000400000 */
[----:B------:R-:W-:Y:S01]  /*8f50*/  F2FP.BF16.F32.PACK_AB R201, R101, R100 ;  /* 0x0000006465c9723e */ /* 0x000fe200000010ff */
[C---:B------:R-:W-:Y:S01]  /*8f60*/  FMUL R118, R130.reuse, R76 ;  /* 0x0000004c82767220 */ /* 0x040fe20000400000 */
[----:B------:R-:W-:Y:S01]  /*8f70*/  F2FP.BF16.F32.PACK_AB R202, R103, R102 ;  /* 0x0000006667ca723e */ /* 0x000fe200000010ff */
[C---:B------:R-:W-:Y:S01]  /*8f80*/  FMUL R119, R130.reuse, R77 ;  /* 0x0000004d82777220 */ /* 0x040fe20000400000 */
[C---:B------:R-:W-:Y:S01]  /*8f90*/  FFMA R117, R133.reuse, R132, R117 ;  /* 0x0000008485757223 */ /* 0x040fe20000000075 */
[----:B------:R-:W-:Y:S01]  /*8fa0*/  FFMA R118, R133, R135, R118 ;  /* 0x0000008785767223 */ /* 0x000fe20000000076 */
[----:B------:R-:W-:Y:S01]  /*8fb0*/  SHF.L.U32 R132, R143, 0x10, RZ ;  /* 0x000000108f847819 */ /* 0x000fe200000006ff */
[----:B------:R-:W-:Y:S01]  /*8fc0*/  FFMA R119, R133, R134, R119 ;  /* 0x0000008685777223 */ /* 0x000fe20000000077 */
[----:B------:R-:W-:Y:S01]  /*8fd0*/  F2FP.BF16.F32.PACK_AB R203, R105, R104 ;  /* 0x0000006869cb723e */ /* 0x000fe200000010ff */
[C---:B------:R-:W-:Y:S01]  /*8fe0*/  FMUL R120, R130.reuse, R78 ;  /* 0x0000004e82787220 */ /* 0x040fe20000400000 */
[----:B------:R-:W-:Y:S01]  /*8ff0*/  LOP3.LUT R134, R143, 0xffff0000, RZ, 0xc0, !PT ;  /* 0xffff00008f867812 */ /* 0x000fe200078ec0ff */
[----:B------:R-:W-:Y:S01]  /*9000*/  FMUL R121, R130, R79 ;  /* 0x0000004f82797220 */ /* 0x000fe20000400000 */
[----:B--2---:R-:W-:Y:S01]  /*9010*/  F2FP.BF16.F32.PACK_AB R204, R107, R106 ;  /* 0x0000006a6bcc723e */ /* 0x004fe200000010ff */
[----:B------:R1:W-:Y:S01]  /*9020*/  @!P0 STS.128 [R188+0x1000], R200 ;  /* 0x001000c8bc008388 */ /* 0x0003e20000000c00 */
[C---:B------:R-:W-:Y:S01]  /*9030*/  FFMA R120, R133.reuse, R132, R120 ;  /* 0x0000008485787223 */ /* 0x040fe20000000078 */
[----:B------:R-:W-:Y:S01]  /*9040*/  FFMA R121, R133, R134, R121 ;  /* 0x0000008685797223 */ /* 0x000fe20000000079 */
[----:B------:R-:W-:Y:S01]  /*9050*/  SHF.L.U32 R132, R144, 0x10, RZ ;  /* 0x0000001090847819 */ /* 0x000fe200000006ff */
[----:B------:R-:W-:Y:S01]  /*9060*/  FMUL R122, R130, R80 ;  /* 0x00000050827a7220 */ /* 0x000fe20000400000 */
[----:B------:R-:W-:Y:S01]  /*9070*/  LOP3.LUT R134, R144, 0xffff0000, RZ, 0xc0, !PT ;  /* 0xffff000090867812 */ /* 0x000fe200078ec0ff */
[C---:B------:R-:W-:Y:S01]  /*9080*/  FMUL R123, R130.reuse, R81 ;  /* 0x00000051827b7220 */ /* 0x040fe20000400000 */
[----:B------:R-:W-:Y:S01]  /*9090*/  SHF.L.U32 R135, R145, 0x10, RZ ;  /* 0x0000001091877819 */ /* 0x000fe200000006ff */
[C---:B------:R-:W-:Y:S01]  /*90a0*/  FMUL R124, R130.reuse, R82 ;  /* 0x00000052827c7220 */ /* 0x040fe20000400000 */
[----:B------:R-:W-:Y:S01]  /*90b0*/  F2FP.BF16.F32.PACK_AB R205, R109, R108 ;  /* 0x0000006c6dcd723e */ /* 0x000fe200000010ff */
[----:B------:R-:W-:Y:S01]  /*90c0*/  FMUL R125, R130, R83 ;  /* 0x00000053827d7220 */ /* 0x000fe20000400000 */
[----:B------:R-:W-:Y:S01]  /*90d0*/  F2FP.BF16.F32.PACK_AB R206, R111, R110 ;  /* 0x0000006e6fce723e */ /* 0x000fe200000010ff */
[----:B------:R-:W-:Y:S01]  /*90e0*/  FFMA R122, R133, R132, R122 ;  /* 0x00000084857a7223 */ /* 0x000fe2000000007a */
[----:B------:R-:W-:Y:S01]  /*90f0*/  F2FP.BF16.F32.PACK_AB R207, R113, R112 ;  /* 0x0000007071cf723e */ /* 0x000fe200000010ff */
[C---:B------:R-:W-:Y:S01]  /*9100*/  FFMA R123, R133.reuse, R134, R123 ;  /* 0x00000086857b7223 */ /* 0x040fe2000000007b */
[----:B------:R-:W-:Y:S01]  /*9110*/  SHF.L.U32 R132, R146, 0x10, RZ ;  /* 0x0000001092847819 */ /* 0x000fe200000006ff */
[C---:B------:R-:W-:Y:S01]  /*9120*/  FFMA R124, R133.reuse, R135, R124 ;  /* 0x00000087857c7223 */ /* 0x040fe2000000007c */
[----:B------:R-:W-:Y:S01]  /*9130*/  FMUL R126, R130, R84 ;  /* 0x00000054827e7220 */ /* 0x000fe20000400000 */
[----:B------:R1:W-:Y:S01]  /*9140*/  @!P0 STS.128 [R198+0x1010], R204 ;  /* 0x001010ccc6008388 */ /* 0x0003e20000000c00 */
[----:B------:R-:W-:Y:S01]  /*9150*/  LOP3.LUT R134, R146, 0xffff0000, RZ, 0xc0, !PT ;  /* 0xffff000092867812 */ /* 0x000fe200078ec0ff */
[----:B------:R-:W-:Y:S01]  /*9160*/  FFMA R125, R133, R136, R125 ;  /* 0x00000088857d7223 */ /* 0x000fe2000000007d */
[C---:B------:R-:W-:Y:S01]  /*9170*/  FMUL R127, R130.reuse, R85 ;  /* 0x00000055827f7220 */ /* 0x040fe20000400000 */
[C---:B------:R-:W-:Y:S01]  /*9180*/  SHF.L.U32 R135, R147.reuse, 0x10, RZ ;  /* 0x0000001093877819 */ /* 0x040fe200000006ff */
[C---:B------:R-:W-:Y:S01]  /*9190*/  FMUL R128, R130.reuse, R86 ;  /* 0x0000005682807220 */ /* 0x040fe20000400000 */
[----:B------:R-:W-:Y:S01]  /*91a0*/  LOP3.LUT R136, R147, 0xffff0000, RZ, 0xc0, !PT ;  /* 0xffff000093887812 */ /* 0x000fe200078ec0ff */
[----:B------:R-:W-:Y:S01]  /*91b0*/  FMUL R129, R130, R87 ;  /* 0x0000005782817220 */ /* 0x000fe20000400000 */
[----:B------:R-:W-:Y:S01]  /*91c0*/  F2FP.BF16.F32.PACK_AB R208, R115, R114 ;  /* 0x0000007273d0723e */ /* 0x000fe200000010ff */
[----:B------:R-:W-:Y:S01]  /*91d0*/  FFMA R126, R133, R132, R126 ;  /* 0x00000084857e7223 */ /* 0x000fe2000000007e */
[----:B------:R-:W-:Y:S01]  /*91e0*/  F2FP.BF16.F32.PACK_AB R209, R117, R116 ;  /* 0x0000007475d1723e */ /* 0x000fe200000010ff */
[----:B------:R-:W-:Y:S01]  /*91f0*/  FFMA R127, R133, R134, R127 ;  /* 0x00000086857f7223 */ /* 0x000fe2000000007f */
[----:B------:R-:W-:Y:S01]  /*9200*/  F2FP.BF16.F32.PACK_AB R210, R119, R118 ;  /* 0x0000007677d2723e */ /* 0x000fe200000010ff */
[----:B------:R-:W-:Y:S01]  /*9210*/  FFMA R128, R133, R135, R128 ;  /* 0x0000008785807223 */ /* 0x000fe20000000080 */
[----:B------:R-:W-:Y:S01]  /*9220*/  F2FP.BF16.F32.PACK_AB R211, R121, R120 ;  /* 0x0000007879d3723e */ /* 0x000fe200000010ff */
[----:B------:R-:W-:Y:S01]  /*9230*/  FFMA R129, R133, R136, R129 ;  /* 0x0000008885817223 */ /* 0x000fe20000000081 */
[----:B------:R-:W-:Y:S02]  /*9240*/  F2FP.BF16.F32.PACK_AB R216, R123, R122 ;  /* 0x0000007a7bd8723e */ /* 0x000fe400000010ff */
[----:B------:R-:W-:Y:S01]  /*9250*/  F2FP.BF16.F32.PACK_AB R217, R125, R124 ;  /* 0x0000007c7dd9723e */ /* 0x000fe200000010ff */
[----:B------:R1:W-:Y:S01]  /*9260*/  @!P0 STS.128 [R196+0x1020], R208 ;  /* 0x001020d0c4008388 */ /* 0x0003e20000000c00 */
[----:B------:R-:W-:Y:S02]  /*9270*/  F2FP.BF16.F32.PACK_AB R218, R127, R126 ;  /* 0x0000007e7fda723e */ /* 0x000fe400000010ff */
[----:B------:R-:W-:Y:S05]  /*9280*/  F2FP.BF16.F32.PACK_AB R219, R129, R128 ;  /* 0x0000008081db723e */ /* 0x000fea00000010ff */
[----:B------:R1:W-:Y:S01]  /*9290*/  @!P0 STS.128 [R195+0x1010], R216 ;  /* 0x001010d8c3008388 */ /* 0x0003e20000000c00 */
[----:B------:R-:W-:Y:S01]  /*92a0*/  @!PT LDS RZ, [RZ] ;  /* 0x00000000fffff984 */ /* 0x000fe20000000800 */
[----:B------:R-:W-:Y:S01]  /*92b0*/  @!PT LDS RZ, [RZ] ;  /* 0x00000000fffff984 */ /* 0x000fe20000000800 */
[----:B------:R-:W-:Y:S01]  /*92c0*/  @!PT LDS RZ, [RZ] ;  /* 0x00000000fffff984 */ /* 0x000fe20000000800 */
[----:B------:R-:W-:Y:S01]  /*92d0*/  @!PT LDS RZ, [RZ] ;  /* 0x00000000fffff984 */ /* 0x000fe20000000800 */
[----:B------:R2:W-:Y:S07]  /*92e0*/  MEMBAR.ALL.CTA ;  /* 0x0000000000007992 */ /* 0x0005ee0000008000 */
[----:B--2---:R-:W2:Y:S01]  /*92f0*/  FENCE.VIEW.ASYNC.S ;  /* 0x00000000000073c6 */ /* 0x004ea20000000000 */
[----:B------:R-:W-:Y:S05]  /*9300*/  WARPSYNC.ALL ;  /* 0x0000000000007948 */ /* 0x000fea0003800000 */
[----:B------:R-:W-:Y:S01]  /*9310*/  BSSY.RECONVERGENT B0, `(.L_x_110) ;  /* 0x0000012000007945 */ /* 0x000fe20003800200 */
[----:B--2---:R-:W-:Y:S06]  /*9320*/  BAR.SYNC.DEFER_BLOCKING 0x1, 0x80 ;  /* 0x0042000000007b1d */ /* 0x004fec0000010000 */
[----:B------:R-:W-:Y:S05]  /*9330*/  @P1 BRA `(.L_x_111) ;  /* 0x00000000003c1947 */ /* 0x000fea0003800000 */
[----:B------:R-:W-:Y:S01]  /*9340*/  UIADD3 UR4, UPT, UPT, UR44, 0x200, URZ ;  /* 0x000002002c047890 */ /* 0x000fe2000fffe0ff */
[----:B------:R-:W-:Y:S01]  /*9350*/  R2UR UR49, R212 ;  /* 0x00000000d43172ca */ /* 0x000fe200000e0000 */
[----:B------:R-:W-:Y:S01]  /*9360*/  UMOV UR51, UR52 ;  /* 0x0000003400337c82 */ /* 0x000fe20008000000 */
[----:B------:R-:W-:Y:S01]  /*9370*/  UIADD3 UR8, UPT, UPT, UR44, 0x1200, URZ ;  /* 0x000012002c087890 */ /* 0x000fe2000fffe0ff */
[----:B------:R-:W-:Y:S02]  /*9380*/  UMOV UR10, UR50 ;  /* 0x00000032000a7c82 */ /* 0x000fe40008000000 */
[----:B------:R-:W-:Y:S01]  /*9390*/  IMAD.U32 R181, RZ, RZ, UR4 ;  /* 0x00000004ffb57e24 */ /* 0x000fe2000f8e00ff */
[----:B------:R-:W-:Y:S01]  /*93a0*/  UIADD3 UR4, UP0, UPT, UR54, 0xa80, URZ ;  /* 0x00000a8036047890 */ /* 0x000fe2000ff1e0ff */
[----:B------:R-:W-:Y:S03]  /*93b0*/  UMOV UR11, UR52 ;  /* 0x00000034000b7c82 */ /* 0x000fe60008000000 */
[----:B------:R-:W-:Y:S01]  /*93c0*/  R2UR UR48, R181 ;  /* 0x00000000b53072ca */ /* 0x000fe200000e0000 */
[----:B------:R-:W-:Y:S02]  /*93d0*/  UIADD3.X UR5, UPT, UPT, URZ, UR55, URZ, UP0, !UPT ;  /* 0x00000037ff057290 */ /* 0x000fe400087fe4ff */
[----:B------:R-:W-:Y:S10]  /*93e0*/  UIADD3 UR9, UPT, UPT, UR49, 0x80, URZ ;  /* 0x0000008031097890 */ /* 0x000ff4000fffe0ff */
[----:B------:R2:W-:Y:S01]  /*93f0*/  UTMASTG.3D [UR48], [UR4] ;  /* 0x00000030040073b5 */ /* 0x0005e20008010000 */
[----:B------:R2:W-:Y:S01]  /*9400*/  UTMASTG.3D [UR8], [UR4] ;  /* 0x00000008040073b5 */ /* 0x0005e20008010000 */
[----:B------:R0:W-:Y:S01]  /*9410*/  UTMACMDFLUSH ;  /* 0x00000000000079b7 */ /* 0x0001e20000000000 */
[----:B--2---:R-:W-:Y:S04]  /*9420*/  DEPBAR.LE SB0, 0x1 ;  /* 0x000080400000791a */ /* 0x004fe80000000000 */
.L_x_111:
[----:B------:R-:W-:Y:S05]  /*9430*/  BSYNC.RECONVERGENT B0 ;  /* 0x0000000000007941 */ /* 0x000fea0003800200 */
.L_x_110:
[----:B------:R-:W-:Y:S01]  /*9440*/  BAR.SYNC.DEFER_BLOCKING 0x1, 0x80 ;  /* 0x0042000000007b1d */ /* 0x000fe20000010000 */
[----:B------:R-:W-:Y:S01]  /*9450*/  ISETP.NE.AND P1, PT, R194, RZ, PT ;  /* 0x000000ffc200720c */ /* 0x000fe20003f25270 */
[----:B------:R-:W-:Y:S01]  /*9460*/  UISETP.NE.AND UP0, UPT, UR53, URZ, UPT ;  /* 0x000000ff3500728c */ /* 0x000fe2000bf05270 */
[----:B------:R-:W-:Y:S11]  /*9470*/  LEA R3, R137, UR44, 0x3 ;  /* 0x0000002c89037c11 */ /* 0x000ff6000f8e18ff */
[----:B------:R-:W-:Y:S01]  /*9480*/  @P1 SHF.L.U32 R6, RZ, 0x1f, RZ ;  /* 0x0000001fff061819 */ /* 0x000fe200000006ff */
[----:B------:R-:W-:Y:S06]  /*9490*/  BRA.U !UP0, `(.L_x_112) ;  /* 0x0000000108247547 */ /* 0x000fec000b800000 */
[----:B------:R-:W2:Y:S01]  /*94a0*/  S2R R0, SR_CgaCtaId ;  /* 0x0000000000007919 */ /* 0x000ea20000008800 */
[----:B------:R-:W-:Y:S01]  /*94b0*/  IMAD.U32 R4, RZ, RZ, UR46 ;  /* 0x0000002eff047e24 */ /* 0x000fe2000f8e00ff */
[----:B------:R-:W-:Y:S04]  /*94c0*/  UIADD3 UR4, UPT, UPT, UR46, 0x1, URZ ;  /* 0x000000012e047890 */ /* 0x000fe8000fffe0ff */
[----:B------:R-:W-:Y:S01]  /*94d0*/  @P1 LEA R4, R4, UR44, 0x3 ;  /* 0x0000002c04041c11 */ /* 0x000fe2000f8e18ff */
[----:B------:R-:W-:Y:S04]  /*94e0*/  UISETP.NE.AND UP0, UPT, UR4, 0x4, UPT ;  /* 0x000000040400788c */ /* 0x000fe8000bf05270 */
[----:B------:R-:W-:Y:S01]  /*94f0*/  @P1 VIADD R5, R4, 0x30 ;  /* 0x0000003004051836 */ /* 0x000fe20000000000 */
[----:B------:R-:W-:Y:S04]  /*9500*/  USEL UR46, UR4, URZ, UP0 ;  /* 0x000000ff042e7287 */ /* 0x000fe80008000000 */
[----:B--2---:R-:W-:Y:S04]  /*9510*/  @P1 PRMT R0, R0, 0x654, R5 ;  /* 0x0000065400001816 */ /* 0x004fe80000000005 */
[----:B------:R2:W-:Y:S04]  /*9520*/  @P1 SYNCS.ARRIVE.TRANS64.RED.A1T0 RZ, [R0+URZ], RZ ;  /* 0x000000ff00ff19a7 */ /* 0x0005e800081004ff */
.L_x_112:
[----:B------:R-:W4:Y:S01]  /*9530*/  @P1 SYNCS.PHASECHK.TRANS64.TRYWAIT P0, [R3+URZ+0x10], R6 ;  /* 0x00001006030015a7 */ /* 0x000f2200080011ff */
[----:B------:R-:W-:Y:S01]  /*9540*/  BSSY B1, `(.L_x_113) ;  /* 0x0000019000017945 */ /* 0x000fe20003800000 */
[----:B----4-:R-:W-:Y:S03]  /*9550*/  @P1 SEL R138, RZ, 0x1, !P0 ;  /* 0x00000001ff8a1807 */ /* 0x010fe60004000000 */
[----:B------:R-:W-:Y:S05]  /*9560*/  @!P1 BRA `(.L_x_114) ;  /* 0x0000000000589947 */ /* 0x000fea0003800000 */
[----:B------:R-:W-:Y:S01]  /*9570*/  ISETP.NE.AND P1, PT, R199, RZ, PT ;  /* 0x000000ffc700720c */ /* 0x000fe20003f25270 */
[----:B------:R-:W-:Y:S01]  /*9580*/  BSSY B0, `(.L_x_115) ;  /* 0x000000a000007945 */ /* 0x000fe20003800000 */
[----:B------:R-:W-:Y:S11]  /*9590*/  ISETP.NE.AND P0, PT, R138, RZ, PT ;  /* 0x000000ff8a00720c */ /* 0x000ff60003f05270 */
[----:B------:R-:W-:Y:S04]  /*95a0*/  @P1 IMAD R8, R137, 0x2000, R188 ;  /* 0x0000200089081824 */ /* 0x000fe800078e02bc */
[----:B------:R-:W-:Y:S01]  /*95b0*/  @P1 IMAD.IADD R6, R197, 0x1, R8 ;  /* 0x00000001c5061824 */ /* 0x000fe200078e0208 */
[----:B------:R-:W-:Y:S03]  /*95c0*/  @P1 IADD3 R5, PT, PT, R139, R8, RZ ;  /* 0x000000088b051210 */ /* 0x000fe60007ffe0ff */
[----:B------:R-:W-:Y:S01]  /*95d0*/  @P1 IMAD.IADD R4, R187, 0x1, R6 ;  /* 0x00000001bb041824 */ /* 0x000fe200078e0206 */
[----:B------:R-:W-:Y:S06]  /*95e0*/  @P0 BRA `(.L_x_116) ;  /* 0x00000000000c0947 */ /* 0x000fec0003800000 */
[----:B--2---:R-:W-:Y:S04]  /*95f0*/  SHF.L.U32 R0, RZ, 0x1f, RZ ;  /* 0x0000001fff007819 */ /* 0x004fe800000006ff */
[----:B------:R-:W2:Y:S02]  /*9600*/  SYNCS.PHASECHK.TRANS64.TRYWAIT P0, [R3+URZ+0x10], R0 ;  /* 0x00001000030075a7 */ /* 0x000ea400080011ff */
[----:B--2---:R-:W-:Y:S05]  /*9610*/  @!P0 BRA `(.L_x_117) ;  /* 0x000000a400f48947 */ /* 0x004fea0003800000 */
.L_x_116:
[----:B------:R-:W-:Y:S05]  /*9620*/  BSYNC B0 ;  /* 0x0000000000007941 */ /* 0x000fea0003800000 */
.L_x_115:
[----:B------:R-:W-:Y:S02]  /*9630*/  ISETP.NE.AND P0, PT, R199, RZ, PT ;  /* 0x000000ffc700720c */ /* 0x000fe40003f05270 */
[----:B------:R-:W-:Y:S11]  /*9640*/  IADD3 R137, PT, PT, R137, 0x1, RZ ;  /* 0x0000000189897810 */ /* 0x000ff60007ffe0ff */
[----:B------:R4:W1:Y:S04]  /*9650*/  @P0 LDS.128 R160, [R5+0x20] ;  /* 0x0000200005a00984 */ /* 0x0008680000000c00 */
[----:B------:R4:W1:Y:S04]  /*9660*/  @P0 LDS.128 R140, [R5+0x1020] ;  /* 0x00102000058c0984 */ /* 0x0008680000000c00 */
[----:B------:R4:W1:Y:S04]  /*9670*/  @P0 LDS.128 R168, [R8] ;  /* 0x0000000008a80984 */ /* 0x0008680000000c00 */
[----:B------:R4:W1:Y:S04]  /*9680*/  @P0 LDS.128 R152, [R8+0x1000] ;  /* 0x0010000008980984 */ /* 0x0008680000000c00 */
[----:B------:R4:W1:Y:S04]  /*9690*/  @P0 LDS.128 R164, [R6+0x10] ;  /* 0x0000100006a40984 */ /* 0x0008680000000c00 */
[----:B------:R4:W1:Y:S04]  /*96a0*/  @P0 LDS.128 R148, [R6+0x1010] ;  /* 0x0010100006940984 */ /* 0x0008680000000c00 */
[----:B------:R4:W1:Y:S04]  /*96b0*/  @P0 LDS.128 R156, [R4+0x10] ;  /* 0x00001000049c0984 */ /* 0x0008680000000c00 */
[----:B------:R4:W1:Y:S02]  /*96c0*/  @P0 LDS.128 R144, [R4+0x1010] ;  /* 0x0010100004900984 */ /* 0x0008640000000c00 */
.L_x_114:
[----:B------:R-:W-:Y:S05]  /*96d0*/  BSYNC B1 ;  /* 0x0000000000017941 */ /* 0x000fea0003800000 */
.L_x_113:
[----:B------:R-:W-:Y:S05]  /*96e0*/  VIADD R213, R213, 0x400000 ;  /* 0x00400000d5d57836 */ /* 0x000fea0000000000 */
[----:B--2---:R-:W-:Y:S04]  /*96f0*/  SHF.R.U32.HI R0, RZ, 0x15, R213 ;  /* 0x00000015ff007819 */ /* 0x004fe800000116d5 */
[----:B------:R-:W-:Y:S04]  /*9700*/  LOP3.LUT R16, R0, 0x3, RZ, 0xc0, !PT ;  /* 0x0000000300107812 */ /* 0x000fe800078ec0ff */
[----:B------:R-:W-:Y:S11]  /*9710*/  ISETP.NE.AND P0, PT, R189, R16, PT ;  /* 0x00000010bd00720c */ /* 0x000ff60003f05270 */
[----:B------:R-:W-:Y:S02]  /*9720*/  @!UPT UIADD3 URZ, UPT, UPT, URZ, URZ, URZ ;  /* 0x000000fffffff290 */ /* 0x000fe4000fffe0ff */
[----:B------:R-:W-:Y:S05]  /*9730*/  @P0 BRA `(.L_x_118) ;  /* 0x0000000000bc0947 */ /* 0x000fea0003800000 */
[----:B------:R-:W-:Y:S11]  /*9740*/  LOP3.LUT P0, RZ, R0, 0x3, R177, 0x48, !PT ;  /* 0x0000000300ff7812 */ /* 0x000ff600078048b1 */
[----:B------:R-:W-:Y:S02]  /*9750*/  @!UPT UIADD3 URZ, UPT, UPT, URZ, URZ, URZ ;  /* 0x000000fffffff290 */ /* 0x000fe4000fffe0ff */
[----:B------:R-:W-:Y:S05]  /*9760*/  @!P0 BRA `(.L_x_119) ;  /* 0x0000000000408947 */ /* 0x000fea0003800000 */
[----:B------:R-:W2:Y:S01]  /*9770*/  LDCU.64 UR8, c[0x4][0x70] ;  /* 0x01000e00ff0877ac */ /* 0x000ea20008000a00 */
[----:B------:R-:W-:Y:S01]  /*9780*/  MOV R15, 0x0 ;  /* 0x00000000000f7802 */ /* 0x000fe20000000f00 */
[----:B------:R-:W-:Y:S02]  /*9790*/  HFMA2 R12, -RZ, RZ, 0, 5.9604644775390625e-08 ;  /* 0x00000001ff0c7431 */ /* 0x000fe400000001ff */
[----:B----4-:R-:W-:Y:S02]  /*97a0*/  IMAD.MOV.U32 R8, RZ, RZ, 0x192 ;  /* 0x00000192ff087424 */ /* 0x010fe400078e00ff */
[----:B------:R-:W-:Y:S01]  /*97b0*/  IMAD.MOV.U32 R13, RZ, RZ, RZ ;  /* 0x000000ffff0d7224 */ /* 0x000fe200078e00ff */
[----:B------:R-:W4:Y:S01]  /*97c0*/  LDCU.64 UR6, c[0x4][0x78] ;  /* 0x01000f00ff0677ac */ /* 0x000f220008000a00 */
[----:B------:R-:W1:Y:S01]  /*97d0*/  LDC.64 R14, c[0x4][R15] ;  /* 0x010000000f0e7b82 */ /* 0x000e620000000a00 */
[----:B------:R-:W5:Y:S01]  /*97e0*/  LDCU.64 UR4, c[0x4][0x10] ;  /* 0x01000200ff0477ac */ /* 0x000f620008000a00 */
[----:B--2---:R-:W-:Y:S01]  /*97f0*/  MOV R5, UR9 ;  /* 0x0000000900057c02 */ /* 0x004fe20008000f00 */
[----:B------:R-:W-:Y:S01]  /*9800*/  IMAD.U32 R4, RZ, RZ, UR8 ;  /* 0x00000008ff047e24 */ /* 0x000fe2000f8e00ff */
[----:B----4-:R-:W-:Y:S01]  /*9810*/  MOV R7, UR7 ;  /* 0x0000000700077c02 */ /* 0x010fe20008000f00 */
[----:B------:R-:W-:Y:S01]  /*9820*/  IMAD.U32 R6, RZ, RZ, UR6 ;  /* 0x00000006ff067e24 */ /* 0x000fe2000f8e00ff */
[----:B-----5:R-:W-:Y:S01]  /*9830*/  MOV R11, UR5 ;  /* 0x00000005000b7c02 */ /* 0x020fe20008000f00 */
[----:B------:R-:W-:Y:S02]  /*9840*/  IMAD.U32 R10, RZ, RZ, UR4 ;  /* 0x00000004ff0a7e24 */ /* 0x000fe4000f8e00ff */
[----:B------:R-:W-:Y:S07]  /*9850*/  LEPC R20, `(.L_x_119) ;  /* 0x000000001014794e */ /* 0x000fee0000000000 */
[----:B-1-3--:R-:W-:Y:S05]  /*9860*/  CALL.ABS.NOINC R14 ;  /* 0x000000000e007343 */ /* 0x00afea0003c00000 */
.L_x_119:
[----:B------:R-:W-:Y:S05]  /*9870*/  WARPSYNC.ALL ;  /* 0x0000000000007948 */ /* 0x000fea0003800000 */
[C---:B------:R-:W-:Y:S01]  /*9880*/  R2UR UR4, R213.reuse ;  /* 0x00000000d50472ca */ /* 0x040fe200000e0000 */
[----:B------:R-:W-:Y:S05]  /*9890*/  VIADD R0, R213, 0x80 ;  /* 0x00000080d5007836 */ /* 0x000fea0000000000 */
[----:B------:R-:W-:Y:S04]  /*98a0*/  SHF.R.U32.HI R0, RZ, 0x15, R0 ;  /* 0x00000015ff007819 */ /* 0x000fe80000011600 */
[----:B------:R-:W-:Y:S03]  /*98b0*/  LOP3.LUT P0, RZ, R0, 0x3, R177, 0x48, !PT ;  /* 0x0000000300ff7812 */ /* 0x000fe600078048b1 */
[----:B------:R-:W2:Y:S10]  /*98c0*/  LDTM.x32 R24, tmem[UR4] ;  /* 0x00000004001879ee */ /* 0x000eb400082c0000 */
[----:B--2---:R-:W-:Y:S05]  /*98d0*/  @!P0 BRA `(.L_x_120) ;  /* 0x0000000000408947 */ /* 0x004fea0003800000 */
        /* <DEDUP_REMOVED lines=16> */
.L_x_120:
[----:B------:R-:W-:Y:S05]  /*99e0*/  WARPSYNC.ALL ;  /* 0x0000000000007948 */ /* 0x000fea0003800000 */
[----:B------:R-:W-:Y:S11]  /*99f0*/  R2UR UR4, R213 ;  /* 0x00000000d50472ca */ /* 0x000ff600000e0000 */
[----:B------:R-:W-:Y:S02]  /*9a00*/  @!UPT UIADD3 URZ, UPT, UPT, URZ, URZ, URZ ;  /* 0x000000fffffff290 */ /* 0x000fe4000fffe0ff */
[----:B------:R-:W2:Y:S02]  /*9a10*/  LDTM.x32 R56, tmem[UR4+0x80] ;  /* 0x00008004003879ee */ /* 0x000ea400082c0000 */
[----:B--2---:R-:W-:Y:S01]  /*9a20*/  NOP ;  /* 0x0000000000007918 */ /* 0x004fe20000000000 */
.L_x_118:
[----:B-1----:R-:W-:Y:S01]  /*9a30*/  SHF.L.U32 R18, R168, 0x10, RZ ;  /* 0x00000010a8127819 */ /* 0x002fe200000006ff */
[----:B------:R-:W-:Y:S01]  /*9a40*/  FMUL R0, R130, R24 ;  /* 0x0000001882007220 */ /* 0x000fe20000400000 */
[C---:B------:R-:W-:Y:S01]  /*9a50*/  SHF.L.U32 R19, R169.reuse, 0x10, RZ ;  /* 0x00000010a9137819 */ /* 0x040fe200000006ff */
[----:B------:R-:W-:Y:S05]  /*9a60*/  WARPSYNC.ALL ;  /* 0x0000000000007948 */ /* 0x000fea0003800000 */
[----:B------:R-:W-:Y:S01]  /*9a70*/  LOP3.LUT R20, R169, 0xffff0000, RZ, 0xc0, !PT ;  /* 0xffff0000a9147812 */ /* 0x000fe200078ec0ff */
[----:B------:R-:W1:Y:S01]  /*9a80*/  S2UR UR5, SR_CgaCtaId ;  /* 0x00000000000579c3 */ /* 0x000e620000008800 */
[----:B------:R-:W-:Y:S01]  /*9a90*/  ISETP.NE.AND P1, PT, R189, R16, PT ;  /* 0x00000010bd00720c */ /* 0x000fe20003f25270 */
[----:B------:R-:W-:Y:S01]  /*9aa0*/  FFMA R0, R133, R18, R0 ;  /* 0x0000001285007223 */ /* 0x000fe20000000000 */
[----:B------:R-:W-:Y:S01]  /*9ab0*/  LOP3.LUT R18, R168, 0xffff0000, RZ, 0xc0, !PT ;  /* 0xffff0000a8127812 */ /* 0x000fe200078ec0ff */
[----:B------:R-:W-:Y:S01]  /*9ac0*/  FMUL R3, R130, R25 ;  /* 0x0000001982037220 */ /* 0x000fe20000400000 */
[----:B------:R-:W-:Y:S01]  /*9ad0*/  LOP3.LUT R16, R164, 0xffff0000, RZ, 0xc0, !PT ;  /* 0xffff0000a4107812 */ /* 0x000fe200078ec0ff */
[C---:B----4-:R-:W-:Y:S01]  /*9ae0*/  FMUL R4, R130.reuse, R26 ;  /* 0x0000001a82047220 */ /* 0x050fe20000400000 */
[----:B------:R-:W-:Y:S01]  /*9af0*/  SHF.L.U32 R15, R165, 0x10, RZ ;  /* 0x00000010a50f7819 */ /* 0x000fe200000006ff */
[----:B------:R-:W-:Y:S01]  /*9b00*/  FMUL R5, R130, R27 ;  /* 0x0000001b82057220 */ /* 0x000fe20000400000 */
[----:B------:R-:W-:Y:S01]  /*9b10*/  SHF.L.U32 R17, R166, 0x10, RZ ;  /* 0x00000010a6117819 */ /* 0x000fe200000006ff */
[C---:B------:R-:W-:Y:S01]  /*9b20*/  FFMA R3, R133.reuse, R18, R3 ;  /* 0x0000001285037223 */ /* 0x040fe20000000003 */
[----:B------:R-:W-:Y:S01]  /*9b30*/  SHF.L.U32 R18, R170, 0x10, RZ ;  /* 0x00000010aa127819 */ /* 0x000fe200000006ff */
[C---:B------:R-:W-:Y:S01]  /*9b40*/  FFMA R4, R133.reuse, R19, R4 ;  /* 0x0000001385047223 */ /* 0x040fe20000000004 */
[----:B------:R-:W-:Y:S01]  /*9b50*/  SHF.L.U32 R19, R164, 0x10, RZ ;  /* 0x00000010a4137819 */ /* 0x000fe200000006ff */
[----:B------:R-:W-:Y:S01]  /*9b60*/  FFMA R5, R133, R20, R5 ;  /* 0x0000001485057223 */ /* 0x000fe20000000005 */
[----:B------:R-:W-:Y:S01]  /*9b70*/  LOP3.LUT R20, R170, 0xffff0000, RZ, 0xc0, !PT ;  /* 0xffff0000aa147812 */ /* 0x000fe200078ec0ff */
[C---:B------:R-:W-:Y:S01]  /*9b80*/  FMUL R6, R130.reuse, R28 ;  /* 0x0000001c82067220 */ /* 0x040fe20000400000 */
[----:B------:R-:W-:Y:S01]  /*9b90*/  F2FP.BF16.F32.PACK_AB R88, R3, R0 ;  /* 0x000000000358723e */ /* 0x000fe200000010ff */
[C---:B------:R-:W-:Y:S01]  /*9ba0*/  FMUL R7, R130.reuse, R29 ;  /* 0x0000001d82077220 */ /* 0x040fe20000400000 */
[----:B------:R-:W-:Y:S01]  /*9bb0*/  F2FP.BF16.F32.PACK_AB R89, R5, R4 ;  /* 0x000000040559723e */ /* 0x000fe200000010ff */
[----:B------:R-:W-:Y:S01]  /*9bc0*/  FFMA R6, R133, R18, R6 ;  /* 0x0000001285067223 */ /* 0x000fe20000000006 */
[----:B------:R-:W-:Y:S01]  /*9bd0*/  SHF.L.U32 R18, R171, 0x10, RZ ;  /* 0x00000010ab127819 */ /* 0x000fe200000006ff */
[----:B------:R-:W-:Y:S01]  /*9be0*/  FFMA R7, R133, R20, R7 ;  /* 0x0000001485077223 */ /* 0x000fe20000000007 */
[----:B------:R-:W-:Y:S01]  /*9bf0*/  LOP3.LUT R20, R171, 0xffff0000, RZ, 0xc0, !PT ;  /* 0xffff0000ab147812 */ /* 0x000fe200078ec0ff */
[----:B------:R-:W-:Y:S01]  /*9c00*/  FMUL R8, R130, R30 ;  /* 0x0000001e82087220 */ /* 0x000fe20000400000 */
[----:B------:R-:W-:Y:S01]  /*9c10*/  ISETP.NE.AND P2, PT, R194, RZ, PT ;  /* 0x000000ffc200720c */ /* 0x000fe20003f45270 */
[C---:B------:R-:W-:Y:S01]  /*9c20*/  FMUL R9, R130.reuse, R31 ;  /* 0x0000001f82097220 */ /* 0x040fe20000400000 */
[----:B------:R-:W-:Y:S01]  /*9c30*/  F2FP.BF16.F32.PACK_AB R90, R7, R6 ;  /* 0x00000006075a723e */ /* 0x000fe200000010ff */
[----:B------:R-:W-:Y:S01]  /*9c40*/  UIADD3 UR4, UPT, UPT, UR44, 0x88, URZ ;  /* 0x000000882c047890 */ /* 0x000fe2000fffe0ff */
[----:B------:R-:W-:Y:S01]  /*9c50*/  ISETP.NE.AND P0, PT, R189, RZ, PT ;  /* 0x000000ffbd00720c */ /* 0x000fe20003f05270 */
[----:B------:R-:W-:Y:S01]  /*9c60*/  FFMA R8, R133, R18, R8 ;  /* 0x0000001285087223 */ /* 0x000fe20000000008 */
[----:B------:R-:W-:Y:S01]  /*9c70*/  LOP3.LUT R18, R165, 0xffff0000, RZ, 0xc0, !PT ;  /* 0xffff0000a5127812 */ /* 0x000fe200078ec0ff */
[----:B------:R-:W-:Y:S01]  /*9c80*/  FFMA R9, R133, R20, R9 ;  /* 0x0000001485097223 */ /* 0x000fe20000000009 */
[----:B------:R-:W-:Y:S01]  /*9c90*/  LOP3.LUT R20, R167, 0xffff0000, RZ, 0xc0, !PT ;  /* 0xffff0000a7147812 */ /* 0x000fe200078ec0ff */
[----:B-1----:R-:W-:Y:S01]  /*9ca0*/  UPRMT UR4, UR5, 0x654, UR4 ;  /* 0x0000065405047896 */ /* 0x002fe20008000004 */
[----:B------:R-:W-:Y:S01]  /*9cb0*/  NOP ;  /* 0x0000000000007918 */ /* 0x000fe20000000000 */
[C---:B------:R-:W-:Y:S01]  /*9cc0*/  FMUL R10, R130.reuse, R32 ;  /* 0x00000020820a7220 */ /* 0x040fe20000400000 */
[----:B------:R-:W-:Y:S01]  /*9cd0*/  F2FP.BF16.F32.PACK_AB R91, R9, R8 ;  /* 0x00000008095b723e */ /* 0x000fe200000010ff */
[C---:B------:R-:W-:Y:S01]  /*9ce0*/  FMUL R11, R130.reuse, R33 ;  /* 0x00000021820b7220 */ /* 0x040fe20000400000 */
[C---:B------:R-:W-:Y:S01]  /*9cf0*/  FMUL R12, R130.reuse, R34 ;  /* 0x00000022820c7220 */ /* 0x040fe20000400000 */
[----:B------:R-:W-:Y:S01]  /*9d00*/  FMUL R13, R130, R35 ;  /* 0x00000023820d7220 */ /* 0x000fe20000400000 */
[----:B------:R-:W-:Y:S01]  /*9d10*/  FFMA R10, R133, R19, R10 ;  /* 0x00000013850a7223 */ /* 0x000fe2000000000a */
[----:B------:R-:W-:Y:S01]  /*9d20*/  SHF.L.U32 R19, R167, 0x10, RZ ;  /* 0x00000010a7137819 */ /* 0x000fe200000006ff */
[----:B------:R-:W-:Y:S01]  /*9d30*/  SYNCS.ARRIVE.TRANS64.RED.A1T0 RZ, [UR4], RZ ;  /* 0x000000ffffff79a7 */ /* 0x000fe20008100404 */
[----:B------:R1:W-:Y:S01]  /*9d40*/  @!P1 STS.128 [R188+0x2000], R88 ;  /* 0x00200058bc009388 */ /* 0x0003e20000000c00 */
[C---:B------:R-:W-:Y:S01]  /*9d50*/  FFMA R11, R133.reuse, R16, R11 ;  /* 0x00000010850b7223 */ /* 0x040fe2000000000b */
[C---:B------:R-:W-:Y:S01]  /*9d60*/  FFMA R12, R133.reuse, R15, R12 ;  /* 0x0000000f850c7223 */ /* 0x040fe2000000000c */
[----:B------:R-:W-:Y:S01]  /*9d70*/  FFMA R13, R133, R18, R13 ;  /* 0x00000012850d7223 */ /* 0x000fe2000000000d */
[----:B------:R-:W-:Y:S01]  /*9d80*/  LOP3.LUT R18, R166, 0xffff0000, RZ, 0xc0, !PT ;  /* 0xffff0000a6127812 */ /* 0x000fe200078ec0ff */
[C---:B------:R-:W-:Y:S01]  /*9d90*/  FMUL R14, R130.reuse, R36 ;  /* 0x00000024820e7220 */ /* 0x040fe20000400000 */
[----:B------:R-:W-:Y:S01]  /*9da0*/  F2FP.BF16.F32.PACK_AB R92, R11, R10 ;  /* 0x0000000a0b5c723e */ /* 0x000fe200000010ff */
[----:B------:R-:W-:Y:S01]  /*9db0*/  FMUL R15, R130, R37 ;  /* 0x00000025820f7220 */ /* 0x000fe20000400000 */
[----:B------:R-:W-:Y:S01]  /*9dc0*/  SHF.L.U32 R11, R160, 0x10, RZ ;  /* 0x00000010a00b7819 */ /* 0x000fe200000006ff */
[----:B------:R-:W-:Y:S01]  /*9dd0*/  FFMA R14, R133, R17, R14 ;  /* 0x00000011850e7223 */ /* 0x000fe2000000000e */
[----:B------:R-:W-:Y:S01]  /*9de0*/  F2FP.BF16.F32.PACK_AB R93, R13, R12 ;  /* 0x0000000c0d5d723e */ /* 0x000fe200000010ff */
[----:B------:R-:W-:Y:S01]  /*9df0*/  FMUL R16, R130, R38 ;  /* 0x0000002682107220 */ /* 0x000fe20000400000 */
[----:B------:R-:W-:Y:S01]  /*9e00*/  LOP3.LUT R12, R160, 0xffff0000, RZ, 0xc0, !PT ;  /* 0xffff0000a00c7812 */ /* 0x000fe200078ec0ff */
[----:B------:R-:W-:Y:S01]  /*9e10*/  FMUL R17, R130, R39 ;  /* 0x0000002782117220 */ /* 0x000fe20000400000 */
[----:B------:R-:W-:Y:S01]  /*9e20*/  SHF.L.U32 R13, R161, 0x10, RZ ;  /* 0x00000010a10d7819 */ /* 0x000fe200000006ff */
[C---:B------:R-:W-:Y:S01]  /*9e30*/  FFMA R15, R133.reuse, R18, R15 ;  /* 0x00000012850f7223 */ /* 0x040fe2000000000f */
[----:B------:R-:W-:Y:S01]  /*9e40*/  LOP3.LUT R18, R158, 0xffff0000, RZ, 0xc0, !PT ;  /* 0xffff00009e127812 */ /* 0x000fe200078ec0ff */
[C---:B------:R-:W-:Y:S01]  /*9e50*/  FFMA R16, R133.reuse, R19, R16 ;  /* 0x0000001385107223 */ /* 0x040fe20000000010 */
[C---:B------:R-:W-:Y:S01]  /*9e60*/  FMUL R8, R130.reuse, R40 ;  /* 0x0000002882087220 */ /* 0x040fe20000400000 */
[----:B------:R-:W-:Y:S01]  /*9e70*/  FFMA R17, R133, R20, R17 ;  /* 0x0000001485117223 */ /* 0x000fe20000000011 */
[----:B------:R-:W-:Y:S01]  /*9e80*/  F2FP.BF16.F32.PACK_AB R94, R15, R14 ;  /* 0x0000000e0f5e723e */ /* 0x000fe200000010ff */
[C---:B------:R-:W-:Y:S01]  /*9e90*/  FMUL R9, R130.reuse, R41 ;  /* 0x0000002982097220 */ /* 0x040fe20000400000 */
[----:B------:R-:W-:Y:S01]  /*9ea0*/  LOP3.LUT R14, R161, 0xffff0000, RZ, 0xc0, !PT ;  /* 0xffff0000a10e7812 */ /* 0x000fe200078ec0ff */
[----:B------:R-:W-:Y:S01]  /*9eb0*/  FFMA R8, R133, R11, R8 ;  /* 0x0000000b85087223 */ /* 0x000fe20000000008 */
[----:B------:R-:W-:Y:S01]  /*9ec0*/  F2FP.BF16.F32.PACK_AB R95, R17, R16 ;  /* 0x00000010115f723e */ /* 0x000fe200000010ff */
[----:B------:R-:W-:Y:S01]  /*9ed0*/  FMUL R10, R130, R42 ;  /* 0x0000002a820a7220 */ /* 0x000fe20000400000 */
[----:B------:R-:W-:Y:S01]  /*9ee0*/  SHF.L.U32 R15, R162, 0x10, RZ ;  /* 0x00000010a20f7819 */ /* 0x000fe200000006ff */
[----:B------:R-:W-:Y:S01]  /*9ef0*/  FMUL R11, R130, R43 ;  /* 0x0000002b820b7220 */ /* 0x000fe20000400000 */
[----:B------:R-:W-:Y:S01]  /*9f00*/  LOP3.LUT R16, R157, 0xffff0000, RZ, 0xc0, !PT ;  /* 0xffff00009d107812 */ /* 0x000fe200078ec0ff */
[----:B------:R-:W-:Y:S01]  /*9f10*/  FFMA R9, R133, R12, R9 ;  /* 0x0000000c85097223 */ /* 0x000fe20000000009 */
[----:B------:R-:W-:Y:S01]  /*9f20*/  SHF.L.U32 R17, R159, 0x10, RZ ;  /* 0x000000109f117819 */ /* 0x000fe200000006ff */
[----:B------:R-:W-:Y:S01]  /*9f30*/  FFMA R10, R133, R13, R10 ;  /* 0x0000000d850a7223 */ /* 0x000fe2000000000a */
[----:B------:R-:W-:Y:S01]  /*9f40*/  LOP3.LUT R20, R159, 0xffff0000, RZ, 0xc0, !PT ;  /* 0xffff00009f147812 */ /* 0x000fe200078ec0ff */
[----:B------:R-:W-:Y:S01]  /*9f50*/  FFMA R11, R133, R14, R11 ;  /* 0x0000000e850b7223 */ /* 0x000fe2000000000b */
[----:B------:R-:W-:Y:S01]  /*9f60*/  LOP3.LUT R14, R162, 0xffff0000, RZ, 0xc0, !PT ;  /* 0xffff0000a20e7812 */ /* 0x000fe200078ec0ff */
[C---:B------:R-:W-:Y:S01]  /*9f70*/  FMUL R12, R130.reuse, R44 ;  /* 0x0000002c820c7220 */ /* 0x040fe20000400000 */
[----:B-1----:R-:W-:Y:S01]  /*9f80*/  F2FP.BF16.F32.PACK_AB R88, R9, R8 ;  /* 0x000000080958723e */ /* 0x002fe200000010ff */
[----:B------:R1:W-:Y:S01]  /*9f90*/  @!P1 STS.128 [R198+0x2010], R92 ;  /* 0x0020105cc6009388 */ /* 0x0003e20000000c00 */
[----:B------:R-:W-:Y:S01]  /*9fa0*/  F2FP.BF16.F32.PACK_AB R89, R11, R10 ;  /* 0x0000000a0b59723e */ /* 0x000fe200000010ff */
[----:B------:R-:W-:Y:S01]  /*9fb0*/  FMUL R13, R130, R45 ;  /* 0x0000002d820d7220 */ /* 0x000fe20000400000 */
[----:B------:R-:W-:Y:S01]  /*9fc0*/  SHF.L.U32 R11, R163, 0x10, RZ ;  /* 0x00000010a30b7819 */ /* 0x000fe200000006ff */
[C---:B------:R-:W-:Y:S01]  /*9fd0*/  FFMA R12, R133.reuse, R15, R12 ;  /* 0x0000000f850c7223 */ /* 0x040fe2000000000c */
[----:B------:R-:W-:Y:S01]  /*9fe0*/  SHF.L.U32 R15, R156, 0x10, RZ ;  /* 0x000000109c0f7819 */ /* 0x000fe200000006ff */
[----:B------:R-:W-:Y:S01]  /*9ff0*/  FFMA R13, R133, R14, R13 ;  /* 0x0000000e850d7223 */ /* 0x000fe2000000000d */
[----:B------:R-:W-:Y:S01]  /*a000*/  LOP3.LUT R14, R163, 0xffff0000, RZ, 0xc0, !PT ;  /* 0xffff0000a30e7812 */ /* 0x000fe200078ec0ff */
[C---:B------:R-:W-:Y:S01]  /*a010*/  FMUL R8, R130.reuse, R46 ;  /* 0x0000002e82087220 */ /* 0x040fe20000400000 */
[C---:B------:R-:W-:Y:S01]  /*a020*/  FMUL R9, R130.reuse, R47 ;  /* 0x0000002f82097220 */ /* 0x040fe20000400000 */
[----:B------:R-:W-:Y:S01]  /*a030*/  FMUL R10, R130, R48 ;  /* 0x00000030820a7220 */ /* 0x000fe20000400000 */
[----:B------:R-:W-:Y:S01]  /*a040*/  F2FP.BF16.F32.PACK_AB R90, R13, R12 ;  /* 0x0000000c0d5a723e */ /* 0x000fe200000010ff */
[C---:B------:R-:W-:Y:S01]  /*a050*/  FFMA R8, R133.reuse, R11, R8 ;  /* 0x0000000b85087223 */ /* 0x040fe20000000008 */
[C---:B------:R-:W-:Y:S01]  /*a060*/  FFMA R9, R133.reuse, R14, R9 ;  /* 0x0000000e85097223 */ /* 0x040fe20000000009 */
[----:B------:R-:W-:Y:S01]  /*a070*/  LOP3.LUT R14, R156, 0xffff0000, RZ, 0xc0, !PT ;  /* 0xffff00009c0e7812 */ /* 0x000fe200078ec0ff */
[----:B------:R-:W-:Y:S01]  /*a080*/  FFMA R10, R133, R15, R10 ;  /* 0x0000000f850a7223 */ /* 0x000fe2000000000a */
[----:B------:R-:W-:Y:S01]  /*a090*/  SHF.L.U32 R15, R157, 0x10, RZ ;  /* 0x000000109d0f7819 */ /* 0x000fe200000006ff */
[C---:B------:R-:W-:Y:S01]  /*a0a0*/  FMUL R11, R130.reuse, R49 ;  /* 0x00000031820b7220 */ /* 0x040fe20000400000 */
[----:B------:R-:W-:Y:S01]  /*a0b0*/  F2FP.BF16.F32.PACK_AB R91, R9, R8 ;  /* 0x00000008095b723e */ /* 0x000fe200000010ff */
[C---:B------:R-:W-:Y:S01]  /*a0c0*/  FMUL R12, R130.reuse, R50 ;  /* 0x00000032820c7220 */ /* 0x040fe20000400000 */
[C---:B------:R-:W-:Y:S01]  /*a0d0*/  FMUL R13, R130.reuse, R51 ;  /* 0x00000033820d7220 */ /* 0x040fe20000400000 */
[C---:B------:R-:W-:Y:S01]  /*a0e0*/  FFMA R11, R133.reuse, R14, R11 ;  /* 0x0000000e850b7223 */ /* 0x040fe2000000000b */
[----:B------:R-:W-:Y:S01]  /*a0f0*/  FMUL R8, R130, R52 ;  /* 0x0000003482087220 */ /* 0x000fe20000400000 */
[C---:B------:R-:W-:Y:S01]  /*a100*/  FFMA R12, R133.reuse, R15, R12 ;  /* 0x0000000f850c7223 */ /* 0x040fe2000000000c */
[C---:B------:R-:W-:Y:S01]  /*a110*/  FFMA R13, R133.reuse, R16, R13 ;  /* 0x00000010850d7223 */ /* 0x040fe2000000000d */
[----:B------:R-:W-:Y:S01]  /*a120*/  SHF.L.U32 R16, R158, 0x10, RZ ;  /* 0x000000109e107819 */ /* 0x000fe200000006ff */
[C---:B------:R-:W-:Y:S01]  /*a130*/  FMUL R9, R130.reuse, R53 ;  /* 0x0000003582097220 */ /* 0x040fe20000400000 */
[C---:B------:R-:W-:Y:S01]  /*a140*/  FMUL R14, R130.reuse, R54 ;  /* 0x00000036820e7220 */ /* 0x040fe20000400000 */
[----:B------:R-:W-:Y:S01]  /*a150*/  FMUL R15, R130, R55 ;  /* 0x00000037820f7220 */ /* 0x000fe20000400000 */
[----:B------:R2:W-:Y:S01]  /*a160*/  @!P1 STS.128 [R196+0x2020], R88 ;  /* 0x00202058c4009388 */ /* 0x0005e20000000c00 */
[----:B------:R-:W-:Y:S01]  /*a170*/  FFMA R8, R133, R16, R8 ;  /* 0x0000001085087223 */ /* 0x000fe20000000008 */
[----:B-1----:R-:W-:Y:S01]  /*a180*/  F2FP.BF16.F32.PACK_AB R93, R13, R12 ;  /* 0x0000000c0d5d723e */ /* 0x002fe200000010ff */
[C---:B------:R-:W-:Y:S01]  /*a190*/  FFMA R9, R133.reuse, R18, R9 ;  /* 0x0000001285097223 */ /* 0x040fe20000000009 */
[C---:B------:R-:W-:Y:S01]  /*a1a0*/  LOP3.LUT R12, R152.reuse, 0xffff0000, RZ, 0xc0, !PT ;  /* 0xffff0000980c7812 */ /* 0x040fe200078ec0ff */
[C---:B------:R-:W-:Y:S01]  /*a1b0*/  FFMA R14, R133.reuse, R17, R14 ;  /* 0x00000011850e7223 */ /* 0x040fe2000000000e */
[----:B------:R-:W-:Y:S01]  /*a1c0*/  SHF.L.U32 R17, R152, 0x10, RZ ;  /* 0x0000001098117819 */ /* 0x000fe200000006ff */
[----:B------:R-:W-:Y:S01]  /*a1d0*/  FFMA R15, R133, R20, R15 ;  /* 0x00000014850f7223 */ /* 0x000fe2000000000f */
[----:B------:R-:W-:Y:S01]  /*a1e0*/  F2FP.BF16.F32.PACK_AB R94, R9, R8 ;  /* 0x00000008095e723e */ /* 0x000fe200000010ff */
        /* <DEDUP_REMOVED lines=9> */
[----:B------:R-:W-:Y:S01]  /*a280*/  SHF.L.U32 R18, R154, 0x10, RZ ;  /* 0x000000109a127819 */ /* 0x000fe200000006ff */
[----:B------:R-:W-:Y:S01]  /*a290*/  FMUL R10, R130, R59 ;  /* 0x0000003b820a7220 */ /* 0x000fe20000400000 */
[----:B------:R-:W-:Y:S01]  /*a2a0*/  LOP3.LUT R15, R154, 0xffff0000, RZ, 0xc0, !PT ;  /* 0xffff00009a0f7812 */ /* 0x000fe200078ec0ff */
[----:B------:R-:W-:Y:S01]  /*a2b0*/  FMUL R11, R130, R60 ;  /* 0x0000003c820b7220 */ /* 0x000fe20000400000 */
[----:B------:R-:W-:Y:S01]  /*a2c0*/  LOP3.LUT R17, R155, 0xffff0000, RZ, 0xc0, !PT ;  /* 0xffff00009b117812 */ /* 0x000fe200078ec0ff */
[C---:B------:R-:W-:Y:S01]  /*a2d0*/  FFMA R9, R133.reuse, R14, R9 ;  /* 0x0000000e85097223 */ /* 0x040fe20000000009 */
[----:B------:R-:W-:Y:S01]  /*a2e0*/  F2FP.BF16.F32.PACK_AB R96, R8, R16 ;  /* 0x000000100860723e */ /* 0x000fe200000010ff */
[----:B------:R-:W-:Y:S01]  /*a2f0*/  FFMA R10, R133, R13, R10 ;  /* 0x0000000d850a7223 */ /* 0x000fe2000000000a */
[----:B------:R-:W-:Y:S01]  /*a300*/  LOP3.LUT R16, R141, 0xffff0000, RZ, 0xc0, !PT ;  /* 0xffff00008d107812 */ /* 0x000fe200078ec0ff */
[C---:B------:R-:W-:Y:S01]  /*a310*/  FMUL R12, R130.reuse, R61 ;  /* 0x0000003d820c7220 */ /* 0x040fe20000400000 */
[----:B------:R-:W-:Y:S01]  /*a320*/  LOP3.LUT R20, R147, 0xffff0000, RZ, 0xc0, !PT ;  /* 0xffff000093147812 */ /* 0x000fe200078ec0ff */
[----:B------:R-:W-:Y:S01]  /*a330*/  FFMA R11, R133, R18, R11 ;  /* 0x00000012850b7223 */ /* 0x000fe2000000000b */
[----:B------:R-:W-:Y:S01]  /*a340*/  SHF.L.U32 R18, R155, 0x10, RZ ;  /* 0x000000109b127819 */ /* 0x000fe200000006ff */
[----:B------:R-:W-:Y:S01]  /*a350*/  FMUL R13, R130, R62 ;  /* 0x0000003e820d7220 */ /* 0x000fe20000400000 */
[----:B------:R-:W-:Y:S01]  /*a360*/  F2FP.BF16.F32.PACK_AB R97, R10, R9 ;  /* 0x000000090a61723e */ /* 0x000fe200000010ff */
[C---:B------:R-:W-:Y:S01]  /*a370*/  FFMA R12, R133.reuse, R15, R12 ;  /* 0x0000000f850c7223 */ /* 0x040fe2000000000c */
[----:B------:R-:W-:Y:S01]  /*a380*/  SHF.L.U32 R15, R150, 0x10, RZ ;  /* 0x00000010960f7819 */ /* 0x000fe200000006ff */
[----:B------:R-:W-:Y:S01]  /*a390*/  FMUL R14, R130, R63 ;  /* 0x0000003f820e7220 */ /* 0x000fe20000400000 */
[----:B------:R-:W-:Y:S01]  /*a3a0*/  FFMA R13, R133, R18, R13 ;  /* 0x00000012850d7223 */ /* 0x000fe2000000000d */
[----:B------:R-:W-:Y:S01]  /*a3b0*/  LOP3.LUT R18, R145, 0xffff0000, RZ, 0xc0, !PT ;  /* 0xffff000091127812 */ /* 0x000fe200078ec0ff */
[----:B------:R1:W-:Y:S01]  /*a3c0*/  @!P1 STS.128 [R195+0x2010], R92 ;  /* 0x0020105cc3009388 */ /* 0x0003e20000000c00 */
[----:B------:R-:W-:Y:S01]  /*a3d0*/  F2FP.BF16.F32.PACK_AB R98, R12, R11 ;  /* 0x0000000b0c62723e */ /* 0x000fe200000010ff */
[C---:B------:R-:W-:Y:S01]  /*a3e0*/  FFMA R14, R133.reuse, R17, R14 ;  /* 0x00000011850e7223 */ /* 0x040fe2000000000e */
[----:B------:R-:W-:Y:S01]  /*a3f0*/  SHF.L.U32 R11, R148, 0x10, RZ ;  /* 0x00000010940b7819 */ /* 0x000fe200000006ff */
[----:B------:R-:W-:Y:S01]  /*a400*/  FMUL R8, R130, R64 ;  /* 0x0000004082087220 */ /* 0x000fe20000400000 */
[----:B------:R-:W-:Y:S01]  /*a410*/  LOP3.LUT R12, R148, 0xffff0000, RZ, 0xc0, !PT ;  /* 0xffff0000940c7812 */ /* 0x000fe200078ec0ff */
[----:B------:R-:W-:Y:S01]  /*a420*/  FMUL R9, R130, R65 ;  /* 0x0000004182097220 */ /* 0x000fe20000400000 */
[----:B------:R-:W-:Y:S01]  /*a430*/  F2FP.BF16.F32.PACK_AB R99, R14, R13 ;  /* 0x0000000d0e63723e */ /* 0x000fe200000010ff */
[----:B------:R-:W-:Y:S01]  /*a440*/  FFMA R8, R133, R11, R8 ;  /* 0x0000000b85087223 */ /* 0x000fe20000000008 */
[----:B------:R-:W-:Y:S01]  /*a450*/  SHF.L.U32 R13, R149, 0x10, RZ ;  /* 0x00000010950d7819 */ /* 0x000fe200000006ff */
[----:B------:R-:W-:Y:S01]  /*a460*/  FFMA R9, R133, R12, R9 ;  /* 0x0000000c85097223 */ /* 0x000fe20000000009 */
[----:B------:R-:W-:Y:S01]  /*a470*/  LOP3.LUT R14, R149, 0xffff0000, RZ, 0xc0, !PT ;  /* 0xffff0000950e7812 */ /* 0x000fe200078ec0ff */
[C---:B------:R-:W-:Y:S01]  /*a480*/  FMUL R10, R130.reuse, R66 ;  /* 0x00000042820a7220 */ /* 0x040fe20000400000 */
[----:B------:R-:W-:Y:S01]  /*a490*/  SHF.L.U32 R17, R147, 0x10, RZ ;  /* 0x0000001093117819 */ /* 0x000fe200000006ff */
[C---:B------:R-:W-:Y:S01]  /*a4a0*/  FMUL R11, R130.reuse, R67 ;  /* 0x00000043820b7220 */ /* 0x040fe20000400000 */
[----:B--2---:R-:W-:Y:S01]  /*a4b0*/  F2FP.BF16.F32.PACK_AB R88, R9, R8 ;  /* 0x000000080958723e */ /* 0x004fe200000010ff */
[C---:B------:R-:W-:Y:S01]  /*a4c0*/  FFMA R10, R133.reuse, R13, R10 ;  /* 0x0000000d850a7223 */ /* 0x040fe2000000000a */
[----:B------:R-:W-:Y:S01]  /*a4d0*/  FMUL R12, R130, R68 ;  /* 0x00000044820c7220 */ /* 0x000fe20000400000 */
[C---:B------:R-:W-:Y:S01]  /*a4e0*/  FFMA R11, R133.reuse, R14, R11 ;  /* 0x0000000e850b7223 */ /* 0x040fe2000000000b */
[----:B------:R-:W-:Y:S01]  /*a4f0*/  LOP3.LUT R14, R150, 0xffff0000, RZ, 0xc0, !PT ;  /* 0xffff0000960e7812 */ /* 0x000fe200078ec0ff */
[C---:B------:R-:W-:Y:S01]  /*a500*/  FMUL R13, R130.reuse, R69 ;  /* 0x00000045820d7220 */ /* 0x040fe20000400000 */
[----:B------:R2:W-:Y:S01]  /*a510*/  @!P1 STS.128 [R188+0x3000], R96 ;  /* 0x00300060bc009388 */ /* 0x0005e20000000c00 */
[----:B------:R-:W-:Y:S01]  /*a520*/  FFMA R12, R133, R15, R12 ;  /* 0x0000000f850c7223 */ /* 0x000fe2000000000c */
[----:B------:R-:W-:Y:S01]  /*a530*/  F2FP.BF16.F32.PACK_AB R89, R11, R10 ;  /* 0x0000000a0b59723e */ /* 0x000fe200000010ff */
[----:B------:R-:W-:Y:S01]  /*a540*/  FFMA R13, R133, R14, R13 ;  /* 0x0000000e850d7223 */ /* 0x000fe2000000000d */
[C---:B------:R-:W-:Y:S01]  /*a550*/  SHF.L.U32 R11, R151.reuse, 0x10, RZ ;  /* 0x00000010970b7819 */ /* 0x040fe200000006ff */
[C---:B------:R-:W-:Y:S01]  /*a560*/  FMUL R8, R130.reuse, R70 ;  /* 0x0000004682087220 */ /* 0x040fe20000400000 */
[----:B------:R-:W-:Y:S01]  /*a570*/  LOP3.LUT R14, R151, 0xffff0000, RZ, 0xc0, !PT ;  /* 0xffff0000970e7812 */ /* 0x000fe200078ec0ff */
[----:B------:R-:W-:Y:S01]  /*a580*/  FMUL R9, R130, R71 ;  /* 0x0000004782097220 */ /* 0x000fe20000400000 */
[----:B------:R-:W-:Y:S01]  /*a590*/  SHF.L.U32 R15, R140, 0x10, RZ ;  /* 0x000000108c0f7819 */ /* 0x000fe200000006ff */
        /* <DEDUP_REMOVED lines=10> */
[----:B------:R-:W-:Y:S01]  /*a640*/  FMUL R13, R130, R75 ;  /* 0x0000004b820d7220 */ /* 0x000fe20000400000 */
[C---:B------:R-:W-:Y:S01]  /*a650*/  FFMA R11, R133.reuse, R14, R11 ;  /* 0x0000000e850b7223 */ /* 0x040fe2000000000b */
[----:B------:R-:W-:Y:S01]  /*a660*/  SHF.L.U32 R14, R142, 0x10, RZ ;  /* 0x000000108e0e7819 */ /* 0x000fe200000006ff */
[C---:B------:R-:W-:Y:S01]  /*a670*/  FFMA R12, R133.reuse, R15, R12 ;  /* 0x0000000f850c7223 */ /* 0x040fe2000000000c */
[----:B------:R-:W-:Y:S01]  /*a680*/  SHF.L.U32 R15, R144, 0x10, RZ ;  /* 0x00000010900f7819 */ /* 0x000fe200000006ff */
[----:B------:R-:W-:Y:S01]  /*a690*/  FFMA R13, R133, R16, R13 ;  /* 0x00000010850d7223 */ /* 0x000fe2000000000d */
[----:B------:R-:W-:Y:S01]  /*a6a0*/  LOP3.LUT R16, R142, 0xffff0000, RZ, 0xc0, !PT ;  /* 0xffff00008e107812 */ /* 0x000fe200078ec0ff */
[----:B------:R4:W-:Y:S01]  /*a6b0*/  @!P1 STS.128 [R198+0x3010], R88 ;  /* 0x00301058c6009388 */ /* 0x0009e20000000c00 */
[----:B-1----:R-:W-:Y:S01]  /*a6c0*/  F2FP.BF16.F32.PACK_AB R92, R11, R10 ;  /* 0x0000000a0b5c723e */ /* 0x002fe200000010ff */
[C---:B------:R-:W-:Y:S01]  /*a6d0*/  FMUL R8, R130.reuse, R76 ;  /* 0x0000004c82087220 */ /* 0x040fe20000400000 */
[----:B------:R-:W-:Y:S01]  /*a6e0*/  F2FP.BF16.F32.PACK_AB R93, R13, R12 ;  /* 0x0000000c0d5d723e */ /* 0x000fe200000010ff */
[C---:B------:R-:W-:Y:S01]  /*a6f0*/  FMUL R9, R130.reuse, R77 ;  /* 0x0000004d82097220 */ /* 0x040fe20000400000 */
[----:B------:R-:W-:Y:S01]  /*a700*/  SHF.L.U32 R13, R143, 0x10, RZ ;  /* 0x000000108f0d7819 */ /* 0x000fe200000006ff */
[----:B------:R-:W-:Y:S01]  /*a710*/  FFMA R8, R133, R14, R8 ;  /* 0x0000000e85087223 */ /* 0x000fe20000000008 */
[----:B------:R-:W-:Y:S01]  /*a720*/  LOP3.LUT R14, R143, 0xffff0000, RZ, 0xc0, !PT ;  /* 0xffff00008f0e7812 */ /* 0x000fe200078ec0ff */
[----:B------:R-:W1:Y:S01]  /*a730*/  S2R R200, SR_CgaCtaId ;  /* 0x0000000000c87919 */ /* 0x000e620000008800 */
[C---:B------:R-:W-:Y:S01]  /*a740*/  FMUL R10, R130.reuse, R78 ;  /* 0x0000004e820a7220 */ /* 0x040fe20000400000 */
[----:B------:R-:W-:Y:S01]  /*a750*/  FFMA R9, R133, R16, R9 ;  /* 0x0000001085097223 */ /* 0x000fe20000000009 */
[----:B------:R-:W-:Y:S01]  /*a760*/  SHF.L.U32 R16, R145, 0x10, RZ ;  /* 0x0000001091107819 */ /* 0x000fe200000006ff */
[C---:B------:R-:W-:Y:S01]  /*a770*/  FMUL R11, R130.reuse, R79 ;  /* 0x0000004f820b7220 */ /* 0x040fe20000400000 */
[----:B------:R-:W-:Y:S01]  /*a780*/  FFMA R10, R133, R13, R10 ;  /* 0x0000000d850a7223 */ /* 0x000fe2000000000a */
[----:B------:R-:W-:Y:S01]  /*a790*/  FMUL R12, R130, R80 ;  /* 0x00000050820c7220 */ /* 0x000fe20000400000 */
[----:B------:R-:W-:Y:S01]  /*a7a0*/  F2FP.BF16.F32.PACK_AB R94, R9, R8 ;  /* 0x00000008095e723e */ /* 0x000fe200000010ff */
[C---:B------:R-:W-:Y:S01]  /*a7b0*/  FFMA R11, R133.reuse, R14, R11 ;  /* 0x0000000e850b7223 */ /* 0x040fe2000000000b */
[----:B------:R-:W-:Y:S01]  /*a7c0*/  LOP3.LUT R14, R144, 0xffff0000, RZ, 0xc0, !PT ;  /* 0xffff0000900e7812 */ /* 0x000fe200078ec0ff */
[C---:B------:R-:W-:Y:S01]  /*a7d0*/  FMUL R8, R130.reuse, R81 ;  /* 0x0000005182087220 */ /* 0x040fe20000400000 */
[C---:B------:R-:W-:Y:S01]  /*a7e0*/  FMUL R9, R130.reuse, R82 ;  /* 0x0000005282097220 */ /* 0x040fe20000400000 */
[----:B------:R-:W-:Y:S01]  /*a7f0*/  FMUL R13, R130, R83 ;  /* 0x00000053820d7220 */ /* 0x000fe20000400000 */
[C---:B------:R-:W-:Y:S01]  /*a800*/  FFMA R12, R133.reuse, R15, R12 ;  /* 0x0000000f850c7223 */ /* 0x040fe2000000000c */
[C---:B------:R-:W-:Y:S01]  /*a810*/  FFMA R8, R133.reuse, R14, R8 ;  /* 0x0000000e85087223 */ /* 0x040fe20000000008 */
[----:B------:R-:W-:Y:S01]  /*a820*/  FFMA R9, R133, R16, R9 ;  /* 0x0000001085097223 */ /* 0x000fe20000000009 */
[----:B------:R-:W-:Y:S01]  /*a830*/  F2FP.BF16.F32.PACK_AB R95, R11, R10 ;  /* 0x0000000a0b5f723e */ /* 0x000fe200000010ff */
[C---:B------:R-:W-:Y:S01]  /*a840*/  FFMA R13, R133.reuse, R18, R13 ;  /* 0x00000012850d7223 */ /* 0x040fe2000000000d */
[----:B------:R-:W-:Y:S01]  /*a850*/  SHF.L.U32 R16, R146, 0x10, RZ ;  /* 0x0000001092107819 */ /* 0x000fe200000006ff */
[----:B------:R-:W-:Y:S01]  /*a860*/  FMUL R10, R130, R84 ;  /* 0x00000054820a7220 */ /* 0x000fe20000400000 */
[----:B------:R-:W-:Y:S01]  /*a870*/  LOP3.LUT R18, R146, 0xffff0000, RZ, 0xc0, !PT ;  /* 0xffff000092127812 */ /* 0x000fe200078ec0ff */
[----:B------:R4:W-:Y:S01]  /*a880*/  @!P1 STS.128 [R196+0x3020], R92 ;  /* 0x0030205cc4009388 */ /* 0x0009e20000000c00 */
[C---:B------:R-:W-:Y:S01]  /*a890*/  FMUL R11, R130.reuse, R85 ;  /* 0x00000055820b7220 */ /* 0x040fe20000400000 */
[C---:B------:R-:W-:Y:S01]  /*a8a0*/  FMUL R14, R130.reuse, R86 ;  /* 0x00000056820e7220 */ /* 0x040fe20000400000 */
[----:B------:R-:W-:Y:S01]  /*a8b0*/  FMUL R15, R130, R87 ;  /* 0x00000057820f7220 */ /* 0x000fe20000400000 */
[C---:B------:R-:W-:Y:S01]  /*a8c0*/  FFMA R10, R133.reuse, R16, R10 ;  /* 0x00000010850a7223 */ /* 0x040fe2000000000a */
[C---:B------:R-:W-:Y:S01]  /*a8d0*/  FFMA R11, R133.reuse, R18, R11 ;  /* 0x00000012850b7223 */ /* 0x040fe2000000000b */
[C---:B------:R-:W-:Y:S01]  /*a8e0*/  FFMA R14, R133.reuse, R17, R14 ;  /* 0x00000011850e7223 */ /* 0x040fe2000000000e */
[----:B------:R-:W-:Y:S01]  /*a8f0*/  FFMA R15, R133, R20, R15 ;  /* 0x00000014850f7223 */ /* 0x000fe2000000000f */
[----:B--2---:R-:W-:Y:S01]  /*a900*/  F2FP.BF16.F32.PACK_AB R96, R8, R12 ;  /* 0x0000000c0860723e */ /* 0x004fe200000010ff */
[----:B------:R-:W-:Y:S01]  /*a910*/  BSSY.RECONVERGENT B0, `(.L_x_121) ;  /* 0x0000021000007945 */ /* 0x000fe20003800200 */
[----:B------:R-:W-:Y:S02]  /*a920*/  F2FP.BF16.F32.PACK_AB R97, R13, R9 ;  /* 0x000000090d61723e */ /* 0x000fe400000010ff */
[----:B------:R-:W-:Y:S02]  /*a930*/  F2FP.BF16.F32.PACK_AB R98, R11, R10 ;  /* 0x0000000a0b62723e */ /* 0x000fe400000010ff */
[----:B------:R-:W-:Y:S02]  /*a940*/  F2FP.BF16.F32.PACK_AB R99, R15, R14 ;  /* 0x0000000e0f63723e */ /* 0x000fe400000010ff */
[----:B------:R-:W-:Y:S02]  /*a950*/  MOV R12, UR46 ;  /* 0x0000002e000c7c02 */ /* 0x000fe40008000f00 */
[----:B------:R-:W-:Y:S01]  /*a960*/  LEA R11, R137, UR44, 0x3 ;  /* 0x0000002c890b7c11 */ /* 0x000fe2000f8e18ff */
[----:B------:R4:W-:Y:S01]  /*a970*/  @!P1 STS.128 [R195+0x3010], R96 ;  /* 0x00301060c3009388 */ /* 0x0009e20000000c00 */
[----:B------:R-:W-:Y:S04]  /*a980*/  @P2 LEA R12, R12, UR44, 0x3 ;  /* 0x0000002c0c0c2c11 */ /* 0x000fe8000f8e18ff */
[----:B------:R-:W-:Y:S02]  /*a990*/  @P2 IADD3 R13, PT, PT, R12, 0x30, RZ ;  /* 0x000000300c0d2810 */ /* 0x000fe40007ffe0ff */
[----:B------:R-:W-:Y:S01]  /*a9a0*/  @P2 SHF.L.U32 R12, RZ, 0x1f, RZ ;  /* 0x0000001fff0c2819 */ /* 0x000fe200000006ff */
[----:B------:R-:W-:Y:S01]  /*a9b0*/  @!PT LDS RZ, [RZ] ;  /* 0x00000000fffff984 */ /* 0x000fe20000000800 */
[----:B------:R-:W-:Y:S01]  /*a9c0*/  @!PT LDS RZ, [RZ] ;  /* 0x00000000fffff984 */ /* 0x000fe20000000800 */
[----:B------:R-:W-:Y:S01]  /*a9d0*/  @!PT LDS RZ, [RZ] ;  /* 0x00000000fffff984 */ /* 0x000fe20000000800 */
[----:B------:R-:W-:Y:S01]  /*a9e0*/  @!PT LDS RZ, [RZ] ;  /* 0x00000000fffff984 */ /* 0x000fe20000000800 */
[----:B------:R2:W-:Y:S06]  /*a9f0*/  MEMBAR.ALL.CTA ;  /* 0x0000000000007992 */ /* 0x0005ec0000008000 */
[----:B--2---:R-:W2:Y:S01]  /*aa00*/  FENCE.VIEW.ASYNC.S ;  /* 0x00000000000073c6 */ /* 0x004ea20000000000 */
[----:B-1----:R-:W-:Y:S01]  /*aa10*/  @P2 PRMT R13, R200, 0x654, R13 ;  /* 0x00000654c80d2816 */ /* 0x002fe2000000000d */
[----:B--2---:R-:W-:Y:S06]  /*aa20*/  BAR.SYNC.DEFER_BLOCKING 0x1, 0x80 ;  /* 0x0042000000007b1d */ /* 0x004fec0000010000 */
[----:B------:R-:W-:Y:S05]  /*aa30*/  @P0 BRA `(.L_x_122) ;  /* 0x0000000000380947 */ /* 0x000fea0003800000 */
[----:B------:R-:W-:Y:S01]  /*aa40*/  R2UR UR9, R212 ;  /* 0x00000000d40972ca */ /* 0x000fe200000e0000 */
[----:B------:R-:W-:Y:S02]  /*aa50*/  UIADD3 UR4, UP0, UPT, UR54, 0xa80, URZ ;  /* 0x00000a8036047890 */ /* 0x000fe4000ff1e0ff */
[----:B------:R-:W-:Y:S02]  /*aa60*/  UIADD3 UR10, UPT, UPT, UR50, 0x40, URZ ;  /* 0x00000040320a7890 */ /* 0x000fe4000fffe0ff */
[----:B------:R-:W-:Y:S02]  /*aa70*/  UIADD3 UR8, UPT, UPT, UR44, 0x2200, URZ ;  /* 0x000022002c087890 */ /* 0x000fe4000fffe0ff */
[----:B------:R-:W-:Y:S01]  /*aa80*/  UIADD3.X UR5, UPT, UPT, URZ, UR55, URZ, UP0, !UPT ;  /* 0x00000037ff057290 */ /* 0x000fe200087fe4ff */
[----:B------:R-:W-:Y:S01]  /*aa90*/  UMOV UR11, UR52 ;  /* 0x00000034000b7c82 */ /* 0x000fe20008000000 */
[----:B------:R-:W-:Y:S01]  /*aaa0*/  UIADD3 UR12, UPT, UPT, UR44, 0x3200, URZ ;  /* 0x000032002c0c7890 */ /* 0x000fe2000fffe0ff */
[----:B------:R-:W-:Y:S03]  /*aab0*/  UMOV UR15, UR52 ;  /* 0x00000034000f7c82 */ /* 0x000fe60008000000 */
[----:B------:R-:W-:Y:S01]  /*aac0*/  UIADD3 UR13, UPT, UPT, UR9, 0x80, URZ ;  /* 0x00000080090d7890 */ /* 0x000fe2000fffe0ff */
[----:B------:R-:W-:Y:S02]  /*aad0*/  UMOV UR14, UR10 ;  /* 0x0000000a000e7c82 */ /* 0x000fe40008000000 */
[----:B------:R1:W-:Y:S06]  /*aae0*/  UTMASTG.3D [UR8], [UR4] ;  /* 0x00000008040073b5 */ /* 0x0003ec0008010000 */
[----:B------:R1:W-:Y:S01]  /*aaf0*/  UTMASTG.3D [UR12], [UR4] ;  /* 0x0000000c040073b5 */ /* 0x0003e20008010000 */
[----:B------:R0:W-:Y:S01]  /*ab00*/  UTMACMDFLUSH ;  /* 0x00000000000079b7 */ /* 0x0001e20000000000 */
[----:B-1----:R-:W-:Y:S04]  /*ab10*/  DEPBAR.LE SB0, 0x1 ;  /* 0x000080400000791a */ /* 0x002fe80000000000 */
.L_x_122:
[----:B------:R-:W-:Y:S05]  /*ab20*/  BSYNC.RECONVERGENT B0 ;  /* 0x0000000000007941 */ /* 0x000fea0003800200 */
.L_x_121:
[----:B------:R-:W-:Y:S01]  /*ab30*/  BAR.SYNC.DEFER_BLOCKING 0x1, 0x80 ;  /* 0x0042000000007b1d */ /* 0x000fe20000010000 */
[----:B------:R-:W-:Y:S02]  /*ab40*/  UISETP.NE.AND UP0, UPT, UR43, URZ, UPT ;  /* 0x000000ff2b00728c */ /* 0x000fe4000bf05270 */
[----:B------:R-:W-:Y:S03]  /*ab50*/  UIADD3 UR5, UPT, UPT, UR46, 0x1, URZ ;  /* 0x000000012e057890 */ /* 0x000fe6000fffe0ff */
[----:B------:R1:W-:Y:S01]  /*ab60*/  @P2 SYNCS.ARRIVE.TRANS64.RED.A1T0 RZ, [R13+URZ], RZ ;  /* 0x000000ff0dff29a7 */ /* 0x0003e200081004ff */
[----:B------:R-:W-:Y:S01]  /*ab70*/  UMOV UR4, 0x40 ;  /* 0x0000004000047882 */ /* 0x000fe20000000000 */
[----:B------:R-:W-:Y:S01]  /*ab80*/  BSSY B1, `(.L_x_123) ;  /* 0x0000021000017945 */ /* 0x000fe20003800000 */
[----:B------:R-:W-:Y:S02]  /*ab90*/  USEL UR4, UR4, 0x20, !UP0 ;  /* 0x0000002004047887 */ /* 0x000fe4000c000000 */
[----:B------:R-:W-:Y:S02]  /*aba0*/  UISETP.NE.AND UP0, UPT, UR5, 0x4, UPT ;  /* 0x000000040500788c */ /* 0x000fe4000bf05270 */
[----:B------:R-:W-:Y:S01]  /*abb0*/  UIADD3 UR49, UPT, UPT, UR47, UR4, URZ ;  /* 0x000000042f317290 */ /* 0x000fe2000fffe0ff */
[----:B------:R-:W2:Y:S01]  /*abc0*/  @P2 SYNCS.PHASECHK.TRANS64.TRYWAIT P0, [R11+URZ+0x10], R12 ;  /* 0x0000100c0b0025a7 */ /* 0x000ea200080011ff */
[----:B----4-:R-:W-:Y:S01]  /*abd0*/  VIADD R92, R131, UR4 ;  /* 0x00000004835c7c36 */ /* 0x010fe20008000000 */
[----:B------:R-:W-:Y:S04]  /*abe0*/  USEL UR45, UR5, URZ, UP0 ;  /* 0x000000ff052d7287 */ /* 0x000fe80008000000 */
[----:B------:R-:W-:Y:S04]  /*abf0*/  SHF.R.U32.HI R10, RZ, 0x15, R92 ;  /* 0x00000015ff0a7819 */ /* 0x000fe8000001165c */
[----:B------:R-:W-:Y:S02]  /*ac00*/  LOP3.LUT R16, R10, 0x3, RZ, 0xc0, !PT ;  /* 0x000000030a107812 */ /* 0x000fe400078ec0ff */
[----:B--2---:R-:W-:Y:S01]  /*ac10*/  @P2 SEL R138, RZ, 0x1, !P0 ;  /* 0x00000001ff8a2807 */ /* 0x004fe20004000000 */
[----:B-1----:R-:W-:Y:S06]  /*ac20*/  @!P2 BRA `(.L_x_124) ;  /* 0x000000000058a947 */ /* 0x002fec0003800000 */
        /* <DEDUP_REMOVED lines=8> */
[----:B------:R-:W-:Y:S04]  /*acb0*/  SHF.L.U32 R8, RZ, 0x1f, RZ ;  /* 0x0000001fff087819 */ /* 0x000fe800000006ff */
[----:B------:R-:W1:Y:S02]  /*acc0*/  SYNCS.PHASECHK.TRANS64.TRYWAIT P0, [R11+URZ+0x10], R8 ;  /* 0x000010080b0075a7 */ /* 0x000e6400080011ff */
[----:B-1----:R-:W-:Y:S05]  /*acd0*/  @!P0 BRA `(.L_x_127) ;  /* 0x0000009000588947 */ /* 0x002fea0003800000 */
.L_x_126:
[----:B------:R-:W-:Y:S05]  /*ace0*/  BSYNC B0 ;  /* 0x0000000000007941 */ /* 0x000fea0003800000 */
.L_x_125:
[----:B------:R-:W-:Y:S02]  /*acf0*/  ISETP.NE.AND P0, PT, R199, RZ, PT ;  /* 0x000000ffc700720c */ /* 0x000fe40003f05270 */
[----:B------:R-:W-:Y:S11]  /*ad00*/  IADD3 R137, PT, PT, R137, 0x1, RZ ;  /* 0x0000000189897810 */ /* 0x000ff60007ffe0ff */
[----:B------:R2:W4:Y:S04]  /*ad10*/  @P0 LDS.128 R160, [R3+0x20] ;  /* 0x0000200003a00984 */ /* 0x0005280000000c00 */
[----:B------:R2:W1:Y:S04]  /*ad20*/  @P0 LDS.128 R140, [R3+0x1020] ;  /* 0x00102000038c0984 */ /* 0x0004680000000c00 */
[----:B------:R2:W1:Y:S04]  /*ad30*/  @P0 LDS.128 R168, [R6] ;  /* 0x0000000006a80984 */ /* 0x0004680000000c00 */
[----:B------:R2:W1:Y:S04]  /*ad40*/  @P0 LDS.128 R152, [R6+0x1000] ;  /* 0x0010000006980984 */ /* 0x0004680000000c00 */
[----:B------:R2:W1:Y:S04]  /*ad50*/  @P0 LDS.128 R164, [R4+0x10] ;  /* 0x0000100004a40984 */ /* 0x0004680000000c00 */
[----:B------:R2:W1:Y:S04]  /*ad60*/  @P0 LDS.128 R148, [R4+0x1010] ;  /* 0x0010100004940984 */ /* 0x0004680000000c00 */
[----:B------:R2:W1:Y:S04]  /*ad70*/  @P0 LDS.128 R156, [R0+0x10] ;  /* 0x00001000009c0984 */ /* 0x0004680000000c00 */
[----:B------:R2:W1:Y:S02]  /*ad80*/  @P0 LDS.128 R144, [R0+0x1010] ;  /* 0x0010100000900984 */ /* 0x0004640000000c00 */
.L_x_124:
[----:B------:R-:W-:Y:S05]  /*ad90*/  BSYNC B1 ;  /* 0x0000000000017941 */ /* 0x000fea0003800000 */
.L_x_123:
[----:B------:R-:W-:Y:S11]  /*ada0*/  ISETP.NE.AND P0, PT, R189, R16, PT ;  /* 0x00000010bd00720c */ /* 0x000ff60003f05270 */
[----:B------:R-:W-:Y:S02]  /*adb0*/  @!UPT UIADD3 URZ, UPT, UPT, URZ, URZ, URZ ;  /* 0x000000fffffff290 */ /* 0x000fe4000fffe0ff */
[----:B------:R-:W-:Y:S05]  /*adc0*/  @P0 BRA `(.L_x_128) ;  /* 0x0000000000bc0947 */ /* 0x000fea0003800000 */
[----:B------:R-:W-:Y:S11]  /*add0*/  LOP3.LUT P0, RZ, R10, 0x3, R177, 0x48, !PT ;  /* 0x000000030aff7812 */ /* 0x000ff600078048b1 */
[----:B------:R-:W-:Y:S02]  /*ade0*/  @!UPT UIADD3 URZ, UPT, UPT, URZ, URZ, URZ ;  /* 0x000000fffffff290 */ /* 0x000fe4000fffe0ff */
[----:B------:R-:W-:Y:S05]  /*adf0*/  @!P0 BRA `(.L_x_129) ;  /* 0x0000000000408947 */ /* 0x000fea0003800000 */
[----:B------:R-:W5:Y:S01]  /*ae00*/  LDCU.64 UR8, c[0x4][0x70] ;  /* 0x01000e00ff0877ac */ /* 0x000f620008000a00 */
[----:B------:R-:W-:Y:S01]  /*ae10*/  MOV R15, 0x0 ;  /* 0x00000000000f7802 */ /* 0x000fe20000000f00 */
[----:B------:R-:W-:Y:S02]  /*ae20*/  HFMA2 R12, -RZ, RZ, 0, 5.9604644775390625e-08 ;  /* 0x00000001ff0c7431 */ /* 0x000fe400000001ff */
[----:B-1----:R-:W-:Y:S02]  /*ae30*/  IMAD.MOV.U32 R8, RZ, RZ, 0x192 ;  /* 0x00000192ff087424 */ /* 0x002fe400078e00ff */
[----:B------:R-:W-:Y:S01]  /*ae40*/  IMAD.MOV.U32 R13, RZ, RZ, RZ ;  /* 0x000000ffff0d7224 */ /* 0x000fe200078e00ff */
[----:B------:R-:W1:Y:S01]  /*ae50*/  LDCU.64 UR6, c[0x4][0x78] ;  /* 0x01000f00ff0677ac */ /* 0x000e620008000a00 */
[----:B------:R-:W3:Y:S01]  /*ae60*/  LDC.64 R14, c[0x4][R15] ;  /* 0x010000000f0e7b82 */ /* 0x000ee20000000a00 */
[----:B------:R-:W4:Y:S01]  /*ae70*/  LDCU.64 UR4, c[0x4][0x10] ;  /* 0x01000200ff0477ac */ /* 0x000f220008000a00 */
[----:B-----5:R-:W-:Y:S01]  /*ae80*/  MOV R5, UR9 ;  /* 0x0000000900057c02 */ /* 0x020fe20008000f00 */
[----:B--2---:R-:W-:Y:S01]  /*ae90*/  IMAD.U32 R4, RZ, RZ, UR8 ;  /* 0x00000008ff047e24 */ /* 0x004fe2000f8e00ff */
[----:B-1----:R-:W-:Y:S01]  /*aea0*/  MOV R7, UR7 ;  /* 0x0000000700077c02 */ /* 0x002fe20008000f00 */
[----:B------:R-:W-:Y:S01]  /*aeb0*/  IMAD.U32 R6, RZ, RZ, UR6 ;  /* 0x00000006ff067e24 */ /* 0x000fe2000f8e00ff */
[----:B----4-:R-:W-:Y:S01]  /*aec0*/  MOV R11, UR5 ;  /* 0x00000005000b7c02 */ /* 0x010fe20008000f00 */
[----:B------:R-:W-:Y:S02]  /*aed0*/  IMAD.U32 R10, RZ, RZ, UR4 ;  /* 0x00000004ff0a7e24 */ /* 0x000fe4000f8e00ff */
[----:B------:R-:W-:Y:S07]  /*aee0*/  LEPC R20, `(.L_x_129) ;  /* 0x000000001014794e */ /* 0x000fee0000000000 */
[----:B---3--:R-:W-:Y:S05]  /*aef0*/  CALL.ABS.NOINC R14 ;  /* 0x000000000e007343 */ /* 0x008fea0003c00000 */
.L_x_129:
[----:B------:R-:W-:Y:S05]  /*af00*/  WARPSYNC.ALL ;  /* 0x0000000000007948 */ /* 0x000fea0003800000 */
[C---:B------:R-:W-:Y:S01]  /*af10*/  R2UR UR4, R92.reuse ;  /* 0x000000005c0472ca */ /* 0x040fe200000e0000 */
[----:B--2---:R-:W-:Y:S05]  /*af20*/  VIADD R0, R92, 0x80 ;  /* 0x000000805c007836 */ /* 0x004fea0000000000 */
[----:B------:R-:W-:Y:S04]  /*af30*/  SHF.R.U32.HI R0, RZ, 0x15, R0 ;  /* 0x00000015ff007819 */ /* 0x000fe80000011600 */
[----:B------:R-:W-:Y:S03]  /*af40*/  LOP3.LUT P0, RZ, R0, 0x3, R177, 0x48, !PT ;  /* 0x0000000300ff7812 */ /* 0x000fe600078048b1 */
[----:B------:R-:W2:Y:S10]  /*af50*/  LDTM.x32 R24, tmem[UR4] ;  /* 0x00000004001879ee */ /* 0x000eb400082c0000 */
[----:B--2---:R-:W-:Y:S05]  /*af60*/  @!P0 BRA `(.L_x_130) ;  /* 0x0000000000408947 */ /* 0x004fea0003800000 */
[----:B------:R-:W2:Y:S01]  /*af70*/  LDCU.64 UR8, c[0x4][0x70] ;  /* 0x01000e00ff0877ac */ /* 0x000ea20008000a00 */
[----:B------:R-:W-:Y:S01]  /*af80*/  MOV R15, 0x0 ;  /* 0x00000000000f7802 */ /* 0x000fe20000000f00 */
[----:B------:R-:W-:Y:S02]  /*af90*/  HFMA2 R12, -RZ, RZ, 0, 5.9604644775390625e-08 ;  /* 0x00000001ff0c7431 */ /* 0x000fe400000001ff */
[----:B-1----:R-:W-:Y:S02]  /*afa0*/  IMAD.MOV.U32 R8, RZ, RZ, 0x192 ;  /* 0x00000192ff087424 */ /* 0x002fe400078e00ff */
[----:B------:R-:W-:Y:S01]  /*afb0*/  IMAD.MOV.U32 R13, RZ, RZ, RZ ;  /* 0x000000ffff0d7224 */ /* 0x000fe200078e00ff */
[----:B------:R-:W1:Y:S01]  /*afc0*/  LDCU.64 UR6, c[0x4][0x78] ;  /* 0x01000f00ff0677ac */ /* 0x000e620008000a00 */
[----:B------:R-:W3:Y:S01]  /*afd0*/  LDC.64 R14, c[0x4][R15] ;  /* 0x010000000f0e7b82 */ /* 0x000ee20000000a00 */
[----:B------:R-:W5:Y:S01]  /*afe0*/  LDCU.64 UR4, c[0x4][0x10] ;  /* 0x01000200ff0477ac */ /* 0x000f620008000a00 */
[----:B--2---:R-:W-:Y:S01]  /*aff0*/  MOV R5, UR9 ;  /* 0x0000000900057c02 */ /* 0x004fe20008000f00 */
[----:B------:R-:W-:Y:S01]  /*b000*/  IMAD.U32 R4, RZ, RZ, UR8 ;  /* 0x00000008ff047e24 */ /* 0x000fe2000f8e00ff */
[----:B-1----:R-:W-:Y:S01]  /*b010*/  MOV R7, UR7 ;  /* 0x0000000700077c02 */ /* 0x002fe20008000f00 */
[----:B------:R-:W-:Y:S01]  /*b020*/  IMAD.U32 R6, RZ, RZ, UR6 ;  /* 0x00000006ff067e24 */ /* 0x000fe2000f8e00ff */
[----:B-----5:R-:W-:Y:S01]  /*b030*/  MOV R11, UR5 ;  /* 0x00000005000b7c02 */ /* 0x020fe20008000f00 */
[----:B------:R-:W-:Y:S02]  /*b040*/  IMAD.U32 R10, RZ, RZ, UR4 ;  /* 0x00000004ff0a7e24 */ /* 0x000fe4000f8e00ff */
[----:B------:R-:W-:Y:S07]  /*b050*/  LEPC R20, `(.L_x_130) ;  /* 0x000000001014794e */ /* 0x000fee0000000000 */
[----:B---34-:R-:W-:Y:S05]  /*b060*/  CALL.ABS.NOINC R14 ;  /* 0x000000000e007343 */ /* 0x018fea0003c00000 */
.L_x_130:
[----:B------:R-:W-:Y:S05]  /*b070*/  WARPSYNC.ALL ;  /* 0x0000000000007948 */ /* 0x000fea0003800000 */
[----:B------:R-:W-:Y:S11]  /*b080*/  R2UR UR4, R92 ;  /* 0x000000005c0472ca */ /* 0x000ff600000e0000 */
[----:B------:R-:W-:Y:S02]  /*b090*/  @!UPT UIADD3 URZ, UPT, UPT, URZ, URZ, URZ ;  /* 0x000000fffffff290 */ /* 0x000fe4000fffe0ff */
[----:B------:R-:W2:Y:S02]  /*b0a0*/  LDTM.x32 R56, tmem[UR4+0x80] ;  /* 0x00008004003879ee */ /* 0x000ea400082c0000 */
[----:B--2---:R-:W-:Y:S01]  /*b0b0*/  NOP ;  /* 0x0000000000007918 */ /* 0x004fe20000000000 */
.L_x_128:
[----:B-12---:R-:W-:Y:S01]  /*b0c0*/  SHF.L.U32 R4, R168, 0x10, RZ ;  /* 0x00000010a8047819 */ /* 0x006fe200000006ff */
[----:B------:R-:W-:Y:S01]  /*b0d0*/  FMUL R0, R130, R24 ;  /* 0x0000001882007220 */ /* 0x000fe20000400000 */
[----:B------:R-:W-:Y:S01]  /*b0e0*/  LOP3.LUT R6, R168, 0xffff0000, RZ, 0xc0, !PT ;  /* 0xffff0000a8067812 */ /* 0x000fe200078ec0ff */
[C---:B------:R-:W-:Y:S01]  /*b0f0*/  FMUL R3, R130.reuse, R25 ;  /* 0x0000001982037220 */ /* 0x040fe20000400000 */
[----:B------:R-:W-:Y:S01]  /*b100*/  SHF.L.U32 R7, R169, 0x10, RZ ;  /* 0x00000010a9077819 */ /* 0x000fe200000006ff */
[----:B------:R-:W-:Y:S01]  /*b110*/  FFMA R0, R133, R4, R0 ;  /* 0x0000000485007223 */ /* 0x000fe20000000000 */
[----:B------:R-:W-:Y:S01]  /*b120*/  LOP3.LUT R8, R169, 0xffff0000, RZ, 0xc0, !PT ;  /* 0xffff0000a9087812 */ /* 0x000fe200078ec0ff */
[----:B------:R-:W-:Y:S01]  /*b130*/  FMUL R4, R130, R26 ;  /* 0x0000001a82047220 */ /* 0x000fe20000400000 */
[C---:B------:R-:W-:Y:S01]  /*b140*/  SHF.L.U32 R9, R170.reuse, 0x10, RZ ;  /* 0x00000010aa097819 */ /* 0x040fe200000006ff */
[----:B------:R-:W-:Y:S01]  /*b150*/  FFMA R3, R133, R6, R3 ;  /* 0x0000000685037223 */ /* 0x000fe20000000003 */
[----:B------:R-:W-:Y:S01]  /*b160*/  LOP3.LUT R10, R170, 0xffff0000, RZ, 0xc0, !PT ;  /* 0xffff0000aa0a7812 */ /* 0x000fe200078ec0ff */
[C---:B------:R-:W-:Y:S01]  /*b170*/  FMUL R5, R130.reuse, R27 ;  /* 0x0000001b82057220 */ /* 0x040fe20000400000 */
[C---:B------:R-:W-:Y:S01]  /*b180*/  SHF.L.U32 R11, R171.reuse, 0x10, RZ ;  /* 0x00000010ab0b7819 */ /* 0x040fe200000006ff */
[C---:B------:R-:W-:Y:S01]  /*b190*/  FMUL R6, R130.reuse, R28 ;  /* 0x0000001c82067220 */ /* 0x040fe20000400000 */
[----:B------:R-:W-:Y:S01]  /*b1a0*/  LOP3.LUT R12, R171, 0xffff0000, RZ, 0xc0, !PT ;  /* 0xffff0000ab0c7812 */ /* 0x000fe200078ec0ff */
[----:B------:R-:W-:Y:S01]  /*b1b0*/  FFMA R4, R133, R7, R4 ;  /* 0x0000000785047223 */ /* 0x000fe20000000004 */
[----:B------:R-:W-:Y:S01]  /*b1c0*/  ISETP.NE.AND P1, PT, R189, R16, PT ;  /* 0x00000010bd00720c */ /* 0x000fe20003f25270 */
[----:B------:R-:W-:Y:S01]  /*b1d0*/  FFMA R5, R133, R8, R5 ;  /* 0x0000000885057223 */ /* 0x000fe20000000005 */
[----:B------:R-:W-:Y:S01]  /*b1e0*/  F2FP.BF16.F32.PACK_AB R16, R3, R0 ;  /* 0x000000000310723e */ /* 0x000fe200000010ff */
[C---:B------:R-:W-:Y:S01]  /*b1f0*/  FMUL R7, R130.reuse, R29 ;  /* 0x0000001d82077220 */ /* 0x040fe20000400000 */
[----:B------:R-:W-:Y:S01]  /*b200*/  LOP3.LUT R14, R159, 0xffff0000, RZ, 0xc0, !PT ;  /* 0xffff00009f0e7812 */ /* 0x000fe200078ec0ff */
[----:B------:R-:W-:Y:S01]  /*b210*/  FFMA R6, R133, R9, R6 ;  /* 0x0000000985067223 */ /* 0x000fe20000000006 */
[----:B------:R-:W-:Y:S01]  /*b220*/  F2FP.BF16.F32.PACK_AB R17, R5, R4 ;  /* 0x000000040511723e */ /* 0x000fe200000010ff */
[----:B------:R-:W-:Y:S01]  /*b230*/  FMUL R8, R130, R30 ;  /* 0x0000001e82087220 */ /* 0x000fe20000400000 */
[----:B------:R-:W-:Y:S01]  /*b240*/  ISETP.NE.AND P2, PT, R194, RZ, PT ;  /* 0x000000ffc200720c */ /* 0x000fe20003f45270 */
[----:B------:R-:W-:Y:S01]  /*b250*/  FMUL R9, R130, R31 ;  /* 0x0000001f82097220 */ /* 0x000fe20000400000 */
[----:B------:R-:W-:Y:S01]  /*b260*/  ISETP.NE.AND P0, PT, R189, RZ, PT ;  /* 0x000000ffbd00720c */ /* 0x000fe20003f05270 */
[C---:B------:R-:W-:Y:S01]  /*b270*/  FFMA R7, R133.reuse, R10, R7 ;  /* 0x0000000a85077223 */ /* 0x040fe20000000007 */
[C---:B------:R-:W-:Y:S01]  /*b280*/  FFMA R8, R133.reuse, R11, R8 ;  /* 0x0000000b85087223 */ /* 0x040fe20000000008 */
[----:B------:R-:W-:Y:S01]  /*b290*/  SHF.L.U32 R11, R164, 0x10, RZ ;  /* 0x00000010a40b7819 */ /* 0x000fe200000006ff */
[----:B------:R-:W-:Y:S01]  /*b2a0*/  FFMA R9, R133, R12, R9 ;  /* 0x0000000c85097223 */ /* 0x000fe20000000009 */
[----:B------:R-:W-:Y:S01]  /*b2b0*/  SHF.L.U32 R12, R166, 0x10, RZ ;  /* 0x00000010a60c7819 */ /* 0x000fe200000006ff */
[C---:B------:R-:W-:Y:S01]  /*b2c0*/  FMUL R10, R130.reuse, R32 ;  /* 0x00000020820a7220 */ /* 0x040fe20000400000 */
[----:B------:R-:W-:Y:S01]  /*b2d0*/  F2FP.BF16.F32.PACK_AB R18, R7, R6 ;  /* 0x000000060712723e */ /* 0x000fe200000010ff */
[----:B------:R-:W-:Y:S01]  /*b2e0*/  FMUL R0, R130, R33 ;  /* 0x0000002182007220 */ /* 0x000fe20000400000 */
[----:B------:R-:W-:Y:S01]  /*b2f0*/  F2FP.BF16.F32.PACK_AB R19, R9, R8 ;  /* 0x000000080913723e */ /* 0x000fe200000010ff */
[----:B------:R-:W-:Y:S01]  /*b300*/  FFMA R10, R133, R11, R10 ;  /* 0x0000000b850a7223 */ /* 0x000fe2000000000a */
[----:B------:R-:W-:Y:S01]  /*b310*/  LOP3.LUT R6, R164, 0xffff0000, RZ, 0xc0, !PT ;  /* 0xffff0000a4067812 */ /* 0x000fe200078ec0ff */
[C---:B------:R-:W-:Y:S01]  /*b320*/  FMUL R3, R130.reuse, R34 ;  /* 0x0000002282037220 */ /* 0x040fe20000400000 */
[C---:B------:R-:W-:Y:S01]  /*b330*/  SHF.L.U32 R8, R165.reuse, 0x10, RZ ;  /* 0x00000010a5087819 */ /* 0x040fe200000006ff */
[----:B------:R1:W-:Y:S01]  /*b340*/  @!P1 STS.128 [R188+0x4000], R16 ;  /* 0x00400010bc009388 */ /* 0x0003e20000000c00 */
[----:B------:R-:W-:Y:S01]  /*b350*/  LOP3.LUT R7, R165, 0xffff0000, RZ, 0xc0, !PT ;  /* 0xffff0000a5077812 */ /* 0x000fe200078ec0ff */
[----:B------:R-:W-:Y:S01]  /*b360*/  FMUL R4, R130, R35 ;  /* 0x0000002382047220 */ /* 0x000fe20000400000 */
[----:B------:R-:W-:Y:S01]  /*b370*/  LOP3.LUT R9, R166, 0xffff0000, RZ, 0xc0, !PT ;  /* 0xffff0000a6097812 */ /* 0x000fe200078ec0ff */
[C---:B------:R-:W-:Y:S01]  /*b380*/  FMUL R5, R130.reuse, R36 ;  /* 0x0000002482057220 */ /* 0x040fe20000400000 */
[----:B------:R-:W-:Y:S01]  /*b390*/  LOP3.LUT R11, R167, 0xffff0000, RZ, 0xc0, !PT ;  /* 0xffff0000a70b7812 */ /* 0x000fe200078ec0ff */
[C---:B------:R-:W-:Y:S01]  /*b3a0*/  FFMA R0, R133.reuse, R6, R0 ;  /* 0x0000000685007223 */ /* 0x040fe20000000000 */
[C---:B------:R-:W-:Y:S01]  /*b3b0*/  FFMA R3, R133.reuse, R8, R3 ;  /* 0x0000000885037223 */ /* 0x040fe20000000003 */
[C---:B------:R-:W-:Y:S01]  /*b3c0*/  FFMA R4, R133.reuse, R7, R4 ;  /* 0x0000000785047223 */ /* 0x040fe20000000004 */
[----:B------:R-:W-:Y:S01]  /*b3d0*/  FFMA R5, R133, R12, R5 ;  /* 0x0000000c85057223 */ /* 0x000fe20000000005 */
[----:B------:R-:W-:Y:S01]  /*b3e0*/  SHF.L.U32 R12, R167, 0x10, RZ ;  /* 0x00000010a70c7819 */ /* 0x000fe200000006ff */
[----:B------:R-:W-:Y:S01]  /*b3f0*/  FMUL R6, R130, R37 ;  /* 0x0000002582067220 */ /* 0x000fe20000400000 */
[----:B------:R-:W-:Y:S01]  /*b400*/  F2FP.BF16.F32.PACK_AB R20, R0, R10 ;  /* 0x0000000a0014723e */ /* 0x000fe200000010ff */
[----:B------:R-:W-:Y:S01]  /*b410*/  FMUL R7, R130, R38 ;  /* 0x0000002682077220 */ /* 0x000fe20000400000 */
[----:B------:R-:W-:Y:S01]  /*b420*/  F2FP.BF16.F32.PACK_AB R21, R4, R3 ;  /* 0x000000030415723e */ /* 0x000fe200000010ff */
[----:B------:R-:W-:Y:S01]  /*b430*/  FMUL R8, R130, R39 ;  /* 0x0000002782087220 */ /* 0x000fe20000400000 */
[----:B----4-:R-:W-:Y:S01]  /*b440*/  SHF.L.U32 R3, R160, 0x10, RZ ;  /* 0x00000010a0037819 */ /* 0x010fe200000006ff */
[C---:B------:R-:W-:Y:S01]  /*b450*/  FFMA R6, R133.reuse, R9, R6 ;  /* 0x0000000985067223 */ /* 0x040fe20000000006 */
[----:B------:R-:W-:Y:S01]  /*b460*/  SHF.L.U32 R9, R162, 0x10, RZ ;  /* 0x00000010a2097819 */ /* 0x000fe200000006ff */
[----:B------:R-:W-:Y:S01]  /*b470*/  FFMA R7, R133, R12, R7 ;  /* 0x0000000c85077223 */ /* 0x000fe20000000007 */
[----:B------:R-:W-:Y:S01]  /*b480*/  LOP3.LUT R10, R157, 0xffff0000, RZ, 0xc0, !PT ;  /* 0xffff00009d0a7812 */ /* 0x000fe200078ec0ff */
[C---:B------:R-:W-:Y:S01]  /*b490*/  FFMA R8, R133.reuse, R11, R8 ;  /* 0x0000000b85087223 */ /* 0x040fe20000000008 */
[----:B------:R-:W-:Y:S01]  /*b4a0*/  F2FP.BF16.F32.PACK_AB R22, R6, R5 ;  /* 0x000000050616723e */ /* 0x000fe200000010ff */
[----:B------:R-:W-:Y:S01]  /*b4b0*/  FMUL R0, R130, R40 ;  /* 0x0000002882007220 */ /* 0x000fe20000400000 */
[----:B------:R-:W-:Y:S01]  /*b4c0*/  LOP3.LUT R6, R160, 0xffff0000, RZ, 0xc0, !PT ;  /* 0xffff0000a0067812 */ /* 0x000fe200078ec0ff */
[----:B------:R-:W-:Y:S01]  /*b4d0*/  FMUL R4, R130, R42 ;  /* 0x0000002a82047220 */ /* 0x000fe20000400000 */
[----:B------:R-:W-:Y:S01]  /*b4e0*/  F2FP.BF16.F32.PACK_AB R23, R8, R7 ;  /* 0x000000070817723e */ /* 0x000fe200000010ff */
[----:B------:R-:W-:Y:S01]  /*b4f0*/  FFMA R0, R133, R3, R0 ;  /* 0x0000000385007223 */ /* 0x000fe20000000000 */
[C---:B------:R-:W-:Y:S01]  /*b500*/  SHF.L.U32 R7, R161.reuse, 0x10, RZ ;  /* 0x00000010a1077819 */ /* 0x040fe200000006ff */
[C---:B------:R-:W-:Y:S01]  /*b510*/  FMUL R3, R130.reuse, R41 ;  /* 0x0000002982037220 */ /* 0x040fe20000400000 */
[----:B------:R-:W-:Y:S01]  /*b520*/  LOP3.LUT R8, R161, 0xffff0000, RZ, 0xc0, !PT ;  /* 0xffff0000a1087812 */ /* 0x000fe200078ec0ff */
[----:B------:R-:W-:Y:S01]  /*b530*/  FMUL R5, R130, R43 ;  /* 0x0000002b82057220 */ /* 0x000fe20000400000 */
[----:B------:R-:W-:Y:S01]  /*b540*/  LOP3.LUT R12, R158, 0xffff0000, RZ, 0xc0, !PT ;  /* 0xffff00009e0c7812 */ /* 0x000fe200078ec0ff */
[----:B------:R-:W-:Y:S01]  /*b550*/  FFMA R3, R133, R6, R3 ;  /* 0x0000000685037223 */ /* 0x000fe20000000003 */
[----:B------:R-:W-:Y:S01]  /*b560*/  SHF.L.U32 R11, R159, 0x10, RZ ;  /* 0x000000109f0b7819 */ /* 0x000fe200000006ff */
[C---:B------:R-:W-:Y:S01]  /*b570*/  FFMA R4, R133.reuse, R7, R4 ;  /* 0x0000000785047223 */ /* 0x040fe20000000004 */
        /* <DEDUP_REMOVED lines=60> */
[----:B------:R-:W-:Y:S01]  /*b940*/  FFMA R5, R133, R12, R5 ;  /* 0x0000000c85057223 */ /* 0x000fe20000000005 */
[----:B------:R-:W-:Y:S01]  /*b950*/  SHF.L.U32 R12, R155, 0x10, RZ ;  /* 0x000000109b0c7819 */ /* 0x000fe200000006ff */
[----:B------:R-:W-:Y:S01]  /*b960*/  FMUL R6, R130, R61 ;  /* 0x0000003d82067220 */ /* 0x000fe20000400000 */
[----:B------:R-:W-:Y:S01]  /*b970*/  F2FP.BF16.F32.PACK_AB R89, R4, R3 ;  /* 0x000000030459723e */ /* 0x000fe200000010ff */
[----:B------:R-:W-:Y:S01]  /*b980*/  FMUL R7, R130, R62 ;  /* 0x0000003e82077220 */ /* 0x000fe20000400000 */
[----:B------:R-:W-:Y:S01]  /*b990*/  SHF.L.U32 R3, R148, 0x10, RZ ;  /* 0x0000001094037819 */ /* 0x000fe200000006ff */
[----:B------:R-:W-:Y:S01]  /*b9a0*/  FMUL R8, R130, R63 ;  /* 0x0000003f82087220 */ /* 0x000fe20000400000 */
[----:B------:R-:W-:Y:S01]  /*b9b0*/  LOP3.LUT R14, R147, 0xffff0000, RZ, 0xc0, !PT ;  /* 0xffff0000930e7812 */ /* 0x000fe200078ec0ff */
        /* <DEDUP_REMOVED lines=8> */
[----:B------:R1:W-:Y:S01]  /*ba40*/  @!P1 STS.128 [R195+0x4010], R20 ;  /* 0x00401014c3009388 */ /* 0x0003e20000000c00 */
[----:B------:R-:W-:Y:S01]  /*ba50*/  F2FP.BF16.F32.PACK_AB R91, R8, R7 ;  /* 0x00000007085b723e */ /* 0x000fe200000010ff */
[----:B------:R-:W-:Y:S01]  /*ba60*/  FFMA R0, R133, R3, R0 ;  /* 0x0000000385007223 */ /* 0x000fe20000000000 */
[C---:B------:R-:W-:Y:S01]  /*ba70*/  SHF.L.U32 R7, R149.reuse, 0x10, RZ ;  /* 0x0000001095077819 */ /* 0x040fe200000006ff */
[C---:B------:R-:W-:Y:S01]  /*ba80*/  FMUL R3, R130.reuse, R65 ;  /* 0x0000004182037220 */ /* 0x040fe20000400000 */
[----:B------:R-:W-:Y:S01]  /*ba90*/  LOP3.LUT R8, R149, 0xffff0000, RZ, 0xc0, !PT ;  /* 0xffff000095087812 */ /* 0x000fe200078ec0ff */
[C---:B------:R-:W-:Y:S01]  /*baa0*/  FMUL R4, R130.reuse, R66 ;  /* 0x0000004282047220 */ /* 0x040fe20000400000 */
[----:B------:R-:W-:Y:S01]  /*bab0*/  SHF.L.U32 R11, R147, 0x10, RZ ;  /* 0x00000010930b7819 */ /* 0x000fe200000006ff */
[C---:B------:R-:W-:Y:S01]  /*bac0*/  FMUL R5, R130.reuse, R67 ;  /* 0x0000004382057220 */ /* 0x040fe20000400000 */
[C---:B------:R-:W-:Y:S01]  /*bad0*/  FFMA R3, R133.reuse, R6, R3 ;  /* 0x0000000685037223 */ /* 0x040fe20000000003 */
[C---:B------:R-:W-:Y:S01]  /*bae0*/  FFMA R4, R133.reuse, R7, R4 ;  /* 0x0000000785047223 */ /* 0x040fe20000000004 */
[----:B------:R-:W-:Y:S01]  /*baf0*/  FMUL R6, R130, R68 ;  /* 0x0000004482067220 */ /* 0x000fe20000400000 */
[----:B------:R-:W-:Y:S01]  /*bb00*/  FFMA R5, R133, R8, R5 ;  /* 0x0000000885057223 */ /* 0x000fe20000000005 */
[----:B------:R-:W-:Y:S01]  /*bb10*/  LOP3.LUT R8, R150, 0xffff0000, RZ, 0xc0, !PT ;  /* 0xffff000096087812 */ /* 0x000fe200078ec0ff */
[C---:B------:R-:W-:Y:S01]  /*bb20*/  FMUL R7, R130.reuse, R69 ;  /* 0x0000004582077220 */ /* 0x040fe20000400000 */
[----:B--2---:R-:W-:Y:S01]  /*bb30*/  F2FP.BF16.F32.PACK_AB R16, R3, R0 ;  /* 0x000000000310723e */ /* 0x004fe200000010ff */
[----:B------:R2:W-:Y:S01]  /*bb40*/  @!P1 STS.128 [R188+0x5000], R88 ;  /* 0x00500058bc009388 */ /* 0x0005e20000000c00 */
[----:B------:R-:W-:Y:S01]  /*bb50*/  F2FP.BF16.F32.PACK_AB R17, R5, R4 ;  /* 0x000000040511723e */ /* 0x000fe200000010ff */
[----:B------:R-:W-:Y:S01]  /*bb60*/  FFMA R6, R133, R9, R6 ;  /* 0x0000000985067223 */ /* 0x000fe20000000006 */
[----:B------:R-:W-:Y:S01]  /*bb70*/  SHF.L.U32 R5, R151, 0x10, RZ ;  /* 0x0000001097057819 */ /* 0x000fe200000006ff */
[----:B------:R-:W-:Y:S01]  /*bb80*/  FFMA R7, R133, R8, R7 ;  /* 0x0000000885077223 */ /* 0x000fe20000000007 */
[----:B------:R-:W-:Y:S01]  /*bb90*/  LOP3.LUT R8, R151, 0xffff0000, RZ, 0xc0, !PT ;  /* 0xffff000097087812 */ /* 0x000fe200078ec0ff */
[----:B------:R-:W-:Y:S01]  /*bba0*/  FMUL R0, R130, R70 ;  /* 0x0000004682007220 */ /* 0x000fe20000400000 */
[----:B------:R-:W-:Y:S01]  /*bbb0*/  SHF.L.U32 R9, R140, 0x10, RZ ;  /* 0x000000108c097819 */ /* 0x000fe200000006ff */
[C---:B------:R-:W-:Y:S01]  /*bbc0*/  FMUL R3, R130.reuse, R71 ;  /* 0x0000004782037220 */ /* 0x040fe20000400000 */
[----:B------:R-:W-:Y:S01]  /*bbd0*/  F2FP.BF16.F32.PACK_AB R18, R7, R6 ;  /* 0x000000060712723e */ /* 0x000fe200000010ff */
[----:B------:R-:W-:Y:S01]  /*bbe0*/  FMUL R4, R130, R72 ;  /* 0x0000004882047220 */ /* 0x000fe20000400000 */
        /* <DEDUP_REMOVED lines=15> */
[C---:B------:R-:W-:Y:S01]  /*bce0*/  FMUL R0, R130.reuse, R76 ;  /* 0x0000004c82007220 */ /* 0x040fe20000400000 */
[----:B-1----:R-:W-:Y:S01]  /*bcf0*/  F2FP.BF16.F32.PACK_AB R20, R5, R4 ;  /* 0x000000040514723e */ /* 0x002fe200000010ff */
[C---:B------:R-:W-:Y:S01]  /*bd00*/  FMUL R3, R130.reuse, R77 ;  /* 0x0000004d82037220 */ /* 0x040fe20000400000 */
[----:B------:R-:W-:Y:S01]  /*bd10*/  F2FP.BF16.F32.PACK_AB R21, R7, R6 ;  /* 0x000000060715723e */ /* 0x000fe200000010ff */
[----:B------:R2:W-:Y:S01]  /*bd20*/  @!P1 STS.128 [R198+0x5010], R16 ;  /* 0x00501010c6009388 */ /* 0x0005e20000000c00 */
[----:B------:R-:W-:Y:S01]  /*bd30*/  SHF.L.U32 R7, R143, 0x10, RZ ;  /* 0x000000108f077819 */ /* 0x000fe200000006ff */
[----:B------:R-:W-:Y:S01]  /*bd40*/  FFMA R0, R133, R8, R0 ;  /* 0x0000000885007223 */ /* 0x000fe20000000000 */
[----:B------:R-:W-:Y:S01]  /*bd50*/  LOP3.LUT R8, R143, 0xffff0000, RZ, 0xc0, !PT ;  /* 0xffff00008f087812 */ /* 0x000fe200078ec0ff */
        /* <DEDUP_REMOVED lines=28> */
[----:B------:R-:W-:Y:S02]  /*bf20*/  F2FP.BF16.F32.PACK_AB R12, R0, R6 ;  /* 0x00000006000c723e */ /* 0x000fe400000010ff */
[----:B------:R-:W-:Y:S02]  /*bf30*/  F2FP.BF16.F32.PACK_AB R13, R7, R3 ;  /* 0x00000003070d723e */ /* 0x000fe400000010ff */
[----:B------:R-:W-:Y:S02]  /*bf40*/  F2FP.BF16.F32.PACK_AB R14, R5, R4 ;  /* 0x00000004050e723e */ /* 0x000fe400000010ff */
[----:B------:R-:W-:Y:S02]  /*bf50*/  F2FP.BF16.F32.PACK_AB R15, R9, R8 ;  /* 0x00000008090f723e */ /* 0x000fe400000010ff */
[----:B------:R-:W-:Y:S02]  /*bf60*/  MOV R0, UR45 ;  /* 0x0000002d00007c02 */ /* 0x000fe40008000f00 */
[----:B------:R-:W-:Y:S01]  /*bf70*/  @P2 SHF.L.U32 R5, RZ, 0x1f, RZ ;  /* 0x0000001fff052819 */ /* 0x000fe200000006ff */
[----:B------:R2:W-:Y:S01]  /*bf80*/  @!P1 STS.128 [R195+0x5010], R12 ;  /* 0x0050100cc3009388 */ /* 0x0005e20000000c00 */
[----:B------:R-:W-:Y:S04]  /*bf90*/  @P2 LEA R0, R0, UR44, 0x3 ;  /* 0x0000002c00002c11 */ /* 0x000fe8000f8e18ff */
[----:B------:R-:W-:Y:S02]  /*bfa0*/  @P2 IADD3 R3, PT, PT, R0, 0x30, RZ ;  /* 0x0000003000032810 */ /* 0x000fe40007ffe0ff */
[----:B------:R-:W-:Y:S01]  /*bfb0*/  LEA R0, R137, UR44, 0x3 ;  /* 0x0000002c89007c11 */ /* 0x000fe2000f8e18ff */
[----:B------:R-:W-:Y:S01]  /*bfc0*/  @!PT LDS RZ, [RZ] ;  /* 0x00000000fffff984 */ /* 0x000fe20000000800 */
[----:B------:R-:W-:Y:S01]  /*bfd0*/  @!PT LDS RZ, [RZ] ;  /* 0x00000000fffff984 */ /* 0x000fe20000000800 */
[----:B------:R-:W-:Y:S01]  /*bfe0*/  @!PT LDS RZ, [RZ] ;  /* 0x00000000fffff984 */ /* 0x000fe20000000800 */
[----:B------:R-:W-:Y:S01]  /*bff0*/  @!PT LDS RZ, [RZ] ;  /* 0x00000000fffff984 */ /* 0x000fe20000000800 */
[----:B------:R1:W-:Y:S06]  /*c000*/  MEMBAR.ALL.CTA ;  /* 0x0000000000007992 */ /* 0x0003ec0000008000 */
[----:B-1----:R-:W1:Y:S02]  /*c010*/  FENCE.VIEW.ASYNC.S ;  /* 0x00000000000073c6 */ /* 0x002e640000000000 */
[----:B------:R-:W-:Y:S05]  /*c020*/  WARPSYNC.ALL ;  /* 0x0000000000007948 */ /* 0x000fea0003800000 */
[----:B------:R-:W-:Y:S01]  /*c030*/  BSSY.RECONVERGENT B0, `(.L_x_131) ;  /* 0x0000010000007945 */ /* 0x000fe20003800200 */
[----:B------:R-:W-:Y:S01]  /*c040*/  @P2 PRMT R3, R200, 0x654, R3 ;  /* 0x00000654c8032816 */ /* 0x000fe20000000003 */
[----:B-1----:R-:W-:Y:S06]  /*c050*/  BAR.SYNC.DEFER_BLOCKING 0x1, 0x80 ;  /* 0x0042000000007b1d */ /* 0x002fec0000010000 */
[----:B------:R-:W-:Y:S05]  /*c060*/  @P0 BRA `(.L_x_132) ;  /* 0x0000000000300947 */ /* 0x000fea0003800000 */
[----:B------:R-:W-:Y:S02]  /*c070*/  UIADD3 UR4, UP0, UPT, UR54, 0xa80, URZ ;  /* 0x00000a8036047890 */ /* 0x000fe4000ff1e0ff */
[----:B------:R-:W-:Y:S02]  /*c080*/  UIADD3 UR48, UPT, UPT, UR44, 0x4200, URZ ;  /* 0x000042002c307890 */ /* 0x000fe4000fffe0ff */
[----:B------:R-:W-:Y:S01]  /*c090*/  UIADD3.X UR5, UPT, UPT, URZ, UR55, URZ, UP0, !UPT ;  /* 0x00000037ff057290 */ /* 0x000fe200087fe4ff */
[----:B------:R-:W-:Y:S01]  /*c0a0*/  UMOV UR51, UR52 ;  /* 0x0000003400337c82 */ /* 0x000fe20008000000 */
[----:B------:R-:W-:Y:S02]  /*c0b0*/  UIADD3 UR9, UPT, UPT, UR49, 0x80, URZ ;  /* 0x0000008031097890 */ /* 0x000fe4000fffe0ff */
[----:B------:R-:W-:Y:S01]  /*c0c0*/  UIADD3 UR8, UPT, UPT, UR44, 0x5200, URZ ;  /* 0x000052002c087890 */ /* 0x000fe2000fffe0ff */
[----:B------:R-:W-:Y:S01]  /*c0d0*/  UMOV UR10, UR50 ;  /* 0x00000032000a7c82 */ /* 0x000fe20008000000 */
[----:B------:R-:W-:Y:S03]  /*c0e0*/  UMOV UR11, UR52 ;  /* 0x00000034000b7c82 */ /* 0x000fe60008000000 */
[----:B------:R1:W-:Y:S04]  /*c0f0*/  UTMASTG.3D [UR48], [UR4] ;  /* 0x00000030040073b5 */ /* 0x0003e80008010000 */
[----:B------:R1:W-:Y:S01]  /*c100*/  UTMASTG.3D [UR8], [UR4] ;  /* 0x00000008040073b5 */ /* 0x0003e20008010000 */
[----:B------:R0:W-:Y:S01]  /*c110*/  UTMACMDFLUSH ;  /* 0x00000000000079b7 */ /* 0x0001e20000000000 */
[----:B-1----:R-:W-:Y:S04]  /*c120*/  DEPBAR.LE SB0, 0x1 ;  /* 0x000080400000791a */ /* 0x002fe80000000000 */
.L_x_132:
[----:B------:R-:W-:Y:S05]  /*c130*/  BSYNC.RECONVERGENT B0 ;  /* 0x0000000000007941 */ /* 0x000fea0003800200 */
.L_x_131:
[----:B------:R-:W-:Y:S01]  /*c140*/  BAR.SYNC.DEFER_BLOCKING 0x1, 0x80 ;  /* 0x0042000000007b1d */ /* 0x000fe20000010000 */
[----:B------:R-:W-:Y:S01]  /*c150*/  UIADD3 UR4, UPT, UPT, UR45, 0x1, URZ ;  /* 0x000000012d047890 */ /* 0x000fe2000fffe0ff */
[----:B--2---:R-:W-:Y:S03]  /*c160*/  HFMA2 R16, -RZ, RZ, 0, 0 ;  /* 0x00000000ff107431 */ /* 0x004fe600000001ff */
[----:B------:R-:W-:Y:S04]  /*c170*/  UISETP.NE.AND UP0, UPT, UR4, 0x4, UPT ;  /* 0x000000040400788c */ /* 0x000fe8000bf05270 */
[----:B------:R-:W-:Y:S01]  /*c180*/  USEL UR46, UR4, URZ, UP0 ;  /* 0x000000ff042e7287 */ /* 0x000fe20008000000 */
[----:B------:R1:W-:Y:S01]  /*c190*/  @P2 SYNCS.ARRIVE.TRANS64.RED.A1T0 RZ, [R3+URZ], RZ ;  /* 0x000000ff03ff29a7 */ /* 0x0003e200081004ff */
[----:B------:R-:W-:Y:S01]  /*c1a0*/  BSSY B1, `(.L_x_133) ;  /* 0x000001e000017945 */ /* 0x000fe20003800000 */
[----:B------:R-:W2:Y:S02]  /*c1b0*/  @P2 SYNCS.PHASECHK.TRANS64.TRYWAIT P0, [R0+URZ+0x10], R5 ;  /* 0x00001005000025a7 */ /* 0x000ea400080011ff */
        /* <DEDUP_REMOVED lines=13> */
.L_x_136:
[----:B------:R-:W-:Y:S05]  /*c290*/  BSYNC B0 ;  /* 0x0000000000007941 */ /* 0x000fea0003800000 */
.L_x_135:
[----:B------:R-:W-:Y:S01]  /*c2a0*/  ISETP.NE.AND P0, PT, R199, RZ, PT ;  /* 0x000000ffc700720c */ /* 0x000fe20003f05270 */
[----:B------:R-:W-:Y:S11]  /*c2b0*/  VIADD R137, R137, 0x1 ;  /* 0x0000000189897836 */ /* 0x000ff60000000000 */
[----:B------:R-:W-:Y:S01]  /*c2c0*/  @!UPT UIADD3 URZ, UPT, UPT, URZ, URZ, URZ ;  /* 0x000000fffffff290 */ /* 0x000fe2000fffe0ff */
[----:B------:R2:W4:Y:S04]  /*c2d0*/  @P0 LDS.128 R160, [R4+0x20] ;  /* 0x0000200004a00984 */ /* 0x0005280000000c00 */
[----:B------:R2:W1:Y:S04]  /*c2e0*/  @P0 LDS.128 R140, [R4+0x1020] ;  /* 0x00102000048c0984 */ /* 0x0004680000000c00 */
[----:B------:R2:W1:Y:S04]  /*c2f0*/  @P0 LDS.128 R168, [R8] ;  /* 0x0000000008a80984 */ /* 0x0004680000000c00 */
[----:B------:R2:W1:Y:S04]  /*c300*/  @P0 LDS.128 R152, [R8+0x1000] ;  /* 0x0010000008980984 */ /* 0x0004680000000c00 */
[----:B------:R2:W1:Y:S04]  /*c310*/  @P0 LDS.128 R164, [R6+0x10] ;  /* 0x0000100006a40984 */ /* 0x0004680000000c00 */
[----:B------:R2:W1:Y:S04]  /*c320*/  @P0 LDS.128 R148, [R6+0x1010] ;  /* 0x0010100006940984 */ /* 0x0004680000000c00 */
[----:B------:R2:W1:Y:S04]  /*c330*/  @P0 LDS.128 R156, [R3+0x10] ;  /* 0x00001000039c0984 */ /* 0x0004680000000c00 */
[----:B------:R2:W1:Y:S01]  /*c340*/  @P0 LDS.128 R144, [R3+0x1010] ;  /* 0x0010100003900984 */ /* 0x0004620000000c00 */
[C---:B------:R-:W-:Y:S04]  /*c350*/  ISETP.NE.AND P0, PT, R137.reuse, 0x4, PT ;  /* 0x000000048900780c */ /* 0x040fe80003f05270 */
[----:B------:R-:W-:Y:S02]  /*c360*/  SEL R137, R137, RZ, P0 ;  /* 0x000000ff89897207 */ /* 0x000fe40000000000 */
[----:B------:R-:W-:Y:S02]  /*c370*/  SEL R16, RZ, 0x1, P0 ;  /* 0x00000001ff107807 */ /* 0x000fe40000000000 */
.L_x_134:
[----:B------:R-:W-:Y:S05]  /*c380*/  BSYNC B1 ;  /* 0x0000000000017941 */ /* 0x000fea0003800000 */
.L_x_133:
[----:B------:R-:W-:Y:S05]  /*c390*/  VIADD R92, R92, 0x400000 ;  /* 0x004000005c5c7836 */ /* 0x000fea0000000000 */
[----:B-1----:R-:W-:Y:S04]  /*c3a0*/  SHF.R.U32.HI R0, RZ, 0x15, R92 ;  /* 0x00000015ff007819 */ /* 0x002fe8000001165c */
[----:B------:R-:W-:Y:S04]  /*c3b0*/  LOP3.LUT R18, R0, 0x3, RZ, 0xc0, !PT ;  /* 0x0000000300127812 */ /* 0x000fe800078ec0ff */
[----:B------:R-:W-:Y:S11]  /*c3c0*/  ISETP.NE.AND P0, PT, R189, R18, PT ;  /* 0x00000012bd00720c */ /* 0x000ff60003f05270 */
[----:B------:R-:W-:Y:S02]  /*c3d0*/  @!UPT UIADD3 URZ, UPT, UPT, URZ, URZ, URZ ;  /* 0x000000fffffff290 */ /* 0x000fe4000fffe0ff */
[----:B------:R-:W-:Y:S05]  /*c3e0*/  @P0 BRA `(.L_x_138) ;  /* 0x0000000000bc0947 */ /* 0x000fea0003800000 */
[----:B------:R-:W-:Y:S11]  /*c3f0*/  LOP3.LUT P0, RZ, R0, 0x3, R177, 0x48, !PT ;  /* 0x0000000300ff7812 */ /* 0x000ff600078048b1 */
[----:B------:R-:W-:Y:S02]  /*c400*/  @!UPT UIADD3 URZ, UPT, UPT, URZ, URZ, URZ ;  /* 0x000000fffffff290 */ /* 0x000fe4000fffe0ff */
[----:B------:R-:W-:Y:S05]  /*c410*/  @!P0 BRA `(.L_x_139) ;  /* 0x0000000000408947 */ /* 0x000fea0003800000 */
[----:B------:R-:W1:Y:S01]  /*c420*/  LDCU.64 UR8, c[0x4][0x70] ;  /* 0x01000e00ff0877ac */ /* 0x000e620008000a00 */
[----:B------:R-:W-:Y:S01]  /*c430*/  MOV R15, 0x0 ;  /* 0x00000000000f7802 */ /* 0x000fe20000000f00 */
[----:B------:R-:W-:Y:S02]  /*c440*/  HFMA2 R12, -RZ, RZ, 0, 5.9604644775390625e-08 ;  /* 0x00000001ff0c7431 */ /* 0x000fe400000001ff */
[----:B--2---:R-:W-:Y:S02]  /*c450*/  IMAD.MOV.U32 R8, RZ, RZ, 0x192 ;  /* 0x00000192ff087424 */ /* 0x004fe400078e00ff */
[----:B------:R-:W-:Y:S01]  /*c460*/  IMAD.MOV.U32 R13, RZ, RZ, RZ ;  /* 0x000000ffff0d7224 */ /* 0x000fe200078e00ff */
[----:B------:R-:W2:Y:S01]  /*c470*/  LDCU.64 UR6, c[0x4][0x78] ;  /* 0x01000f00ff0677ac */ /* 0x000ea20008000a00 */
[----:B------:R-:W3:Y:S01]  /*c480*/  LDC.64 R14, c[0x4][R15] ;  /* 0x010000000f0e7b82 */ /* 0x000ee20000000a00 */
[----:B------:R-:W5:Y:S01]  /*c490*/  LDCU.64 UR4, c[0x4][0x10] ;  /* 0x01000200ff0477ac */ /* 0x000f620008000a00 */
[----:B-1----:R-:W-:Y:S01]  /*c4a0*/  MOV R5, UR9 ;  /* 0x0000000900057c02 */ /* 0x002fe20008000f00 */
[----:B------:R-:W-:Y:S01]  /*c4b0*/  IMAD.U32 R4, RZ, RZ, UR8 ;  /* 0x00000008ff047e24 */ /* 0x000fe2000f8e00ff */
[----:B--2---:R-:W-:Y:S01]  /*c4c0*/  MOV R7, UR7 ;  /* 0x0000000700077c02 */ /* 0x004fe20008000f00 */
[----:B------:R-:W-:Y:S01]  /*c4d0*/  IMAD.U32 R6, RZ, RZ, UR6 ;  /* 0x00000006ff067e24 */ /* 0x000fe2000f8e00ff */
[----:B-----5:R-:W-:Y:S01]  /*c4e0*/  MOV R11, UR5 ;  /* 0x00000005000b7c02 */ /* 0x020fe20008000f00 */
[----:B------:R-:W-:Y:S02]  /*c4f0*/  IMAD.U32 R10, RZ, RZ, UR4 ;  /* 0x00000004ff0a7e24 */ /* 0x000fe4000f8e00ff */
[----:B------:R-:W-:Y:S07]  /*c500*/  LEPC R20, `(.L_x_139) ;  /* 0x000000001014794e */ /* 0x000fee0000000000 */
[----:B---34-:R-:W-:Y:S05]  /*c510*/  CALL.ABS.NOINC R14 ;  /* 0x000000000e007343 */ /* 0x018fea0003c00000 */
.L_x_139:
[----:B------:R-:W-:Y:S05]  /*c520*/  WARPSYNC.ALL ;  /* 0x0000000000007948 */ /* 0x000fea0003800000 */
[C---:B------:R-:W-:Y:S01]  /*c530*/  R2UR UR4, R92.reuse ;  /* 0x000000005c0472ca */ /* 0x040fe200000e0000 */
[----:B------:R-:W-:Y:S05]  /*c540*/  VIADD R0, R92, 0x80 ;  /* 0x000000805c007836 */ /* 0x000fea0000000000 */
[----:B------:R-:W-:Y:S04]  /*c550*/  SHF.R.U32.HI R0, RZ, 0x15, R0 ;  /* 0x00000015ff007819 */ /* 0x000fe80000011600 */
[----:B------:R-:W-:Y:S03]  /*c560*/  LOP3.LUT P0, RZ, R0, 0x3, R177, 0x48, !PT ;  /* 0x0000000300ff7812 */ /* 0x000fe600078048b1 */
[----:B------:R-:W1:Y:S10]  /*c570*/  LDTM.x32 R24, tmem[UR4] ;  /* 0x00000004001879ee */ /* 0x000e7400082c0000 */
[----:B-1----:R-:W-:Y:S05]  /*c580*/  @!P0 BRA `(.L_x_140) ;  /* 0x0000000000408947 */ /* 0x002fea0003800000 */
        /* <DEDUP_REMOVED lines=16> */
.L_x_140:
[----:B------:R-:W-:Y:S05]  /*c690*/  WARPSYNC.ALL ;  /* 0x0000000000007948 */ /* 0x000fea0003800000 */
[----:B------:R-:W-:Y:S11]  /*c6a0*/  R2UR UR4, R92 ;  /* 0x000000005c0472ca */ /* 0x000ff600000e0000 */
[----:B------:R-:W-:Y:S02]  /*c6b0*/  @!UPT UIADD3 URZ, UPT, UPT, URZ, URZ, URZ ;  /* 0x000000fffffff290 */ /* 0x000fe4000fffe0ff */
[----:B------:R-:W1:Y:S02]  /*c6c0*/  LDTM.x32 R56, tmem[UR4+0x80] ;  /* 0x00008004003879ee */ /* 0x000e6400082c0000 */
[----:B-1----:R-:W-:Y:S01]  /*c6d0*/  NOP ;  /* 0x0000000000007918 */ /* 0x002fe20000000000 */
.L_x_138:
[----:B--2---:R-:W-:Y:S01]  /*c6e0*/  SHF.L.U32 R4, R168, 0x10, RZ ;  /* 0x00000010a8047819 */ /* 0x004fe200000006ff */
        /* <DEDUP_REMOVED lines=234> */
[----:B------:R-:W-:Y:S01]  /*d590*/  LEA R8, R137, UR44, 0x3 ;  /* 0x0000002c89087c11 */ /* 0x000fe2000f8e18ff */
[----:B------:R2:W-:Y:S01]  /*d5a0*/  @!P1 STS.128 [R195+0x7010], R12 ;  /* 0x0070100cc3009388 */ /* 0x0005e20000000c00 */
[----:B------:R-:W-:Y:S02]  /*d5b0*/  @P2 LEA R0, R0, UR44, 0x3 ;  /* 0x0000002c00002c11 */ /* 0x000fe4000f8e18ff */
[----:B------:R-:W-:Y:S02]  /*d5c0*/  @P2 SHF.L.U32 R5, R16, 0x1f, RZ ;  /* 0x0000001f10052819 */ /* 0x000fe400000006ff */
[----:B------:R-:W-:Y:S01]  /*d5d0*/  @P2 IADD3 R3, PT, PT, R0, 0x30, RZ ;  /* 0x0000003000032810 */ /* 0x000fe20007ffe0ff */
        /* <DEDUP_REMOVED lines=13> */
[----:B------:R-:W-:Y:S02]  /*d6b0*/  UIADD3 UR8, UPT, UPT, UR44, 0x6200, URZ ;  /* 0x000062002c087890 */ /* 0x000fe4000fffe0ff */
[----:B------:R-:W-:Y:S01]  /*d6c0*/  UIADD3.X UR5, UPT, UPT, URZ, UR55, URZ, UP0, !UPT ;  /* 0x00000037ff057290 */ /* 0x000fe200087fe4ff */
[----:B------:R-:W-:Y:S01]  /*d6d0*/  UMOV UR9, UR49 ;  /* 0x0000003100097c82 */ /* 0x000fe20008000000 */
[----:B------:R-:W-:Y:S01]  /*d6e0*/  UMOV UR11, UR52 ;  /* 0x00000034000b7c82 */ /* 0x000fe20008000000 */
[----:B------:R-:W-:Y:S02]  /*d6f0*/  UIADD3 UR13, UPT, UPT, UR49, 0x80, URZ ;  /* 0x00000080310d7890 */ /* 0x000fe4000fffe0ff */
[----:B------:R-:W-:Y:S01]  /*d700*/  UIADD3 UR12, UPT, UPT, UR44, 0x7200, URZ ;  /* 0x000072002c0c7890 */ /* 0x000fe2000fffe0ff */
[----:B------:R-:W-:Y:S03]  /*d710*/  UMOV UR15, UR52 ;  /* 0x00000034000f7c82 */ /* 0x000fe60008000000 */
[----:B------:R1:W-:Y:S01]  /*d720*/  UTMASTG.3D [UR8], [UR4] ;  /* 0x00000008040073b5 */ /* 0x0003e20008010000 */
[----:B------:R-:W-:Y:S04]  /*d730*/  UMOV UR14, UR10 ;  /* 0x0000000a000e7c82 */ /* 0x000fe80008000000 */
[----:B------:R1:W-:Y:S01]  /*d740*/  UTMASTG.3D [UR12], [UR4] ;  /* 0x0000000c040073b5 */ /* 0x0003e20008010000 */
[----:B------:R0:W-:Y:S01]  /*d750*/  UTMACMDFLUSH ;  /* 0x00000000000079b7 */ /* 0x0001e20000000000 */
[----:B-1----:R-:W-:Y:S04]  /*d760*/  DEPBAR.LE SB0, 0x1 ;  /* 0x000080400000791a */ /* 0x002fe80000000000 */
.L_x_142:
[----:B------:R-:W-:Y:S05]  /*d770*/  BSYNC.RECONVERGENT B0 ;  /* 0x0000000000007941 */ /* 0x000fea0003800200 */
.L_x_141:
        /* <DEDUP_REMOVED lines=9> */
[----:B------:R-:W4:Y:S01]  /*d810*/  @P2 SYNCS.PHASECHK.TRANS64.TRYWAIT P0, [R8+URZ+0x10], R5 ;  /* 0x00001005080025a7 */ /* 0x000f2200080011ff */
[----:B------:R-:W-:Y:S01]  /*d820*/  VIADD R17, R131, UR4 ;  /* 0x0000000483117c36 */ /* 0x000fe20008000000 */
[----:B------:R-:W-:Y:S04]  /*d830*/  USEL UR45, UR5, URZ, UP0 ;  /* 0x000000ff052d7287 */ /* 0x000fe80008000000 */
[----:B------:R-:W-:Y:S04]  /*d840*/  SHF.R.U32.HI R10, RZ, 0x15, R17 ;  /* 0x00000015ff0a7819 */ /* 0x000fe80000011611 */
[----:B------:R-:W-:Y:S02]  /*d850*/  LOP3.LUT R18, R10, 0x3, RZ, 0xc0, !PT ;  /* 0x000000030a127812 */ /* 0x000fe400078ec0ff */
[----:B----4-:R-:W-:Y:S01]  /*d860*/  @P2 SEL R138, RZ, 0x1, !P0 ;  /* 0x00000001ff8a2807 */ /* 0x010fe20004000000 */
        /* <DEDUP_REMOVED lines=9> */
[----:B------:R-:W-:Y:S04]  /*d900*/  SHF.L.U32 R5, R16, 0x1f, RZ ;  /* 0x0000001f10057819 */ /* 0x000fe800000006ff */
[----:B------:R-:W1:Y:S02]  /*d910*/  SYNCS.PHASECHK.TRANS64.TRYWAIT P0, [R8+URZ+0x10], R5 ;  /* 0x00001005080075a7 */ /* 0x000e6400080011ff */
[----:B-1----:R-:W-:Y:S05]  /*d920*/  @!P0 BRA `(.L_x_147) ;  /* 0x00000064006c8947 */ /* 0x002fea0003800000 */
.L_x_146:
[----:B------:R-:W-:Y:S05]  /*d930*/  BSYNC B0 ;  /* 0x0000000000007941 */ /* 0x000fea0003800000 */
.L_x_145:
[----:B------:R-:W-:Y:S01]  /*d940*/  ISETP.NE.AND P0, PT, R199, RZ, PT ;  /* 0x000000ffc700720c */ /* 0x000fe20003f05270 */
[----:B------:R-:W-:Y:S11]  /*d950*/  VIADD R137, R137, 0x1 ;  /* 0x0000000189897836 */ /* 0x000ff60000000000 */
[----:B------:R-:W-:Y:S01]  /*d960*/  @!UPT UIADD3 URZ, UPT, UPT, URZ, URZ, URZ ;  /* 0x000000fffffff290 */ /* 0x000fe2000fffe0ff */
[----:B------:R4:W2:Y:S04]  /*d970*/  @P0 LDS.128 R160, [R3+0x20] ;  /* 0x0000200003a00984 */ /* 0x0008a80000000c00 */
[----:B------:R4:W2:Y:S04]  /*d980*/  @P0 LDS.128 R140, [R3+0x1020] ;  /* 0x00102000038c0984 */ /* 0x0008a80000000c00 */
[----:B------:R4:W2:Y:S04]  /*d990*/  @P0 LDS.128 R168, [R6] ;  /* 0x0000000006a80984 */ /* 0x0008a80000000c00 */
[----:B------:R4:W2:Y:S04]  /*d9a0*/  @P0 LDS.128 R152, [R6+0x1000] ;  /* 0x0010000006980984 */ /* 0x0008a80000000c00 */
[----:B------:R4:W2:Y:S04]  /*d9b0*/  @P0 LDS.128 R164, [R4+0x10] ;  /* 0x0000100004a40984 */ /* 0x0008a80000000c00 */
[----:B------:R4:W2:Y:S04]  /*d9c0*/  @P0 LDS.128 R148, [R4+0x1010] ;  /* 0x0010100004940984 */ /* 0x0008a80000000c00 */
[----:B------:R4:W2:Y:S04]  /*d9d0*/  @P0 LDS.128 R156, [R0+0x10] ;  /* 0x00001000009c0984 */ /* 0x0008a80000000c00 */
[----:B------:R4:W2:Y:S01]  /*d9e0*/  @P0 LDS.128 R144, [R0+0x1010] ;  /* 0x0010100000900984 */ /* 0x0008a20000000c00 */
[C---:B------:R-:W-:Y:S04]  /*d9f0*/  ISETP.NE.AND P0, PT, R137.reuse, 0x4, PT ;  /* 0x000000048900780c */ /* 0x040fe80003f05270 */
[----:B-1----:R-:W-:Y:S02]  /*da00*/  SEL R5, RZ, 0x1, P0 ;  /* 0x00000001ff057807 */ /* 0x002fe40000000000 */
[----:B------:R-:W-:Y:S02]  /*da10*/  SEL R137, R137, RZ, P0 ;  /* 0x000000ff89897207 */ /* 0x000fe40000000000 */
[----:B------:R-:W-:Y:S02]  /*da20*/  LOP3.LUT R16, R16, R5, RZ, 0x3c, !PT ;  /* 0x0000000510107212 */ /* 0x000fe400078e3cff */
.L_x_144:
[----:B------:R-:W-:Y:S05]  /*da30*/  BSYNC B1 ;  /* 0x0000000000017941 */ /* 0x000fea0003800000 */
.L_x_143:
[----:B------:R-:W-:Y:S11]  /*da40*/  ISETP.NE.AND P0, PT, R189, R18, PT ;  /* 0x00000012bd00720c */ /* 0x000ff60003f05270 */
[----:B------:R-:W-:Y:S02]  /*da50*/  @!UPT UIADD3 URZ, UPT, UPT, URZ, URZ, URZ ;  /* 0x000000fffffff290 */ /* 0x000fe4000fffe0ff */
[----:B------:R-:W-:Y:S05]  /*da60*/  @P0 BRA `(.L_x_148) ;  /* 0x0000000000bc0947 */ /* 0x000fea0003800000 */
[----:B------:R-:W-:Y:S11]  /*da70*/  LOP3.LUT P0, RZ, R10, 0x3, R177, 0x48, !PT ;  /* 0x000000030aff7812 */ /* 0x000ff600078048b1 */
[----:B------:R-:W-:Y:S02]  /*da80*/  @!UPT UIADD3 URZ, UPT, UPT, URZ, URZ, URZ ;  /* 0x000000fffffff290 */ /* 0x000fe4000fffe0ff */
[----:B------:R-:W-:Y:S05]  /*da90*/  @!P0 BRA `(.L_x_149) ;  /* 0x0000000000408947 */ /* 0x000fea0003800000 */
[----:B------:R-:W1:Y:S01]  /*daa0*/  LDCU.64 UR8, c[0x4][0x70] ;  /* 0x01000e00ff0877ac */ /* 0x000e620008000a00 */
[----:B--2---:R-:W-:Y:S01]  /*dab0*/  MOV R15, 0x0 ;  /* 0x00000000000f7802 */ /* 0x004fe20000000f00 */
[----:B------:R-:W-:Y:S02]  /*dac0*/  HFMA2 R12, -RZ, RZ, 0, 5.9604644775390625e-08 ;  /* 0x00000001ff0c7431 */ /* 0x000fe400000001ff */
[----:B------:R-:W-:Y:S02]  /*dad0*/  IMAD.MOV.U32 R8, RZ, RZ, 0x192 ;  /* 0x00000192ff087424 */ /* 0x000fe400078e00ff */
[----:B------:R-:W-:Y:S01]  /*dae0*/  IMAD.MOV.U32 R13, RZ, RZ, RZ ;  /* 0x000000ffff0d7224 */ /* 0x000fe200078e00ff */
[----:B------:R-:W2:Y:S01]  /*daf0*/  LDCU.64 UR6, c[0x4][0x78] ;  /* 0x01000f00ff0677ac */ /* 0x000ea20008000a00 */
[----:B------:R-:W3:Y:S01]  /*db00*/  LDC.64 R14, c[0x4][R15] ;  /* 0x010000000f0e7b82 */ /* 0x000ee20000000a00 */
[----:B------:R-:W5:Y:S01]  /*db10*/  LDCU.64 UR4, c[0x4][0x10] ;  /* 0x01000200ff0477ac */ /* 0x000f620008000a00 */
[----:B-1----:R-:W-:Y:S01]  /*db20*/  MOV R5, UR9 ;  /* 0x0000000900057c02 */ /* 0x002fe20008000f00 */
[----:B----4-:R-:W-:Y:S01]  /*db30*/  IMAD.U32 R4, RZ, RZ, UR8 ;  /* 0x00000008ff047e24 */ /* 0x010fe2000f8e00ff */
[----:B--2---:R-:W-:Y:S01]  /*db40*/  MOV R7, UR7 ;  /* 0x0000000700077c02 */ /* 0x004fe20008000f00 */
[----:B------:R-:W-:Y:S01]  /*db50*/  IMAD.U32 R6, RZ, RZ, UR6 ;  /* 0x00000006ff067e24 */ /* 0x000fe2000f8e00ff */
[----:B-----5:R-:W-:Y:S01]  /*db60*/  MOV R11, UR5 ;  /* 0x00000005000b7c02 */ /* 0x020fe20008000f00 */
[----:B------:R-:W-:Y:S02]  /*db70*/  IMAD.U32 R10, RZ, RZ, UR4 ;  /* 0x00000004ff0a7e24 */ /* 0x000fe4000f8e00ff */
[----:B------:R-:W-:Y:S07]  /*db80*/  LEPC R20, `(.L_x_149) ;  /* 0x000000001014794e */ /* 0x000fee0000000000 */
[----:B---3--:R-:W-:Y:S05]  /*db90*/  CALL.ABS.NOINC R14 ;  /* 0x000000000e007343 */ /* 0x008fea0003c00000 */
.L_x_149:
[----:B------:R-:W-:Y:S05]  /*dba0*/  WARPSYNC.ALL ;  /* 0x0000000000007948 */ /* 0x000fea0003800000 */
[C---:B------:R-:W-:Y:S01]  /*dbb0*/  R2UR UR4, R17.reuse ;  /* 0x00000000110472ca */ /* 0x040fe200000e0000 */
[----:B----4-:R-:W-:Y:S05]  /*dbc0*/  VIADD R0, R17, 0x80 ;  /* 0x0000008011007836 */ /* 0x010fea0000000000 */
[----:B------:R-:W-:Y:S04]  /*dbd0*/  SHF.R.U32.HI R0, RZ, 0x15, R0 ;  /* 0x00000015ff007819 */ /* 0x000fe80000011600 */
[----:B------:R-:W-:Y:S03]  /*dbe0*/  LOP3.LUT P0, RZ, R0, 0x3, R177, 0x48, !PT ;  /* 0x0000000300ff7812 */ /* 0x000fe600078048b1 */
[----:B------:R-:W1:Y:S10]  /*dbf0*/  LDTM.x32 R24, tmem[UR4] ;  /* 0x00000004001879ee */ /* 0x000e7400082c0000 */
[----:B-1----:R-:W-:Y:S05]  /*dc00*/  @!P0 BRA `(.L_x_150) ;  /* 0x0000000000408947 */ /* 0x002fea0003800000 */
[----:B------:R-:W1:Y:S01]  /*dc10*/  LDCU.64 UR8, c[0x4][0x70] ;  /* 0x01000e00ff0877ac */ /* 0x000e620008000a00 */
[----:B--2---:R-:W-:Y:S01]  /*dc20*/  MOV R15, 0x0 ;  /* 0x00000000000f7802 */ /* 0x004fe20000000f00 */
[----:B------:R-:W-:Y:S02]  /*dc30*/  HFMA2 R12, -RZ, RZ, 0, 5.9604644775390625e-08 ;  /* 0x00000001ff0c7431 */ /* 0x000fe400000001ff */
[----:B------:R-:W-:Y:S02]  /*dc40*/  IMAD.MOV.U32 R8, RZ, RZ, 0x192 ;  /* 0x00000192ff087424 */ /* 0x000fe400078e00ff */
[----:B------:R-:W-:Y:S01]  /*dc50*/  IMAD.MOV.U32 R13, RZ, RZ, RZ ;  /* 0x000000ffff0d7224 */ /* 0x000fe200078e00ff */
[----:B------:R-:W2:Y:S01]  /*dc60*/  LDCU.64 UR6, c[0x4][0x78] ;  /* 0x01000f00ff0677ac */ /* 0x000ea20008000a00 */
[----:B------:R-:W4:Y:S01]  /*dc70*/  LDC.64 R14, c[0x4][R15] ;  /* 0x010000000f0e7b82 */ /* 0x000f220000000a00 */
        /* <DEDUP_REMOVED lines=9> */
.L_x_150:
[----:B------:R-:W-:Y:S05]  /*dd10*/  WARPSYNC.ALL ;  /* 0x0000000000007948 */ /* 0x000fea0003800000 */
[----:B------:R-:W-:Y:S11]  /*dd20*/  R2UR UR4, R17 ;  /* 0x00000000110472ca */ /* 0x000ff600000e0000 */
[----:B------:R-:W-:Y:S02]  /*dd30*/  @!UPT UIADD3 URZ, UPT, UPT, URZ, URZ, URZ ;  /* 0x000000fffffff290 */ /* 0x000fe4000fffe0ff */
[----:B------:R-:W1:Y:S02]  /*dd40*/  LDTM.x32 R56, tmem[UR4+0x80] ;  /* 0x00008004003879ee */ /* 0x000e6400082c0000 */
[----:B-1----:R-:W-:Y:S01]  /*dd50*/  NOP ;  /* 0x0000000000007918 */ /* 0x002fe20000000000 */
.L_x_148:
[----:B--2-4-:R-:W-:Y:S01]  /*dd60*/  SHF.L.U32 R4, R168, 0x10, RZ ;  /* 0x00000010a8047819 */ /* 0x014fe200000006ff */
        /* <DEDUP_REMOVED lines=39> */
[----:B------:R1:W-:Y:S01]  /*dfe0*/  @!P1 STS.128 [R188], R20 ;  /* 0x00000014bc009388 */ /* 0x0003e20000000c00 */
        /* <DEDUP_REMOVED lines=15> */
[----:B------:R-:W-:Y:S01]  /*e0e0*/  SHF.L.U32 R3, R160, 0x10, RZ ;  /* 0x00000010a0037819 */ /* 0x000fe200000006ff */
        /* <DEDUP_REMOVED lines=194> */
[----:B------:R-:W-:Y:S01]  /*ed10*/  UIADD3 UR4, UPT, UPT, UR44, 0x200, URZ ;  /* 0x000002002c047890 */ /* 0x000fe2000fffe0ff */
[----:B------:R-:W-:Y:S01]  /*ed20*/  UMOV UR51, UR52 ;  /* 0x0000003400337c82 */ /* 0x000fe20008000000 */
[----:B------:R-:W-:Y:S02]  /*ed30*/  UIADD3 UR9, UPT, UPT, UR49, 0x80, URZ ;  /* 0x0000008031097890 */ /* 0x000fe4000fffe0ff */
[----:B------:R-:W-:Y:S02]  /*ed40*/  UIADD3 UR8, UPT, UPT, UR44, 0x1200, URZ ;  /* 0x000012002c087890 */ /* 0x000fe4000fffe0ff */
[----:B------:R-:W-:Y:S01]  /*ed50*/  MOV R181, UR4 ;  /* 0x0000000400b57c02 */ /* 0x000fe20008000f00 */
[----:B------:R-:W-:Y:S01]  /*ed60*/  UIADD3 UR4, UP0, UPT, UR54, 0xa80, URZ ;  /* 0x00000a8036047890 */ /* 0x000fe2000ff1e0ff */
[----:B------:R-:W-:Y:S02]  /*ed70*/  UMOV UR10, UR50 ;  /* 0x00000032000a7c82 */ /* 0x000fe40008000000 */
[----:B------:R-:W-:Y:S01]  /*ed80*/  R2UR UR48, R181 ;  /* 0x00000000b53072ca */ /* 0x000fe200000e0000 */
[----:B------:R-:W-:Y:S01]  /*ed90*/  UIADD3.X UR5, UPT, UPT, URZ, UR55, URZ, UP0, !UPT ;  /* 0x00000037ff057290 */ /* 0x000fe200087fe4ff */
[----:B------:R-:W-:Y:S11]  /*eda0*/  UMOV UR11, UR52 ;  /* 0x00000034000b7c82 */ /* 0x000ff60008000000 */
[----:B------:R1:W-:Y:S01]  /*edb0*/  UTMASTG.3D [UR48], [UR4] ;  /* 0x00000030040073b5 */ /* 0x0003e20008010000 */
[----:B------:R1:W-:Y:S01]  /*edc0*/  UTMASTG.3D [UR8], [UR4] ;  /* 0x00000008040073b5 */ /* 0x0003e20008010000 */
[----:B------:R0:W-:Y:S01]  /*edd0*/  UTMACMDFLUSH ;  /* 0x00000000000079b7 */ /* 0x0001e20000000000 */
[----:B-1----:R-:W-:Y:S04]  /*ede0*/  DEPBAR.LE SB0, 0x1 ;  /* 0x000080400000791a */ /* 0x002fe80000000000 */
.L_x_152:
[----:B------:R-:W-:Y:S05]  /*edf0*/  BSYNC.RECONVERGENT B0 ;  /* 0x0000000000007941 */ /* 0x000fea0003800200 */
.L_x_151:
[----:B------:R-:W-:Y:S01]  /*ee00*/  BAR.SYNC.DEFER_BLOCKING 0x1, 0x80 ;  /* 0x0042000000007b1d */ /* 0x000fe20000010000 */
[----:B------:R-:W-:Y:S04]  /*ee10*/  UIADD3 UR4, UPT, UPT, UR45, 0x1, URZ ;  /* 0x000000012d047890 */ /* 0x000fe8000fffe0ff */
[----:B------:R-:W-:Y:S04]  /*ee20*/  UISETP.NE.AND UP0, UPT, UR4, 0x4, UPT ;  /* 0x000000040400788c */ /* 0x000fe8000bf05270 */
[----:B------:R-:W-:Y:S01]  /*ee30*/  USEL UR46, UR4, URZ, UP0 ;  /* 0x000000ff042e7287 */ /* 0x000fe20008000000 */
[----:B------:R1:W-:Y:S01]  /*ee40*/  @P2 SYNCS.ARRIVE.TRANS64.RED.A1T0 RZ, [R3+URZ], RZ ;  /* 0x000000ff03ff29a7 */ /* 0x0003e200081004ff */
[----:B------:R-:W-:Y:S01]  /*ee50*/  BSSY B1, `(.L_x_153) ;  /* 0x000001f000017945 */ /* 0x000fe20003800000 */
[----:B------:R-:W4:Y:S02]  /*ee60*/  @P2 SYNCS.PHASECHK.TRANS64.TRYWAIT P0, [R8+URZ+0x10], R5 ;  /* 0x00001005080025a7 */ /* 0x000f2400080011ff */
        /* <DEDUP_REMOVED lines=13> */
.L_x_156:
[----:B------:R-:W-:Y:S05]  /*ef40*/  BSYNC B0 ;  /* 0x0000000000007941 */ /* 0x000fea0003800000 */
.L_x_155:
        /* <DEDUP_REMOVED lines=15> */
.L_x_154:
[----:B------:R-:W-:Y:S05]  /*f040*/  BSYNC B1 ;  /* 0x0000000000017941 */ /* 0x000fea0003800000 */
.L_x_153:
[----:B------:R-:W-:Y:S05]  /*f050*/  VIADD R17, R17, 0x400000 ;  /* 0x0040000011117836 */ /* 0x000fea0000000000 */
[----:B----4-:R-:W-:Y:S04]  /*f060*/  SHF.R.U32.HI R0, RZ, 0x15, R17 ;  /* 0x00000015ff007819 */ /* 0x010fe80000011611 */
        /* <DEDUP_REMOVED lines=23> */
.L_x_159:
        /* <DEDUP_REMOVED lines=23> */
.L_x_160:
[----:B------:R-:W-:Y:S05]  /*f350*/  WARPSYNC.ALL ;  /* 0x0000000000007948 */ /* 0x000fea0003800000 */
[----:B------:R-:W-:Y:S11]  /*f360*/  R2UR UR4, R17 ;  /* 0x00000000110472ca */ /* 0x000ff600000e0000 */
[----:B------:R-:W-:Y:S02]  /*f370*/  @!UPT UIADD3 URZ, UPT, UPT, URZ, URZ, URZ ;  /* 0x000000fffffff290 */ /* 0x000fe4000fffe0ff */
[----:B------:R-:W1:Y:S02]  /*f380*/  LDTM.x32 R56, tmem[UR4+0x80] ;  /* 0x00008004003879ee */ /* 0x000e6400082c0000 */
[----:B-1----:R-:W-:Y:S01]  /*f390*/  NOP ;  /* 0x0000000000007918 */ /* 0x002fe20000000000 */
.L_x_158:
        /* <DEDUP_REMOVED lines=235> */
[----:B------:R-:W-:Y:S01]  /*10250*/  @P2 SHF.L.U32 R5, R16, 0x1f, RZ ;  /* 0x0000001f10052819 */ /* 0x000fe200000006ff */
        /* <DEDUP_REMOVED lines=29> */
.L_x_162:
[----:B------:R-:W-:Y:S05]  /*10430*/  BSYNC.RECONVERGENT B0 ;  /* 0x0000000000007941 */ /* 0x000fea0003800200 */
.L_x_161:
[----:B------:R-:W-:Y:S01]  /*10440*/  BAR.SYNC.DEFER_BLOCKING 0x1, 0x80 ;  /* 0x0042000000007b1d */ /* 0x000fe20000010000 */
[----:B------:R-:W-:Y:S02]  /*10450*/  UISETP.NE.AND UP0, UPT, UR43, URZ, UPT ;  /* 0x000000ff2b00728c */ /* 0x000fe4000bf05270 */
[----:B------:R-:W-:Y:S02]  /*10460*/  UIADD3 UR5, UPT, UPT, UR46, 0x1, URZ ;  /* 0x000000012e057890 */ /* 0x000fe4000fffe0ff */
[----:B------:R-:W-:Y:S02]  /*10470*/  USEL UR4, URZ, 0x60, !UP0 ;  /* 0x00000060ff047887 */ /* 0x000fe4000c000000 */
[----:B------:R-:W-:Y:S02]  /*10480*/  UISETP.NE.AND UP0, UPT, UR5, 0x4, UPT ;  /* 0x000000040500788c */ /* 0x000fe4000bf05270 */
[----:B------:R-:W-:Y:S02]  /*10490*/  UIADD3 UR49, UPT, UPT, UR47, UR4, URZ ;  /* 0x000000042f317290 */ /* 0x000fe4000fffe0ff */
[----:B------:R-:W-:Y:S01]  /*104a0*/  VIADD R131, R131, UR4 ;  /* 0x0000000483837c36 */ /* 0x000fe20008000000 */
[----:B------:R-:W-:Y:S04]  /*104b0*/  USEL UR45, UR5, URZ, UP0 ;  /* 0x000000ff052d7287 */ /* 0x000fe80008000000 */
[----:B------:R-:W-:Y:S04]  /*104c0*/  SHF.R.U32.HI R10, RZ, 0x15, R131 ;  /* 0x00000015ff0a7819 */ /* 0x000fe80000011683 */
[----:B------:R-:W-:Y:S01]  /*104d0*/  LOP3.LUT R18, R10, 0x3, RZ, 0xc0, !PT ;  /* 0x000000030a127812 */ /* 0x000fe200078ec0ff */
        /* <DEDUP_REMOVED lines=16> */
.L_x_166:
[----:B------:R-:W-:Y:S05]  /*105e0*/  BSYNC B0 ;  /* 0x0000000000007941 */ /* 0x000fea0003800000 */
.L_x_165:
        /* <DEDUP_REMOVED lines=15> */
.L_x_164:
[----:B------:R-:W-:Y:S05]  /*106e0*/  BSYNC B1 ;  /* 0x0000000000017941 */ /* 0x000fea0003800000 */
.L_x_163:
        /* <DEDUP_REMOVED lines=9> */
[----:B----4-:R-:W-:Y:S02]  /*10780*/  IMAD.MOV.U32 R8, RZ, RZ, 0x192 ;  /* 0x00000192ff087424 */ /* 0x010fe400078e00ff */
        /* <DEDUP_REMOVED lines=12> */
.L_x_169:
        /* <DEDUP_REMOVED lines=23> */
.L_x_170:
[----:B------:R-:W-:Y:S05]  /*109c0*/  WARPSYNC.ALL ;  /* 0x0000000000007948 */ /* 0x000fea0003800000 */
[----:B------:R-:W-:Y:S11]  /*109d0*/  R2UR UR4, R131 ;  /* 0x00000000830472ca */ /* 0x000ff600000e0000 */
[----:B------:R-:W-:Y:S02]  /*109e0*/  @!UPT UIADD3 URZ, UPT, UPT, URZ, URZ, URZ ;  /* 0x000000fffffff290 */ /* 0x000fe4000fffe0ff */
[----:B------:R-:W1:Y:S02]  /*109f0*/  LDTM.x32 R56, tmem[UR4+0x80] ;  /* 0x00008004003879ee */ /* 0x000e6400082c0000 */
[----:B-1----:R-:W-:Y:S01]  /*10a00*/  NOP ;  /* 0x0000000000007918 */ /* 0x002fe20000000000 */
.L_x_168:
        /* <DEDUP_REMOVED lines=263> */
.L_x_172:
[----:B------:R-:W-:Y:S05]  /*11a80*/  BSYNC.RECONVERGENT B0 ;  /* 0x0000000000007941 */ /* 0x000fea0003800200 */
.L_x_171:
        /* <DEDUP_REMOVED lines=14> */
[----:B------:R-:W-:Y:S01]  /*11b70*/  @P1 IADD3 R6, PT, PT, R197, R4, RZ ;  /* 0x00000004c5061210 */ /* 0x000fe20007ffe0ff */
[----:B------:R-:W-:Y:S06]  /*11b80*/  @P0 BRA `(.L_x_176) ;  /* 0x00000000000c0947 */ /* 0x000fec0003800000 */
[----:B------:R-:W-:Y:S04]  /*11b90*/  SHF.L.U32 R3, R16, 0x1f, RZ ;  /* 0x0000001f10037819 */ /* 0x000fe800000006ff */
[----:B------:R-:W1:Y:S02]  /*11ba0*/  SYNCS.PHASECHK.TRANS64.TRYWAIT P0, [R0+URZ+0x10], R3 ;  /* 0x00001003000075a7 */ /* 0x000e6400080011ff */
[----:B-1----:R-:W-:Y:S05]  /*11bb0*/  @!P0 BRA `(.L_x_177) ;  /* 0x0000002400048947 */ /* 0x002fea0003800000 */
.L_x_176:
[----:B------:R-:W-:Y:S05]  /*11bc0*/  BSYNC B0 ;  /* 0x0000000000007941 */ /* 0x000fea0003800000 */
.L_x_175:
[----:B------:R-:W-:Y:S11]  /*11bd0*/  ISETP.NE.AND P0, PT, R199, RZ, PT ;  /* 0x000000ffc700720c */ /* 0x000ff60003f05270 */
[----:B------:R-:W-:Y:S02]  /*11be0*/  @!UPT UIADD3 URZ, UPT, UPT, URZ, URZ, URZ ;  /* 0x000000fffffff290 */ /* 0x000fe4000fffe0ff */
[----:B------:R4:W2:Y:S01]  /*11bf0*/  @P0 LDS.128 R168, [R4] ;  /* 0x0000000004a80984 */ /* 0x0008a20000000c00 */
[----:B-1----:R-:W-:Y:S03]  /*11c00*/  @P0 IADD3 R0, PT, PT, R187, R6, RZ ;  /* 0x00000006bb000210 */ /* 0x002fe60007ffe0ff */
[----:B------:R4:W1:Y:S04]  /*11c10*/  @P0 LDS.128 R152, [R4+0x1000] ;  /* 0x0010000004980984 */ /* 0x0008680000000c00 */
[----:B------:R4:W1:Y:S04]  /*11c20*/  @P0 LDS.128 R160, [R139+0x20] ;  /* 0x000020008ba00984 */ /* 0x0008680000000c00 */
[----:B------:R4:W1:Y:S04]  /*11c30*/  @P0 LDS.128 R140, [R139+0x1020] ;  /* 0x001020008b8c0984 */ /* 0x0008680000000c00 */
[----:B------:R4:W1:Y:S04]  /*11c40*/  @P0 LDS.128 R164, [R6+0x10] ;  /* 0x0000100006a40984 */ /* 0x0008680000000c00 */
[----:B------:R4:W1:Y:S04]  /*11c50*/  @P0 LDS.128 R148, [R6+0x1010] ;  /* 0x0010100006940984 */ /* 0x0008680000000c00 */
[----:B------:R4:W1:Y:S04]  /*11c60*/  @P0 LDS.128 R156, [R0+0x10] ;  /* 0x00001000009c0984 */ /* 0x0008680000000c00 */
[----:B------:R4:W1:Y:S02]  /*11c70*/  @P0 LDS.128 R144, [R0+0x1010] ;  /* 0x0010100000900984 */ /* 0x0008640000000c00 */
.L_x_174:
[----:B------:R-:W-:Y:S05]  /*11c80*/  BSYNC B1 ;  /* 0x0000000000017941 */ /* 0x000fea0003800000 */
.L_x_173:
        /* <DEDUP_REMOVED lines=9> */
[----:B------:R-:W4:Y:S01]  /*11d20*/  LDCU.64 UR8, c[0x4][0x70] ;  /* 0x01000e00ff0877ac */ /* 0x000f220008000a00 */
[----:B--2---:R-:W-:Y:S01]  /*11d30*/  MOV R15, 0x0 ;  /* 0x00000000000f7802 */ /* 0x004fe20000000f00 */
[----:B------:R-:W-:Y:S02]  /*11d40*/  HFMA2 R12, -RZ, RZ, 0, 5.9604644775390625e-08 ;  /* 0x00000001ff0c7431 */ /* 0x000fe400000001ff */
[----:B------:R-:W-:Y:S02]  /*11d50*/  IMAD.MOV.U32 R8, RZ, RZ, 0x192 ;  /* 0x00000192ff087424 */ /* 0x000fe400078e00ff */
[----:B------:R-:W-:Y:S01]  /*11d60*/  IMAD.MOV.U32 R13, RZ, RZ, RZ ;  /* 0x000000ffff0d7224 */ /* 0x000fe200078e00ff */
[----:B------:R-:W2:Y:S01]  /*11d70*/  LDCU.64 UR6, c[0x4][0x78] ;  /* 0x01000f00ff0677ac */ /* 0x000ea20008000a00 */
[----:B------:R-:W1:Y:S01]  /*11d80*/  LDC.64 R14, c[0x4][R15] ;  /* 0x010000000f0e7b82 */ /* 0x000e620000000a00 */
[----:B------:R-:W5:Y:S01]  /*11d90*/  LDCU.64 UR4, c[0x4][0x10] ;  /* 0x01000200ff0477ac */ /* 0x000f620008000a00 */
[----:B----4-:R-:W-:Y:S01]  /*11da0*/  MOV R5, UR9 ;  /* 0x0000000900057c02 */ /* 0x010fe20008000f00 */
[----:B------:R-:W-:Y:S01]  /*11db0*/  IMAD.U32 R4, RZ, RZ, UR8 ;  /* 0x00000008ff047e24 */ /* 0x000fe2000f8e00ff */
[----:B--2---:R-:W-:Y:S01]  /*11dc0*/  MOV R7, UR7 ;  /* 0x0000000700077c02 */ /* 0x004fe20008000f00 */
[----:B------:R-:W-:Y:S01]  /*11dd0*/  IMAD.U32 R6, RZ, RZ, UR6 ;  /* 0x00000006ff067e24 */ /* 0x000fe2000f8e00ff */
[----:B-----5:R-:W-:Y:S01]  /*11de0*/  MOV R11, UR5 ;  /* 0x00000005000b7c02 */ /* 0x020fe20008000f00 */
[----:B------:R-:W-:Y:S02]  /*11df0*/  IMAD.U32 R10, RZ, RZ, UR4 ;  /* 0x00000004ff0a7e24 */ /* 0x000fe4000f8e00ff */
[----:B------:R-:W-:Y:S07]  /*11e00*/  LEPC R20, `(.L_x_179) ;  /* 0x000000001014794e */ /* 0x000fee0000000000 */
[----:B-1-3--:R-:W-:Y:S05]  /*11e10*/  CALL.ABS.NOINC R14 ;  /* 0x000000000e007343 */ /* 0x00afea0003c00000 */
.L_x_179:
        /* <DEDUP_REMOVED lines=23> */
.L_x_180:
[----:B------:R-:W-:Y:S05]  /*11f90*/  WARPSYNC.ALL ;  /* 0x0000000000007948 */ /* 0x000fea0003800000 */
[----:B------:R-:W-:Y:S11]  /*11fa0*/  R2UR UR4, R131 ;  /* 0x00000000830472ca */ /* 0x000ff600000e0000 */
[----:B------:R-:W-:Y:S02]  /*11fb0*/  @!UPT UIADD3 URZ, UPT, UPT, URZ, URZ, URZ ;  /* 0x000000fffffff290 */ /* 0x000fe4000fffe0ff */
[----:B------:R-:W4:Y:S02]  /*11fc0*/  LDTM.x32 R56, tmem[UR4+0x80] ;  /* 0x00008004003879ee */ /* 0x000f2400082c0000 */
[----:B----4-:R-:W-:Y:S01]  /*11fd0*/  NOP ;  /* 0x0000000000007918 */ /* 0x010fe20000000000 */
.L_x_178:
[----:B--2---:R-:W-:Y:S01]  /*11fe0*/  SHF.L.U32 R6, R168, 0x10, RZ ;  /* 0x00000010a8067819 */ /* 0x004fe200000006ff */
[----:B------:R-:W-:Y:S01]  /*11ff0*/  FMUL R0, R130, R24 ;  /* 0x0000001882007220 */ /* 0x000fe20000400000 */
[----:B------:R-:W-:Y:S01]  /*12000*/  LOP3.LUT R8, R168, 0xffff0000, RZ, 0xc0, !PT ;  /* 0xffff0000a8087812 */ /* 0x000fe200078ec0ff */
[----:B------:R-:W-:Y:S01]  /*12010*/  FMUL R3, R130, R25 ;  /* 0x0000001982037220 */ /* 0x000fe20000400000 */
[----:B------:R-:W-:Y:S01]  /*12020*/  SHF.L.U32 R7, R169, 0x10, RZ ;  /* 0x00000010a9077819 */ /* 0x000fe200000006ff */
[----:B------:R-:W-:Y:S01]  /*12030*/  FFMA R0, R133, R6, R0 ;  /* 0x0000000685007223 */ /* 0x000fe20000000000 */
[----:B------:R-:W-:Y:S01]  /*12040*/  LOP3.LUT R88, R169, 0xffff0000, RZ, 0xc0, !PT ;  /* 0xffff0000a9587812 */ /* 0x000fe200078ec0ff */
[----:B------:R-:W-:Y:S01]  /*12050*/  FFMA R3, R133, R8, R3 ;  /* 0x0000000885037223 */ /* 0x000fe20000000003 */
[----:B------:R-:W-:Y:S01]  /*12060*/  SHF.L.U32 R89, R170, 0x10, RZ ;  /* 0x00000010aa597819 */ /* 0x000fe200000006ff */
[----:B------:R-:W-:Y:S01]  /*12070*/  FMUL R4, R130, R26 ;  /* 0x0000001a82047220 */ /* 0x000fe20000400000 */
[----:B------:R-:W-:Y:S01]  /*12080*/  LOP3.LUT R90, R170, 0xffff0000, RZ, 0xc0, !PT ;  /* 0xffff0000aa5a7812 */ /* 0x000fe200078ec0ff */
[C---:B------:R-:W-:Y:S01]  /*12090*/  FMUL R5, R130.reuse, R27 ;  /* 0x0000001b82057220 */ /* 0x040fe20000400000 */
[----:B------:R-:W-:Y:S01]  /*120a0*/  SHF.L.U32 R91, R171, 0x10, RZ ;  /* 0x00000010ab5b7819 */ /* 0x000fe200000006ff */
[----:B------:R-:W-:Y:S01]  /*120b0*/  FFMA R4, R133, R7, R4 ;  /* 0x0000000785047223 */ /* 0x000fe20000000004 */
[----:B------:R-:W-:Y:S01]  /*120c0*/  LOP3.LUT R92, R171, 0xffff0000, RZ, 0xc0, !PT ;  /* 0xffff0000ab5c7812 */ /* 0x000fe200078ec0ff */
[----:B------:R-:W-:Y:S01]  /*120d0*/  FFMA R5, R133, R88, R5 ;  /* 0x0000005885057223 */ /* 0x000fe20000000005 */
[----:B------:R-:W-:Y:S01]  /*120e0*/  ISETP.NE.AND P1, PT, R189, R16, PT ;  /* 0x00000010bd00720c */ /* 0x000fe20003f25270 */
[----:B------:R-:W-:Y:S01]  /*120f0*/  FMUL R6, R130, R28 ;  /* 0x0000001c82067220 */ /* 0x000fe20000400000 */
[----:B-1----:R-:W-:Y:S01]  /*12100*/  SHF.L.U32 R93, R164, 0x10, RZ ;  /* 0x00000010a45d7819 */ /* 0x002fe200000006ff */
[----:B------:R-:W-:Y:S01]  /*12110*/  FMUL R7, R130, R29 ;  /* 0x0000001d82077220 */ /* 0x000fe20000400000 */
[----:B------:R-:W-:Y:S01]  /*12120*/  LOP3.LUT R94, R164, 0xffff0000, RZ, 0xc0, !PT ;  /* 0xffff0000a45e7812 */ /* 0x000fe200078ec0ff */
        /* <DEDUP_REMOVED lines=27> */
[----:B------:R-:W-:Y:S01]  /*122e0*/  F2FP.BF16.F32.PACK_AB R77, R5, R4 ;  /* 0x00000004054d723e */ /* 0x000fe200000010ff */
[C---:B------:R-:W-:Y:S01]  /*122f0*/  FMUL R4, R130.reuse, R34 ;  /* 0x0000002282047220 */ /* 0x040fe20000400000 */
[----:B------:R-:W-:Y:S01]  /*12300*/  F2FP.BF16.F32.PACK_AB R32, R3, R0 ;  /* 0x000000000320723e */ /* 0x000fe200000010ff */
[C---:B------:R-:W-:Y:S01]  /*12310*/  FMUL R5, R130.reuse, R35 ;  /* 0x0000002382057220 */ /* 0x040fe20000400000 */
[C---:B------:R-:W-:Y:S01]  /*12320*/  SHF.L.U32 R107, R163.reuse, 0x10, RZ ;  /* 0x00000010a36b7819 */ /* 0x040fe200000006ff */
[C---:B------:R-:W-:Y:S01]  /*12330*/  FMUL R18, R130.reuse, R64 ;  /* 0x0000004082127220 */ /* 0x040fe20000400000 */
[----:B------:R-:W-:Y:S01]  /*12340*/  LOP3.LUT R108, R163, 0xffff0000, RZ, 0xc0, !PT ;  /* 0xffff0000a36c7812 */ /* 0x000fe200078ec0ff */
[C---:B------:R-:W-:Y:S01]  /*12350*/  FMUL R64, R130.reuse, R78 ;  /* 0x0000004e82407220 */ /* 0x040fe20000400000 */
[----:B------:R-:W-:Y:S01]  /*12360*/  F2FP.BF16.F32.PACK_AB R78, R7, R6 ;  /* 0x00000006074e723e */ /* 0x000fe200000010ff */
[----:B------:R-:W-:Y:S01]  /*12370*/  FMUL R19, R130, R65 ;  /* 0x0000004182137220 */ /* 0x000fe20000400000 */
[----:B------:R-:W-:Y:S01]  /*12380*/  SHF.L.U32 R109, R156, 0x10, RZ ;  /* 0x000000109c6d7819 */ /* 0x000fe200000006ff */
[C---:B------:R-:W-:Y:S01]  /*12390*/  FMUL R65, R130.reuse, R79 ;  /* 0x0000004f82417220 */ /* 0x040fe20000400000 */
[----:B------:R-:W-:Y:S01]  /*123a0*/  F2FP.BF16.F32.PACK_AB R79, R9, R8 ;  /* 0x00000008094f723e */ /* 0x000fe200000010ff */
        /* <DEDUP_REMOVED lines=10> */
[----:B------:R-:W-:Y:S01]  /*12450*/  FMUL R9, R130, R39 ;  /* 0x0000002782097220 */ /* 0x000fe20000400000 */
[----:B------:R-:W-:Y:S01]  /*12460*/  SHF.L.U32 R115, R159, 0x10, RZ ;  /* 0x000000109f737819 */ /* 0x000fe200000006ff */
[----:B------:R-:W-:Y:S01]  /*12470*/  FFMA R6, R133, R97, R6 ;  /* 0x0000006185067223 */ /* 0x000fe20000000006 */
[----:B------:R-:W-:Y:S01]  /*12480*/  F2FP.BF16.F32.PACK_AB R33, R5, R4 ;  /* 0x000000040521723e */ /* 0x000fe200000010ff */
[----:B------:R-:W-:Y:S01]  /*12490*/  FFMA R7, R133, R98, R7 ;  /* 0x0000006285077223 */ /* 0x000fe20000000007 */
[----:B------:R-:W-:Y:S01]  /*124a0*/  LOP3.LUT R116, R159, 0xffff0000, RZ, 0xc0, !PT ;  /* 0xffff00009f747812 */ /* 0x000fe200078ec0ff */
[C---:B------:R-:W-:Y:S01]  /*124b0*/  FFMA R8, R133.reuse, R99, R8 ;  /* 0x0000006385087223 */ /* 0x040fe20000000008 */
[C---:B------:R-:W-:Y:S01]  /*124c0*/  SHF.L.U32 R117, R152.reuse, 0x10, RZ ;  /* 0x0000001098757819 */ /* 0x040fe200000006ff */
[----:B------:R-:W-:Y:S01]  /*124d0*/  FFMA R9, R133, R100, R9 ;  /* 0x0000006485097223 */ /* 0x000fe20000000009 */
[----:B------:R-:W-:Y:S01]  /*124e0*/  F2FP.BF16.F32.PACK_AB R34, R7, R6 ;  /* 0x000000060722723e */ /* 0x000fe200000010ff */
[----:B------:R-:W-:Y:S01]  /*124f0*/  @!P1 STS.128 [R188+0x6000], R76 ;  /* 0x0060004cbc009388 */ /* 0x000fe20000000c00 */
[----:B------:R-:W-:Y:S01]  /*12500*/  LOP3.LUT R118, R152, 0xffff0000, RZ, 0xc0, !PT ;  /* 0xffff000098767812 */ /* 0x000fe200078ec0ff */
[C---:B------:R-:W-:Y:S01]  /*12510*/  FMUL R0, R130.reuse, R40 ;  /* 0x0000002882007220 */ /* 0x040fe20000400000 */
[----:B------:R-:W-:Y:S01]  /*12520*/  F2FP.BF16.F32.PACK_AB R35, R9, R8 ;  /* 0x000000080923723e */ /* 0x000fe200000010ff */
[C---:B------:R-:W-:Y:S01]  /*12530*/  FMUL R3, R130.reuse, R41 ;  /* 0x0000002982037220 */ /* 0x040fe20000400000 */
[C---:B------:R-:W-:Y:S01]  /*12540*/  SHF.L.U32 R119, R153.reuse, 0x10, RZ ;  /* 0x0000001099777819 */ /* 0x040fe200000006ff */
[----:B------:R-:W-:Y:S01]  /*12550*/  FMUL R4, R130, R42 ;  /* 0x0000002a82047220 */ /* 0x000fe20000400000 */
[----:B------:R-:W-:Y:S01]  /*12560*/  LOP3.LUT R120, R153, 0xffff0000, RZ, 0xc0, !PT ;  /* 0xffff000099787812 */ /* 0x000fe200078ec0ff */
[----:B------:R1:W-:Y:S01]  /*12570*/  @!P1 STS.128 [R198+0x6010], R32 ;  /* 0x00601020c6009388 */ /* 0x0003e20000000c00 */
[----:B------:R-:W-:Y:S01]  /*12580*/  SHF.L.U32 R121, R154, 0x10, RZ ;  /* 0x000000109a797819 */ /* 0x000fe200000006ff */
[----:B------:R-:W-:Y:S01]  /*12590*/  FMUL R5, R130, R43 ;  /* 0x0000002b82057220 */ /* 0x000fe20000400000 */
[----:B------:R-:W-:Y:S01]  /*125a0*/  LOP3.LUT R122, R154, 0xffff0000, RZ, 0xc0, !PT ;  /* 0xffff00009a7a7812 */ /* 0x000fe200078ec0ff */
[----:B------:R-:W-:Y:S01]  /*125b0*/  FFMA R0, R133, R101, R0 ;  /* 0x0000006585007223 */ /* 0x000fe20000000000 */
[C---:B------:R-:W-:Y:S01]  /*125c0*/  SHF.L.U32 R123, R155.reuse, 0x10, RZ ;  /* 0x000000109b7b7819 */ /* 0x040fe200000006ff */
[----:B------:R-:W-:Y:S01]  /*125d0*/  FMUL R6, R130, R44 ;  /* 0x0000002c82067220 */ /* 0x000fe20000400000 */
[----:B------:R-:W-:Y:S01]  /*125e0*/  LOP3.LUT R124, R155, 0xffff0000, RZ, 0xc0, !PT ;  /* 0xffff00009b7c7812 */ /* 0x000fe200078ec0ff */
[C---:B------:R-:W-:Y:S01]  /*125f0*/  FFMA R3, R133.reuse, R102, R3 ;  /* 0x0000006685037223 */ /* 0x040fe20000000003 */
[----:B------:R-:W-:Y:S01]  /*12600*/  SHF.L.U32 R125, R148, 0x10, RZ ;  /* 0x00000010947d7819 */ /* 0x000fe200000006ff */
[----:B------:R-:W-:Y:S01]  /*12610*/  FMUL R7, R130, R45 ;  /* 0x0000002d82077220 */ /* 0x000fe20000400000 */
[----:B------:R-:W-:Y:S01]  /*12620*/  LOP3.LUT R126, R148, 0xffff0000, RZ, 0xc0, !PT ;  /* 0xffff0000947e7812 */ /* 0x000fe200078ec0ff */
[----:B------:R-:W-:Y:S01]  /*12630*/  FFMA R4, R133, R103, R4 ;  /* 0x0000006785047223 */ /* 0x000fe20000000004 */
[----:B------:R-:W-:Y:S01]  /*12640*/  F2FP.BF16.F32.PACK_AB R36, R3, R0 ;  /* 0x000000000324723e */ /* 0x000fe200000010ff */
[C---:B------:R-:W-:Y:S01]  /*12650*/  FMUL R8, R130.reuse, R46 ;  /* 0x0000002e82087220 */ /* 0x040fe20000400000 */
[----:B------:R-:W-:Y:S01]  /*12660*/  SHF.L.U32 R127, R149, 0x10, RZ ;  /* 0x00000010957f7819 */ /* 0x000fe200000006ff */
[----:B------:R-:W-:Y:S01]  /*12670*/  FFMA R5, R133, R104, R5 ;  /* 0x0000006885057223 */ /* 0x000fe20000000005 */
[----:B------:R-:W-:Y:S01]  /*12680*/  LOP3.LUT R128, R149, 0xffff0000, RZ, 0xc0, !PT ;  /* 0xffff000095807812 */ /* 0x000fe200078ec0ff */
[----:B------:R-:W-:Y:S01]  /*12690*/  FMUL R9, R130, R47 ;  /* 0x0000002f82097220 */ /* 0x000fe20000400000 */
[C---:B------:R-:W-:Y:S01]  /*126a0*/  SHF.L.U32 R129, R150.reuse, 0x10, RZ ;  /* 0x0000001096817819 */ /* 0x040fe200000006ff */
[----:B------:R-:W-:Y:S01]  /*126b0*/  FFMA R6, R133, R105, R6 ;  /* 0x0000006985067223 */ /* 0x000fe20000000006 */
[----:B------:R-:W-:Y:S01]  /*126c0*/  F2FP.BF16.F32.PACK_AB R37, R5, R4 ;  /* 0x000000040525723e */ /* 0x000fe200000010ff */
[C---:B------:R-:W-:Y:S01]  /*126d0*/  FFMA R7, R133.reuse, R106, R7 ;  /* 0x0000006a85077223 */ /* 0x040fe20000000007 */
[----:B------:R-:W-:Y:S01]  /*126e0*/  LOP3.LUT R132, R150, 0xffff0000, RZ, 0xc0, !PT ;  /* 0xffff000096847812 */ /* 0x000fe200078ec0ff */
[----:B------:R-:W-:Y:S01]  /*126f0*/  FFMA R8, R133, R107, R8 ;  /* 0x0000006b85087223 */ /* 0x000fe20000000008 */
[----:B------:R-:W-:Y:S01]  /*12700*/  SHF.L.U32 R131, R151, 0x10, RZ ;  /* 0x0000001097837819 */ /* 0x000fe200000006ff */
[----:B------:R-:W-:Y:S01]  /*12710*/  FFMA R9, R133, R108, R9 ;  /* 0x0000006c85097223 */ /* 0x000fe20000000009 */
[----:B------:R-:W-:Y:S01]  /*12720*/  F2FP.BF16.F32.PACK_AB R38, R7, R6 ;  /* 0x000000060726723e */ /* 0x000fe200000010ff */
[C---:B------:R-:W-:Y:S01]  /*12730*/  FMUL R0, R130.reuse, R48 ;  /* 0x0000003082007220 */ /* 0x040fe20000400000 */
[----:B------:R-:W-:Y:S01]  /*12740*/  LOP3.LUT R134, R151, 0xffff0000, RZ, 0xc0, !PT ;  /* 0xffff000097867812 */ /* 0x000fe200078ec0ff */
[C---:B------:R-:W-:Y:S01]  /*12750*/  FMUL R3, R130.reuse, R49 ;  /* 0x0000003182037220 */ /* 0x040fe20000400000 */
[----:B------:R-:W-:Y:S01]  /*12760*/  F2FP.BF16.F32.PACK_AB R39, R9, R8 ;  /* 0x000000080927723e */ /* 0x000fe200000010ff */
[----:B------:R-:W-:Y:S01]  /*12770*/  FMUL R4, R130, R50 ;  /* 0x0000003282047220 */ /* 0x000fe20000400000 */
[----:B------:R-:W-:Y:S01]  /*12780*/  SHF.L.U32 R135, R140, 0x10, RZ ;  /* 0x000000108c877819 */ /* 0x000fe200000006ff */
[----:B------:R-:W-:Y:S01]  /*12790*/  FMUL R5, R130, R51 ;  /* 0x0000003382057220 */ /* 0x000fe20000400000 */
[----:B------:R-:W-:Y:S01]  /*127a0*/  LOP3.LUT R136, R140, 0xffff0000, RZ, 0xc0, !PT ;  /* 0xffff00008c887812 */ /* 0x000fe200078ec0ff */
[----:B------:R-:W-:Y:S01]  /*127b0*/  FFMA R0, R133, R109, R0 ;  /* 0x0000006d85007223 */ /* 0x000fe20000000000 */
[C---:B------:R-:W-:Y:S01]  /*127c0*/  SHF.L.U32 R137, R141.reuse, 0x10, RZ ;  /* 0x000000108d897819 */ /* 0x040fe200000006ff */
[----:B------:R-:W-:Y:S01]  /*127d0*/  FMUL R6, R130, R52 ;  /* 0x0000003482067220 */ /* 0x000fe20000400000 */
[----:B------:R-:W-:Y:S01]  /*127e0*/  LOP3.LUT R138, R141, 0xffff0000, RZ, 0xc0, !PT ;  /* 0xffff00008d8a7812 */ /* 0x000fe200078ec0ff */
[----:B------:R2:W-:Y:S01]  /*127f0*/  @!P1 STS.128 [R196+0x6020], R36 ;  /* 0x00602024c4009388 */ /* 0x0005e20000000c00 */
[C---:B------:R-:W-:Y:S01]  /*12800*/  FFMA R3, R133.reuse, R110, R3 ;  /* 0x0000006e85037223 */ /* 0x040fe20000000003 */
[C---:B------:R-:W-:Y:S01]  /*12810*/  SHF.L.U32 R139, R142.reuse, 0x10, RZ ;  /* 0x000000108e8b7819 */ /* 0x040fe200000006ff */
[C---:B------:R-:W-:Y:S01]  /*12820*/  FFMA R4, R133.reuse, R111, R4 ;  /* 0x0000006f85047223 */ /* 0x040fe20000000004 */
[C---:B------:R-:W-:Y:S01]  /*12830*/  FFMA R5, R133.reuse, R112, R5 ;  /* 0x0000007085057223 */ /* 0x040fe20000000005 */
[----:B------:R-:W-:Y:S01]  /*12840*/  LOP3.LUT R140, R142, 0xffff0000, RZ, 0xc0, !PT ;  /* 0xffff00008e8c7812 */ /* 0x000fe200078ec0ff */
[----:B------:R-:W-:Y:S01]  /*12850*/  FFMA R6, R133, R113, R6 ;  /* 0x0000007185067223 */ /* 0x000fe20000000006 */
[----:B-1----:R-:W-:Y:S01]  /*12860*/  F2FP.BF16.F32.PACK_AB R32, R3, R0 ;  /* 0x000000000320723e */ /* 0x002fe200000010ff */
[C---:B------:R-:W-:Y:S01]  /*12870*/  FMUL R7, R130.reuse, R53 ;  /* 0x0000003582077220 */ /* 0x040fe20000400000 */
[----:B------:R-:W-:Y:S01]  /*12880*/  F2FP.BF16.F32.PACK_AB R33, R5, R4 ;  /* 0x000000040521723e */ /* 0x000fe200000010ff */
[C---:B------:R-:W-:Y:S01]  /*12890*/  FMUL R8, R130.reuse, R54 ;  /* 0x0000003682087220 */ /* 0x040fe20000400000 */
[C---:B------:R-:W-:Y:S01]  /*128a0*/  FMUL R9, R130.reuse, R55 ;  /* 0x0000003782097220 */ /* 0x040fe20000400000 */
[----:B------:R-:W-:Y:S01]  /*128b0*/  FFMA R7, R133, R114, R7 ;  /* 0x0000007285077223 */ /* 0x000fe20000000007 */
[C---:B------:R-:W-:Y:S01]  /*128c0*/  FMUL R10, R130.reuse, R56 ;  /* 0x00000038820a7220 */ /* 0x040fe20000400000 */
[----:B------:R-:W-:Y:S01]  /*128d0*/  SHF.L.U32 R141, R143, 0x10, RZ ;  /* 0x000000108f8d7819 */ /* 0x000fe200000006ff */
[C---:B------:R-:W-:Y:S01]  /*128e0*/  FFMA R8, R133.reuse, R115, R8 ;  /* 0x0000007385087223 */ /* 0x040fe20000000008 */
[----:B------:R-:W-:Y:S01]  /*128f0*/  FFMA R9, R133, R116, R9 ;  /* 0x0000007485097223 */ /* 0x000fe20000000009 */
[----:B------:R-:W-:Y:S01]  /*12900*/  F2FP.BF16.F32.PACK_AB R34, R7, R6 ;  /* 0x000000060722723e */ /* 0x000fe200000010ff */
[----:B------:R-:W-:Y:S01]  /*12910*/  FFMA R10, R133, R117, R10 ;  /* 0x00000075850a7223 */ /* 0x000fe2000000000a */
[C---:B------:R-:W-:Y:S01]  /*12920*/  FMUL R11, R130.reuse, R57 ;  /* 0x00000039820b7220 */ /* 0x040fe20000400000 */
[----:B------:R-:W-:Y:S01]  /*12930*/  LOP3.LUT R142, R143, 0xffff0000, RZ, 0xc0, !PT ;  /* 0xffff00008f8e7812 */ /* 0x000fe200078ec0ff */
[C---:B------:R-:W-:Y:S01]  /*12940*/  FMUL R12, R130.reuse, R58 ;  /* 0x0000003a820c7220 */ /* 0x040fe20000400000 */
[----:B------:R-:W-:Y:S01]  /*12950*/  F2FP.BF16.F32.PACK_AB R35, R9, R8 ;  /* 0x000000080923723e */ /* 0x000fe200000010ff */
[----:B------:R-:W-:Y:S01]  /*12960*/  FFMA R11, R133, R118, R11 ;  /* 0x00000076850b7223 */ /* 0x000fe2000000000b */
[C---:B------:R-:W-:Y:S01]  /*12970*/  FMUL R13, R130.reuse, R59 ;  /* 0x0000003b820d7220 */ /* 0x040fe20000400000 */
[C---:B------:R-:W-:Y:S01]  /*12980*/  FMUL R14, R130.reuse, R60 ;  /* 0x0000003c820e7220 */ /* 0x040fe20000400000 */
[----:B------:R-:W-:Y:S01]  /*12990*/  FMUL R15, R130, R61 ;  /* 0x0000003d820f7220 */ /* 0x000fe20000400000 */
[----:B------:R2:W-:Y:S01]  /*129a0*/  @!P1 STS.128 [R195+0x6010], R32 ;  /* 0x00601020c3009388 */ /* 0x0005e20000000c00 */
[----:B------:R-:W-:Y:S01]  /*129b0*/  F2FP.BF16.F32.PACK_AB R4, R11, R10 ;  /* 0x0000000a0b04723e */ /* 0x000fe200000010ff */
[C---:B------:R-:W-:Y:S01]  /*129c0*/  FFMA R12, R133.reuse, R119, R12 ;  /* 0x00000077850c7223 */ /* 0x040fe2000000000c */
[C---:B------:R-:W-:Y:S01]  /*129d0*/  SHF.L.U32 R25, R144.reuse, 0x10, RZ ;  /* 0x0000001090197819 */ /* 0x040fe200000006ff */
[C---:B------:R-:W-:Y:S01]  /*129e0*/  FFMA R13, R133.reuse, R120, R13 ;  /* 0x00000078850d7223 */ /* 0x040fe2000000000d */
[C---:B------:R-:W-:Y:S01]  /*129f0*/  FFMA R14, R133.reuse, R121, R14 ;  /* 0x00000079850e7223 */ /* 0x040fe2000000000e */
[----:B------:R-:W-:Y:S01]  /*12a00*/  LOP3.LUT R24, R144, 0xffff0000, RZ, 0xc0, !PT ;  /* 0xffff000090187812 */ /* 0x000fe200078ec0ff */
[C---:B------:R-:W-:Y:S01]  /*12a10*/  FFMA R15, R133.reuse, R122, R15 ;  /* 0x0000007a850f7223 */ /* 0x040fe2000000000f */
[C---:B------:R-:W-:Y:S01]  /*12a20*/  FFMA R16, R133.reuse, R123, R16 ;  /* 0x0000007b85107223 */ /* 0x040fe20000000010 */
[C---:B------:R-:W-:Y:S01]  /*12a30*/  FMUL R20, R130.reuse, R66 ;  /* 0x0000004282147220 */ /* 0x040fe20000400000 */
        /* <DEDUP_REMOVED lines=8> */
[----:B------:R-:W-:Y:S01]  /*12ac0*/  FFMA R21, R133, R128, R21 ;  /* 0x0000008085157223 */ /* 0x000fe20000000015 */
[C---:B------:R-:W-:Y:S01]  /*12ad0*/  FMUL R57, R130.reuse, R71 ;  /* 0x0000004782397220 */ /* 0x040fe20000400000 */
[----:B------:R-:W-:Y:S01]  /*12ae0*/  F2FP.BF16.F32.PACK_AB R5, R13, R12 ;  /* 0x0000000c0d05723e */ /* 0x000fe200000010ff */
[----:B------:R-:W-:Y:S01]  /*12af0*/  FFMA R22, R133, R129, R22 ;  /* 0x0000008185167223 */ /* 0x000fe20000000016 */
[----:B------:R-:W-:Y:S01]  /*12b00*/  F2FP.BF16.F32.PACK_AB R6, R15, R14 ;  /* 0x0000000e0f06723e */ /* 0x000fe200000010ff */
[C---:B------:R-:W-:Y:S01]  /*12b10*/  FMUL R58, R130.reuse, R72 ;  /* 0x00000048823a7220 */ /* 0x040fe20000400000 */
[----:B------:R-:W-:Y:S01]  /*12b20*/  F2FP.BF16.F32.PACK_AB R7, R17, R16 ;  /* 0x000000101107723e */ /* 0x000fe200000010ff */
[C---:B------:R-:W-:Y:S01]  /*12b30*/  FFMA R23, R133.reuse, R132, R23 ;  /* 0x0000008485177223 */ /* 0x040fe20000000017 */
[C---:B------:R-:W-:Y:S01]  /*12b40*/  FMUL R59, R130.reuse, R73 ;  /* 0x00000049823b7220 */ /* 0x040fe20000400000 */
[----:B------:R-:W-:Y:S01]  /*12b50*/  FFMA R56, R133, R131, R56 ;  /* 0x0000008385387223 */ /* 0x000fe20000000038 */
[C---:B------:R-:W-:Y:S01]  /*12b60*/  FMUL R60, R130.reuse, R74 ;  /* 0x0000004a823c7220 */ /* 0x040fe20000400000 */
[----:B------:R2:W-:Y:S01]  /*12b70*/  @!P1 STS.128 [R188+0x7000], R4 ;  /* 0x00700004bc009388 */ /* 0x0005e20000000c00 */
[----:B------:R-:W-:Y:S01]  /*12b80*/  F2FP.BF16.F32.PACK_AB R8, R19, R18 ;  /* 0x000000121308723e */ /* 0x000fe200000010ff */
[C---:B------:R-:W-:Y:S01]  /*12b90*/  FFMA R57, R133.reuse, R134, R57 ;  /* 0x0000008685397223 */ /* 0x040fe20000000039 */
[C---:B------:R-:W-:Y:S01]  /*12ba0*/  FMUL R61, R130.reuse, R75 ;  /* 0x0000004b823d7220 */ /* 0x040fe20000400000 */
[C---:B------:R-:W-:Y:S01]  /*12bb0*/  FFMA R58, R133.reuse, R135, R58 ;  /* 0x00000087853a7223 */ /* 0x040fe2000000003a */
[C---:B------:R-:W-:Y:S01]  /*12bc0*/  FFMA R59, R133.reuse, R136, R59 ;  /* 0x00000088853b7223 */ /* 0x040fe2000000003b */
[C---:B------:R-:W-:Y:S01]  /*12bd0*/  FFMA R60, R133.reuse, R137, R60 ;  /* 0x00000089853c7223 */ /* 0x040fe2000000003c */
[----:B------:R-:W-:Y:S01]  /*12be0*/  FFMA R61, R133, R138, R61 ;  /* 0x0000008a853d7223 */ /* 0x000fe2000000003d */
[----:B------:R-:W-:Y:S01]  /*12bf0*/  F2FP.BF16.F32.PACK_AB R9, R21, R20 ;  /* 0x000000141509723e */ /* 0x000fe200000010ff */
[----:B------:R-:W-:Y:S01]  /*12c00*/  FFMA R62, R133, R139, R62 ;  /* 0x0000008b853e7223 */ /* 0x000fe2000000003e */
[----:B------:R-:W-:Y:S01]  /*12c10*/  F2FP.BF16.F32.PACK_AB R10, R23, R22 ;  /* 0x00000016170a723e */ /* 0x000fe200000010ff */
[C---:B------:R-:W-:Y:S01]  /*12c20*/  FMUL R66, R130.reuse, R80 ;  /* 0x0000005082427220 */ /* 0x040fe20000400000 */
[----:B------:R-:W-:Y:S01]  /*12c30*/  F2FP.BF16.F32.PACK_AB R11, R57, R56 ;  /* 0x00000038390b723e */ /* 0x000fe200000010ff */
[----:B------:R-:W-:Y:S01]  /*12c40*/  FFMA R63, R133, R140, R63 ;  /* 0x0000008c853f7223 */ /* 0x000fe2000000003f */
[C---:B------:R-:W-:Y:S01]  /*12c50*/  FMUL R67, R130.reuse, R81 ;  /* 0x0000005182437220 */ /* 0x040fe20000400000 */
[----:B------:R-:W-:Y:S01]  /*12c60*/  SHF.L.U32 R27, R145, 0x10, RZ ;  /* 0x00000010911b7819 */ /* 0x000fe200000006ff */
[----:B------:R-:W-:Y:S01]  /*12c70*/  FFMA R64, R133, R141, R64 ;  /* 0x0000008d85407223 */ /* 0x000fe20000000040 */
[----:B------:R2:W-:Y:S01]  /*12c80*/  @!P1 STS.128 [R198+0x7010], R8 ;  /* 0x00701008c6009388 */ /* 0x0005e20000000c00 */
[C---:B------:R-:W-:Y:S01]  /*12c90*/  FMUL R68, R130.reuse, R82 ;  /* 0x0000005282447220 */ /* 0x040fe20000400000 */
[----:B------:R-:W-:Y:S01]  /*12ca0*/  LOP3.LUT R26, R145, 0xffff0000, RZ, 0xc0, !PT ;  /* 0xffff0000911a7812 */ /* 0x000fe200078ec0ff */
[C---:B------:R-:W-:Y:S01]  /*12cb0*/  FFMA R65, R133.reuse, R142, R65 ;  /* 0x0000008e85417223 */ /* 0x040fe20000000041 */
[----:B------:R-:W-:Y:S01]  /*12cc0*/  FMUL R69, R130, R83 ;  /* 0x0000005382457220 */ /* 0x000fe20000400000 */
[----:B------:R-:W-:Y:S01]  /*12cd0*/  SHF.L.U32 R29, R146, 0x10, RZ ;  /* 0x00000010921d7819 */ /* 0x000fe200000006ff */
[C---:B------:R-:W-:Y:S01]  /*12ce0*/  FFMA R66, R133.reuse, R25, R66 ;  /* 0x0000001985427223 */ /* 0x040fe20000000042 */
[----:B------:R-:W-:Y:S01]  /*12cf0*/  FMUL R70, R130, R84 ;  /* 0x0000005482467220 */ /* 0x000fe20000400000 */
[----:B------:R-:W-:Y:S01]  /*12d00*/  LOP3.LUT R28, R146, 0xffff0000, RZ, 0xc0, !PT ;  /* 0xffff0000921c7812 */ /* 0x000fe200078ec0ff */
[----:B------:R-:W-:Y:S01]  /*12d10*/  FFMA R67, R133, R24, R67 ;  /* 0x0000001885437223 */ /* 0x000fe20000000043 */
[C---:B------:R-:W-:Y:S01]  /*12d20*/  FMUL R71, R130.reuse, R85 ;  /* 0x0000005582477220 */ /* 0x040fe20000400000 */
[----:B------:R-:W-:Y:S01]  /*12d30*/  SHF.L.U32 R31, R147, 0x10, RZ ;  /* 0x00000010931f7819 */ /* 0x000fe200000006ff */
[----:B------:R-:W-:Y:S01]  /*12d40*/  FFMA R68, R133, R27, R68 ;  /* 0x0000001b85447223 */ /* 0x000fe20000000044 */
[C---:B------:R-:W-:Y:S01]  /*12d50*/  FMUL R72, R130.reuse, R86 ;  /* 0x0000005682487220 */ /* 0x040fe20000400000 */
[----:B------:R-:W-:Y:S01]  /*12d60*/  LOP3.LUT R30, R147, 0xffff0000, RZ, 0xc0, !PT ;  /* 0xffff0000931e7812 */ /* 0x000fe200078ec0ff */
[----:B------:R-:W-:Y:S01]  /*12d70*/  FFMA R69, R133, R26, R69 ;  /* 0x0000001a85457223 */ /* 0x000fe20000000045 */
        /* <DEDUP_REMOVED lines=13> */
[----:B------:R-:W-:Y:S02]  /*12e50*/  F2FP.BF16.F32.PACK_AB R19, R73, R72 ;  /* 0x000000484913723e */ /* 0x000fe400000010ff */
[----:B------:R-:W-:Y:S03]  /*12e60*/  ISETP.NE.AND P0, PT, R189, RZ, PT ;  /* 0x000000ffbd00720c */ /* 0x000fe60003f05270 */
[----:B------:R2:W-:Y:S01]  /*12e70*/  @!P1 STS.128 [R195+0x7010], R16 ;  /* 0x00701010c3009388 */ /* 0x0005e20000000c00 */
[----:B------:R-:W-:Y:S01]  /*12e80*/  @!PT LDS RZ, [RZ] ;  /* 0x00000000fffff984 */ /* 0x000fe20000000800 */
[----:B------:R-:W-:Y:S01]  /*12e90*/  @!PT LDS RZ, [RZ] ;  /* 0x00000000fffff984 */ /* 0x000fe20000000800 */
[----:B------:R-:W-:Y:S01]  /*12ea0*/  @!PT LDS RZ, [RZ] ;  /* 0x00000000fffff984 */ /* 0x000fe20000000800 */
[----:B------:R-:W-:Y:S01]  /*12eb0*/  @!PT LDS RZ, [RZ] ;  /* 0x00000000fffff984 */ /* 0x000fe20000000800 */
[----:B------:R1:W-:Y:S07]  /*12ec0*/  MEMBAR.ALL.CTA ;  /* 0x0000000000007992 */ /* 0x0003ee0000008000 */
[----:B-1----:R-:W1:Y:S01]  /*12ed0*/  FENCE.VIEW.ASYNC.S ;  /* 0x00000000000073c6 */ /* 0x002e620000000000 */
[----:B------:R-:W-:Y:S05]  /*12ee0*/  WARPSYNC.ALL ;  /* 0x0000000000007948 */ /* 0x000fea0003800000 */
[----:B------:R-:W-:Y:S01]  /*12ef0*/  BSSY.RECONVERGENT B0, `(.L_x_181) ;  /* 0x0000011000007945 */ /* 0x000fe20003800200 */
        /* <DEDUP_REMOVED lines=16> */
.L_x_182:
[----:B------:R-:W-:Y:S05]  /*13000*/  BSYNC.RECONVERGENT B0 ;  /* 0x0000000000007941 */ /* 0x000fea0003800200 */
.L_x_181:
[----:B------:R-:W-:Y:S01]  /*13010*/  BAR.SYNC.DEFER_BLOCKING 0x1, 0x80 ;  /* 0x0042000000007b1d */ /* 0x000fe20000010000 */
[----:B------:R-:W-:Y:S09]  /*13020*/  UISETP.NE.AND UP0, UPT, UR53, -0x8, UPT ;  /* 0xfffffff83500788c */ /* 0x000ff2000bf05270 */
[----:B------:R-:W-:Y:S05]  /*13030*/  BRA.U !UP0, `(.L_x_183) ;  /* 0x0000000108247547 */ /* 0x000fea000b800000 */
[----:B------:R-:W-:Y:S01]  /*13040*/  ISETP.NE.AND P0, PT, R194, RZ, PT ;  /* 0x000000ffc200720c */ /* 0x000fe20003f05270 */
[----:B------:R-:W-:Y:S01]  /*13050*/  IMAD.U32 R0, RZ, RZ, UR46 ;  /* 0x0000002eff007e24 */ /* 0x000fe2000f8e00ff */
[----:B------:R-:W-:Y:S04]  /*13060*/  UIADD3 UR4, UPT, UPT, UR46, 0x1, URZ ;  /* 0x000000012e047890 */ /* 0x000fe8000fffe0ff */
[----:B------:R-:W-:Y:S04]  /*13070*/  UISETP.NE.AND UP0, UPT, UR4, 0x4, UPT ;  /* 0x000000040400788c */ /* 0x000fe8000bf05270 */
[----:B------:R-:W-:Y:S03]  /*13080*/  USEL UR46, UR4, URZ, UP0 ;  /* 0x000000ff042e7287 */ /* 0x000fe60008000000 */
[----:B------:R-:W-:Y:S05]  /*13090*/  @P0 LEA R0, R0, UR44, 0x3 ;  /* 0x0000002c00000c11 */ /* 0x000fea000f8e18ff */
[----:B------:R-:W-:Y:S05]  /*130a0*/  @P0 VIADD R3, R0, 0x30 ;  /* 0x0000003000030836 */ /* 0x000fea0000000000 */
[----:B------:R-:W-:Y:S04]  /*130b0*/  @P0 PRMT R3, R200, 0x654, R3 ;  /* 0x00000654c8030816 */ /* 0x000fe80000000003 */
[----:B------:R1:W-:Y:S03]  /*130c0*/  @P0 SYNCS.ARRIVE.TRANS64.RED.A1T0 RZ, [R3+URZ], RZ ;  /* 0x000000ff03ff09a7 */ /* 0x0003e600081004ff */
.L_x_183:
[----:B------:R-:W-:Y:S01]  /*130d0*/  R2UR UR6, R193 ;  /* 0x00000000c10672ca */ /* 0x000fe200000e0000 */
[----:B------:R-:W-:Y:S01]  /*130e0*/  UIADD3 UR53, UPT, UPT, UR53, 0x8, URZ ;  /* 0x0000000835357890 */ /* 0x000fe2000fffe0ff */
[----:B------:R-:W-:Y:S01]  /*130f0*/  R2UR UR5, R178 ;  /* 0x00000000b20572ca */ /* 0x000fe200000e0000 */
[----:B------:R-:W-:Y:S01]  /*13100*/  ULOP3.LUT UR43, UR43, 0x1, URZ, 0x3c, !UPT ;  /* 0x000000012b2b7892 */ /* 0x000fe2000f8e3cff */
[----:B------:R-:W-:Y:S02]  /*13110*/  R2UR UR4, R179 ;  /* 0x00000000b30472ca */ /* 0x000fe400000e0000 */
[----:B------:R-:W-:Y:S02]  /*13120*/  R2UR UR52, R192 ;  /* 0x00000000c03472ca */ /* 0x000fe400000e0000 */
[C---:B------:R-:W-:Y:S04]  /*13130*/  ISETP.NE.AND P0, PT, R183.reuse, 0x2, PT ;  /* 0x00000002b700780c */ /* 0x040fe80003f05270 */
[----:B-1----:R-:W-:Y:S01]  /*13140*/  SEL R3, RZ, 0x1, P0 ;  /* 0x00000001ff037807 */ /* 0x002fe20000000000 */
[----:B------:R-:W-:Y:S01]  /*13150*/  UISETP.NE.AND UP0, UPT, UR6, URZ, UPT ;  /* 0x000000ff0600728c */ /* 0x000fe2000bf05270 */
[----:B------:R-:W-:Y:S01]  /*13160*/  SEL R183, R183, RZ, P0 ;  /* 0x000000ffb7b77207 */ /* 0x000fe20000000000 */
[----:B------:R-:W-:Y:S01]  /*13170*/  UIADD3 UR27, UPT, UPT, UR36, UR5, URZ ;  /* 0x00000005241b7290 */ /* 0x000fe2000fffe0ff */
[----:B------:R-:W-:Y:S01]  /*13180*/  LOP3.LUT R186, R186, R3, RZ, 0x3c, !PT ;  /* 0x00000003baba7212 */ /* 0x000fe200078e3cff */
[----:B------:R-:W-:Y:S05]  /*13190*/  UIADD3 UR20, UPT, UPT, UR37, UR4, URZ ;  /* 0x0000000425147290 */ /* 0x000fea000fffe0ff */
[----:B------:R-:W-:Y:S07]  /*131a0*/  BRA.U UP0, `(.L_x_184) ;  /* 0xffffff3d00007547 */ /* 0x000fee000b83ffff */
[----:B------:R-:W-:Y:S01]  /*131b0*/  R2UR UR4, R180 ;  /* 0x00000000b40472ca */ /* 0x000fe200000e0000 */
[----:B------:R-:W-:-:S12]  /*131c0*/  SYNCS.ARRIVE.TRANS64.A1T0 RZ, [UR44+0xb0], RZ ;  /* 0x0000b0ffffff79a7 */ /* 0x000fd8000810002c */
[----:B------:R-:W-:-:S09]  /*131d0*/  UISETP.NE.AND UP0, UPT, UR4, URZ, UPT ;  /* 0x000000ff0400728c */ /* 0x000fd2000bf05270 */
[----:B------:R-:W-:Y:S05]  /*131e0*/  BRA.U !UP0, `(.L_x_185) ;  /* 0x0000000108487547 */ /* 0x000fea000b800000 */
[----:B------:R-:W1:Y:S02]  /*131f0*/  LDCU.64 UR4, c[0x0][0xc90] ;  /* 0x00019200ff0477ac */ /* 0x000e640008000a00 */
[----:B-1----:R-:W-:-:S04]  /*13200*/  UISETP.NE.U32.AND UP0, UPT, UR4, URZ, UPT ;  /* 0x000000ff0400728c */ /* 0x002fc8000bf05070 */
[----:B------:R-:W-:-:S09]  /*13210*/  UISETP.NE.AND.EX UP0, UPT, UR5, URZ, UPT, UP0 ;  /* 0x000000ff0500728c */ /* 0x000fd2000bf05300 */
[----:B------:R-:W-:Y:S05]  /*13220*/  BRA.U UP0, `(.L_x_186) ;  /* 0x00000001000c7547 */ /* 0x000fea000b800000 */
[----:B------:R-:W-:-:S13]  /*13230*/  FSETP.NEU.AND P0, PT, R133, RZ, PT ;  /* 0x000000ff8500720b */ /* 0x000fda0003f0d000 */
[----:B------:R-:W-:Y:S05]  /*13240*/  @!P0 EXIT ;  /* 0x000000000000894d */ /* 0x000fea0003800000 */
[----:B------:R-:W-:Y:S05]  /*13250*/  BRA `(.L_x_185) ;  /* 0x00000000002c7947 */ /* 0x000fea0003800000 */
.L_x_186:
[----:B------:R-:W-:Y:S01]  /*13260*/  ISETP.NE.AND P0, PT, R182, RZ, PT ;  /* 0x000000ffb600720c */ /* 0x000fe20003f05270 */
[----:B------:R-:W-:-:S12]  /*13270*/  BSSY.RECONVERGENT B0, `(.L_x_185) ;  /* 0x0000009000007945 */ /* 0x000fd80003800200 */
[----:B------:R-:W-:Y:S05]  /*13280*/  @P0 BRA `(.L_x_187) ;  /* 0x0000000000140947 */ /* 0x000fea0003800000 */
[----:B------:R-:W1:Y:S02]  /*13290*/  LDCU.64 UR4, c[0x0][0xc88] ;  /* 0x00019100ff0477ac */ /* 0x000e640008000a00 */
[----:B-1----:R-:W-:-:S04]  /*132a0*/  ISETP.NE.U32.AND P0, PT, RZ, UR4, PT ;  /* 0x00000004ff007c0c */ /* 0x002fc8000bf05070 */
[----:B------:R-:W-:-:S13]  /*132b0*/  ISETP.NE.AND.EX P0, PT, RZ, UR5, PT, P0 ;  /* 0x00000005ff007c0c */ /* 0x000fda000bf05300 */
[----:B------:R-:W-:Y:S05]  /*132c0*/  @!P0 EXIT ;  /* 0x000000000000894d */ /* 0x000fea0003800000 */
[----:B------:R-:W-:Y:S05]  /*132d0*/  BRA `(.L_x_188) ;  /* 0x0000000000087947 */ /* 0x000fea0003800000 */
.L_x_187:
[----:B------:R-:W-:-:S13]  /*132e0*/  FSETP.NEU.AND P0, PT, R133, RZ, PT ;  /* 0x000000ff8500720b */ /* 0x000fda0003f0d000 */
[----:B------:R-:W-:Y:S05]  /*132f0*/  @!P0 EXIT ;  /* 0x000000000000894d */ /* 0x000fea0003800000 */
.L_x_188:
[----:B------:R-:W-:Y:S05]  /*13300*/  BSYNC.RECONVERGENT B0 ;  /* 0x0000000000007941 */ /* 0x000fea0003800200 */
.L_x_185:
[----:B------:R-:W1:Y:S01]  /*13310*/  S2UR UR5, SR_CgaCtaId ;  /* 0x00000000000579c3 */ /* 0x000e620000008800 */
[----:B------:R-:W-:Y:S01]  /*13320*/  ULEA UR4, UR46, UR44, 0x3 ;  /* 0x0000002c2e047291 */ /* 0x000fe2000f8e18ff */
[----:B------:R-:W-:-:S04]  /*13330*/  DEPBAR.LE SB0, 0x0 ;  /* 0x000080000000791a */ /* 0x000fc80000000000 */
[----:B------:R-:W-:-:S04]  /*13340*/  UIADD3 UR4, UPT, UPT, UR4, 0x30, URZ ;  /* 0x0000003004047890 */ /* 0x000fc8000fffe0ff */
[----:B-1----:R-:W-:-:S09]  /*13350*/  UPRMT UR4, UR5, 0x654, UR4 ;  /* 0x0000065405047896 */ /* 0x002fd20008000004 */
[----:B------:R-:W-:Y:S01]  /*13360*/  SYNCS.ARRIVE.TRANS64.RED.A1T0 RZ, [UR4], RZ ;  /* 0x000000ffffff79a7 */ /* 0x000fe20008100404 */
[----:B------:R-:W-:Y:S05]  /*13370*/  EXIT ;  /* 0x000000000000794d */ /* 0x000fea0003800000 */
.L_x_24:
[----:B-1----:R1:W3:Y:S02]  /*13380*/  SYNCS.PHASECHK.TRANS64.TRYWAIT P0, [R0+URZ+0xa0], R5 ;  /* 0x0000a005000075a7 */ /* 0x0022e400080011ff */
[----:B---3--:R-:W-:Y:S05]  /*13390*/  @!P0 NANOSLEEP.SYNCS 0x989680 ;  /* 0x009896800000895d */ /* 0x008fea0003900000 */
[----:B------:R-:W3:Y:S02]  /*133a0*/  @!P0 SYNCS.PHASECHK.TRANS64 P0, [R0+URZ+0xa0], R5 ;  /* 0x0000a005000085a7 */ /* 0x000ee400080010ff */
[----:B---3--:R-:W-:Y:S05]  /*133b0*/  @!P0 BRA `(.L_x_24) ;  /* 0xfffffffc00f08947 */ /* 0x008fea000383ffff */
[----:B------:R-:W-:Y:S05]  /*133c0*/  BRA `(.L_x_189) ;  /* 0xfffffee400b47947 */ /* 0x000fea000383ffff */
.L_x_27:
[----:B---3--:R-:W-:-:S07]  /*133d0*/  MOV R0, UR49 ;  /* 0x0000003100007c02 */ /* 0x008fce0008000f00 */
.L_x_190:
[----:B---3--:R3:W4:Y:S02]  /*133e0*/  SYNCS.PHASECHK.TRANS64.TRYWAIT P0, [R0+URZ+0x8], R3 ;  /* 0x00000803000075a7 */ /* 0x00872400080011ff */
[----:B----4-:R-:W-:Y:S05]  /*133f0*/  @!P0 NANOSLEEP.SYNCS 0x989680 ;  /* 0x009896800000895d */ /* 0x010fea0003900000 */
[----:B------:R-:W4:Y:S02]  /*13400*/  @!P0 SYNCS.PHASECHK.TRANS64 P0, [R0+URZ+0x8], R3 ;  /* 0x00000803000085a7 */ /* 0x000f2400080010ff */
[----:B----4-:R-:W-:Y:S05]  /*13410*/  @!P0 BRA `(.L_x_190) ;  /* 0xfffffffc00f08947 */ /* 0x010fea000383ffff */
[----:B------:R-:W-:Y:S05]  /*13420*/  BRA `(.L_x_26) ;  /* 0xfffffee400e07947 */ /* 0x000fea000383ffff */
.L_x_34:
[----:B--2---:R-:W-:-:S07]  /*13430*/  MOV R0, UR49 ;  /* 0x0000003100007c02 */ /* 0x004fce0008000f00 */
.L_x_191:
[----:B-1----:R1:W2:Y:S02]  /*13440*/  SYNCS.PHASECHK.TRANS64.TRYWAIT P0, [R0+URZ+0x8], R3 ;  /* 0x00000803000075a7 */ /* 0x0022a400080011ff */
[----:B--2---:R-:W-:Y:S05]  /*13450*/  @!P0 NANOSLEEP.SYNCS 0x989680 ;  /* 0x009896800000895d */ /* 0x004fea0003900000 */
[----:B------:R-:W2:Y:S02]  /*13460*/  @!P0 SYNCS.PHASECHK.TRANS64 P0, [R0+URZ+0x8], R3 ;  /* 0x00000803000085a7 */ /* 0x000ea400080010ff */
[----:B--2---:R-:W-:Y:S05]  /*13470*/  @!P0 BRA `(.L_x_191) ;  /* 0xfffffffc00f08947 */ /* 0x004fea000383ffff */
[----:B------:R-:W-:Y:S05]  /*13480*/  BRA `(.L_x_33) ;  /* 0xfffffee800e07947 */ /* 0x000fea000383ffff */
.L_x_41:
[----:B-1----:R1:W2:Y:S02]  /*13490*/  SYNCS.PHASECHK.TRANS64.TRYWAIT P0, [R3+URZ+0x60], R0 ;  /* 0x00006000030075a7 */ /* 0x0022a400080011ff */
[----:B--2---:R-:W-:Y:S05]  /*134a0*/  @!P0 NANOSLEEP.SYNCS 0x989680 ;  /* 0x009896800000895d */ /* 0x004fea0003900000 */
[----:B------:R-:W2:Y:S02]  /*134b0*/  @!P0 SYNCS.PHASECHK.TRANS64 P0, [R3+URZ+0x60], R0 ;  /* 0x00006000030085a7 */ /* 0x000ea400080010ff */
[----:B--2---:R-:W-:Y:S05]  /*134c0*/  @!P0 BRA `(.L_x_41) ;  /* 0xfffffffc00f08947 */ /* 0x004fea000383ffff */
[----:B------:R-:W-:Y:S05]  /*134d0*/  BRA `(.L_x_192) ;  /* 0xfffffeec00e47947 */ /* 0x000fea000383ffff */
.L_x_47:
[----:B--2---:R2:W3:Y:S02]  /*134e0*/  SYNCS.PHASECHK.TRANS64.TRYWAIT P0, [R0+URZ+0x90], R5 ;  /* 0x00009005000075a7 */ /* 0x0044e400080011ff */
[----:B---3--:R-:W-:Y:S05]  /*134f0*/  @!P0 NANOSLEEP.SYNCS 0x989680 ;  /* 0x009896800000895d */ /* 0x008fea0003900000 */
[----:B------:R-:W3:Y:S02]  /*13500*/  @!P0 SYNCS.PHASECHK.TRANS64 P0, [R0+URZ+0x90], R5 ;  /* 0x00009005000085a7 */ /* 0x000ee400080010ff */
[----:B---3--:R-:W-:Y:S05]  /*13510*/  @!P0 BRA `(.L_x_47) ;  /* 0xfffffffc00f08947 */ /* 0x008fea000383ffff */
[----:B------:R-:W-:Y:S05]  /*13520*/  BRA `(.L_x_193) ;  /* 0xfffffef400e07947 */ /* 0x000fea000383ffff */
.L_x_48:
[----:B------:R-:W-:-:S07]  /*13530*/  MOV R0, UR4 ;  /* 0x0000000400007c02 */ /* 0x000fce0008000f00 */
.L_x_194:
[----:B--2---:R2:W3:Y:S02]  /*13540*/  SYNCS.PHASECHK.TRANS64.TRYWAIT P0, [R0+URZ+0x70], R5 ;  /* 0x00007005000075a7 */ /* 0x0044e400080011ff */
[----:B---3--:R-:W-:Y:S05]  /*13550*/  @!P0 NANOSLEEP.SYNCS 0x989680 ;  /* 0x009896800000895d */ /* 0x008fea0003900000 */
[----:B------:R-:W3:Y:S02]  /*13560*/  @!P0 SYNCS.PHASECHK.TRANS64 P0, [R0+URZ+0x70], R5 ;  /* 0x00007005000085a7 */ /* 0x000ee400080010ff */
[----:B---3--:R-:W-:Y:S05]  /*13570*/  @!P0 BRA `(.L_x_194) ;  /* 0xfffffffc00f08947 */ /* 0x008fea000383ffff */
[----:B------:R-:W-:Y:S05]  /*13580*/  BRA `(.L_x_195) ;  /* 0xfffffef400f07947 */ /* 0x000fea000383ffff */
.L_x_49:
[----:B--2---:R2:W3:Y:S02]  /*13590*/  SYNCS.PHASECHK.TRANS64.TRYWAIT P1, [R0+URZ+0x60], R5 ;  /* 0x00006005000075a7 */ /* 0x0044e400080211ff */
[----:B---3--:R-:W-:Y:S05]  /*135a0*/  @!P1 NANOSLEEP.SYNCS 0x989680 ;  /* 0x009896800000995d */ /* 0x008fea0003900000 */
[----:B------:R-:W3:Y:S02]  /*135b0*/  @!P1 SYNCS.PHASECHK.TRANS64 P1, [R0+URZ+0x60], R5 ;  /* 0x00006005000095a7 */ /* 0x000ee400080210ff */
[----:B---3--:R-:W-:Y:S05]  /*135c0*/  @!P1 BRA `(.L_x_49) ;  /* 0xfffffffc00f09947 */ /* 0x008fea000383ffff */
[----:B------:R-:W-:Y:S05]  /*135d0*/  BRA `(.L_x_196) ;  /* 0xfffffef800207947 */ /* 0x000fea000383ffff */
.L_x_52:
[----:B------:R-:W-:-:S07]  /*135e0*/  MOV R0, UR4 ;  /* 0x0000000400007c02 */ /* 0x000fce0008000f00 */
.L_x_197:
[----:B--2---:R2:W3:Y:S02]  /*135f0*/  SYNCS.PHASECHK.TRANS64.TRYWAIT P0, [R0+URZ+0x70], R3 ;  /* 0x00007003000075a7 */ /* 0x0044e400080011ff */
[----:B---3--:R-:W-:Y:S05]  /*13600*/  @!P0 NANOSLEEP.SYNCS 0x989680 ;  /* 0x009896800000895d */ /* 0x008fea0003900000 */
[----:B------:R-:W3:Y:S02]  /*13610*/  @!P0 SYNCS.PHASECHK.TRANS64 P0, [R0+URZ+0x70], R3 ;  /* 0x00007003000085a7 */ /* 0x000ee400080010ff */
[----:B---3--:R-:W-:Y:S05]  /*13620*/  @!P0 BRA `(.L_x_197) ;  /* 0xfffffffc00f08947 */ /* 0x008fea000383ffff */
[----:B------:R-:W-:Y:S05]  /*13630*/  BRA `(.L_x_51) ;  /* 0xfffffef800747947 */ /* 0x000fea000383ffff */
.L_x_59:
[----:B-1----:R1:W2:Y:S02]  /*13640*/  SYNCS.PHASECHK.TRANS64.TRYWAIT P0, [R27+URZ+0x60], R4 ;  /* 0x000060041b0075a7 */ /* 0x0022a400080011ff */
[----:B--2---:R-:W-:Y:S05]  /*13650*/  @!P0 NANOSLEEP.SYNCS 0x989680 ;  /* 0x009896800000895d */ /* 0x004fea0003900000 */
[----:B------:R-:W2:Y:S02]  /*13660*/  @!P0 SYNCS.PHASECHK.TRANS64 P0, [R27+URZ+0x60], R4 ;  /* 0x000060041b0085a7 */ /* 0x000ea400080010ff */
[----:B--2---:R-:W-:Y:S05]  /*13670*/  @!P0 BRA `(.L_x_59) ;  /* 0xfffffffc00f08947 */ /* 0x004fea000383ffff */
[----:B------:R-:W-:Y:S05]  /*13680*/  BRA `(.L_x_198) ;  /* 0xffffff0800407947 */ /* 0x000fea000383ffff */
.L_x_62:
[----:B------:R-:W-:-:S07]  /*13690*/  MOV R7, UR12 ;  /* 0x0000000c00077c02 */ /* 0x000fce0008000f00 */
.L_x_199:
[----:B-1----:R1:W2:Y:S02]  /*136a0*/  SYNCS.PHASECHK.TRANS64.TRYWAIT P2, [R7+URZ], R6 ;  /* 0x00000006070075a7 */ /* 0x0022a400080411ff */
[----:B--2---:R-:W-:Y:S05]  /*136b0*/  @!P2 NANOSLEEP.SYNCS 0x989680 ;  /* 0x009896800000a95d */ /* 0x004fea0003900000 */
[----:B------:R-:W2:Y:S02]  /*136c0*/  @!P2 SYNCS.PHASECHK.TRANS64 P2, [R7+URZ], R6 ;  /* 0x000000060700a5a7 */ /* 0x000ea400080410ff */
[----:B--2---:R-:W-:Y:S05]  /*136d0*/  @!P2 BRA `(.L_x_199) ;  /* 0xfffffffc00f0a947 */ /* 0x004fea000383ffff */
[----:B------:R-:W-:Y:S05]  /*136e0*/  BRA `(.L_x_61) ;  /* 0xffffff0800a47947 */ /* 0x000fea000383ffff */
.L_x_63:
[----:B-1----:R-:W-:-:S07]  /*136f0*/  MOV R7, UR12 ;  /* 0x0000000c00077c02 */ /* 0x002fce0008000f00 */
.L_x_200:
[----:B-1----:R1:W2:Y:S02]  /*13700*/  SYNCS.PHASECHK.TRANS64.TRYWAIT P2, [R7+URZ+0x88], R26 ;  /* 0x0000881a070075a7 */ /* 0x0022a400080411ff */
[----:B--2---:R-:W-:Y:S05]  /*13710*/  @!P2 NANOSLEEP.SYNCS 0x989680 ;  /* 0x009896800000a95d */ /* 0x004fea0003900000 */
[----:B------:R-:W2:Y:S02]  /*13720*/  @!P2 SYNCS.PHASECHK.TRANS64 P2, [R7+URZ+0x88], R26 ;  /* 0x0000881a0700a5a7 */ /* 0x000ea400080410ff */
[----:B--2---:R-:W-:Y:S05]  /*13730*/  @!P2 BRA `(.L_x_200) ;  /* 0xfffffffc00f0a947 */ /* 0x004fea000383ffff */
[----:B------:R-:W-:Y:S05]  /*13740*/  BRA `(.L_x_201) ;  /* 0xffffff0800b07947 */ /* 0x000fea000383ffff */
.L_x_66:
[----:B------:R-:W-:Y:S07]  /*13750*/  MOV R7, UR12 ;  /* 0x0000000c00077c02 */ /* 0x000fee0008000f00 */
.L_x_202:
[----:B--2---:R2:W3:Y:S02]  /*13760*/  SYNCS.PHASECHK.TRANS64.TRYWAIT P0, [R7+URZ], R26 ;  /* 0x0000001a070075a7 */ /* 0x0044e400080011ff */
[----:B---3--:R-:W-:Y:S05]  /*13770*/  @!P0 NANOSLEEP.SYNCS 0x989680 ;  /* 0x009896800000895d */ /* 0x008fea0003900000 */
[----:B------:R-:W3:Y:S02]  /*13780*/  @!P0 SYNCS.PHASECHK.TRANS64 P0, [R7+URZ], R26 ;  /* 0x0000001a070085a7 */ /* 0x000ee400080010ff */
[----:B---3--:R-:W-:Y:S05]  /*13790*/  @!P0 BRA `(.L_x_202) ;  /* 0xfffffffc00f08947 */ /* 0x008fea000383ffff */
[----:B------:R-:W-:Y:S05]  /*137a0*/  BRA `(.L_x_65) ;  /* 0xffffff0c00f87947 */ /* 0x000fea000383ffff */
.L_x_69:
[----:B------:R-:W-:-:S07]  /*137b0*/  MOV R0, UR12 ;  /* 0x0000000c00007c02 */ /* 0x000fce0008000f00 */
.L_x_203:
[----:B-1----:R1:W2:Y:S02]  /*137c0*/  SYNCS.PHASECHK.TRANS64.TRYWAIT P0, [R0+URZ+0xb0], R3 ;  /* 0x0000b003000075a7 */ /* 0x0022a400080011ff */
[----:B--2---:R-:W-:Y:S05]  /*137d0*/  @!P0 NANOSLEEP.SYNCS 0x989680 ;  /* 0x009896800000895d */ /* 0x004fea0003900000 */
[----:B------:R-:W2:Y:S02]  /*137e0*/  @!P0 SYNCS.PHASECHK.TRANS64 P0, [R0+URZ+0xb0], R3 ;  /* 0x0000b003000085a7 */ /* 0x000ea400080010ff */
[----:B--2---:R-:W-:Y:S05]  /*137f0*/  @!P0 BRA `(.L_x_203) ;  /* 0xfffffffc00f08947 */ /* 0x004fea000383ffff */
[----:B------:R-:W-:Y:S05]  /*13800*/  BRA `(.L_x_204) ;  /* 0xffffff1400187947 */ /* 0x000fea000383ffff */
.L_x_74:
[----:B-1----:R1:W2:Y:S02]  /*13810*/  SYNCS.PHASECHK.TRANS64.TRYWAIT P0, [R8+URZ+0x60], R5 ;  /* 0x00006005080075a7 */ /* 0x0022a400080011ff */
[----:B--2---:R-:W-:Y:S05]  /*13820*/  @!P0 NANOSLEEP.SYNCS 0x989680 ;  /* 0x009896800000895d */ /* 0x004fea0003900000 */
[----:B------:R-:W2:Y:S02]  /*13830*/  @!P0 SYNCS.PHASECHK.TRANS64 P0, [R8+URZ+0x60], R5 ;  /* 0x00006005080085a7 */ /* 0x000ea400080010ff */
[----:B--2---:R-:W-:Y:S05]  /*13840*/  @!P0 BRA `(.L_x_74) ;  /* 0xfffffffc00f08947 */ /* 0x004fea000383ffff */
[----:B------:R-:W-:Y:S05]  /*13850*/  BRA `(.L_x_205) ;  /* 0xffffff18005c7947 */ /* 0x000fea000383ffff */
.L_x_77:
[----:B------:R-:W-:Y:S07]  /*13860*/  MOV R0, UR21 ;  /* 0x0000001500007c02 */ /* 0x000fee0008000f00 */
.L_x_206:
[----:B-1----:R1:W2:Y:S02]  /*13870*/  SYNCS.PHASECHK.TRANS64.TRYWAIT P1, [R0+URZ+0x58], R5 ;  /* 0x00005805000075a7 */ /* 0x0022a400080211ff */
[----:B--2---:R-:W-:Y:S05]  /*13880*/  @!P1 NANOSLEEP.SYNCS 0x989680 ;  /* 0x009896800000995d */ /* 0x004fea0003900000 */
[----:B------:R-:W2:Y:S02]  /*13890*/  @!P1 SYNCS.PHASECHK.TRANS64 P1, [R0+URZ+0x58], R5 ;  /* 0x00005805000095a7 */ /* 0x000ea400080210ff */
[----:B--2---:R-:W-:Y:S05]  /*138a0*/  @!P1 BRA `(.L_x_206) ;  /* 0xfffffffc00f09947 */ /* 0x004fea000383ffff */
[----:B------:R-:W-:Y:S05]  /*138b0*/  BRA `(.L_x_76) ;  /* 0xffffff1c00d87947 */ /* 0x000fea000383ffff */
.L_x_80:
[----:B------:R-:W-:Y:S07]  /*138c0*/  MOV R0, UR21 ;  /* 0x0000001500007c02 */ /* 0x000fee0008000f00 */
.L_x_207:
[----:B-1----:R1:W2:Y:S02]  /*138d0*/  SYNCS.PHASECHK.TRANS64.TRYWAIT P0, [R0+URZ+0x30], R5 ;  /* 0x00003005000075a7 */ /* 0x0022a400080011ff */
[----:B--2---:R-:W-:Y:S05]  /*138e0*/  @!P0 NANOSLEEP.SYNCS 0x989680 ;  /* 0x009896800000895d */ /* 0x004fea0003900000 */
[----:B------:R-:W2:Y:S02]  /*138f0*/  @!P0 SYNCS.PHASECHK.TRANS64 P0, [R0+URZ+0x30], R5 ;  /* 0x00003005000085a7 */ /* 0x000ea400080010ff */
[----:B--2---:R-:W-:Y:S05]  /*13900*/  @!P0 BRA `(.L_x_207) ;  /* 0xfffffffc00f08947 */ /* 0x004fea000383ffff */
[----:B------:R-:W-:Y:S05]  /*13910*/  BRA `(.L_x_208) ;  /* 0xffffff20003c7947 */ /* 0x000fea000383ffff */
.L_x_81:
[----:B------:R-:W-:Y:S07]  /*13920*/  MOV R0, UR21 ;  /* 0x0000001500007c02 */ /* 0x000fee0008000f00 */
.L_x_209:
[----:B-1----:R1:W2:Y:S02]  /*13930*/  SYNCS.PHASECHK.TRANS64.TRYWAIT P0, [R0+URZ+0x38], R5 ;  /* 0x00003805000075a7 */ /* 0x0022a400080011ff */
[----:B--2---:R-:W-:Y:S05]  /*13940*/  @!P0 NANOSLEEP.SYNCS 0x989680 ;  /* 0x009896800000895d */ /* 0x004fea0003900000 */
[----:B------:R-:W2:Y:S02]  /*13950*/  @!P0 SYNCS.PHASECHK.TRANS64 P0, [R0+URZ+0x38], R5 ;  /* 0x00003805000085a7 */ /* 0x000ea400080010ff */
[----:B--2---:R-:W-:Y:S05]  /*13960*/  @!P0 BRA `(.L_x_209) ;  /* 0xfffffffc00f08947 */ /* 0x004fea000383ffff */
[----:B------:R-:W-:Y:S05]  /*13970*/  BRA `(.L_x_210) ;  /* 0xffffff2000947947 */ /* 0x000fea000383ffff */
.L_x_82:
[----:B------:R-:W-:Y:S07]  /*13980*/  MOV R0, UR21 ;  /* 0x0000001500007c02 */ /* 0x000fee0008000f00 */
.L_x_211:
[----:B-1----:R1:W2:Y:S02]  /*13990*/  SYNCS.PHASECHK.TRANS64.TRYWAIT P0, [R0+URZ+0x40], R5 ;  /* 0x00004005000075a7 */ /* 0x0022a400080011ff */
[----:B--2---:R-:W-:Y:S05]  /*139a0*/  @!P0 NANOSLEEP.SYNCS 0x989680 ;  /* 0x009896800000895d */ /* 0x004fea0003900000 */
[----:B------:R-:W2:Y:S02]  /*139b0*/  @!P0 SYNCS.PHASECHK.TRANS64 P0, [R0+URZ+0x40], R5 ;  /* 0x00004005000085a7 */ /* 0x000ea400080010ff */
[----:B--2---:R-:W-:Y:S05]  /*139c0*/  @!P0 BRA `(.L_x_211) ;  /* 0xfffffffc00f08947 */ /* 0x004fea000383ffff */
[----:B------:R-:W-:Y:S05]  /*139d0*/  BRA `(.L_x_212) ;  /* 0xffffff2000f87947 */ /* 0x000fea000383ffff */
.L_x_83:
[----:B------:R-:W-:Y:S07]  /*139e0*/  MOV R0, UR21 ;  /* 0x0000001500007c02 */ /* 0x000fee0008000f00 */
.L_x_213:
[----:B-1----:R1:W2:Y:S02]  /*139f0*/  SYNCS.PHASECHK.TRANS64.TRYWAIT P0, [R0+URZ+0x48], R5 ;  /* 0x00004805000075a7 */ /* 0x0022a400080011ff */
[----:B--2---:R-:W-:Y:S05]  /*13a00*/  @!P0 NANOSLEEP.SYNCS 0x989680 ;  /* 0x009896800000895d */ /* 0x004fea0003900000 */
[----:B------:R-:W2:Y:S02]  /*13a10*/  @!P0 SYNCS.PHASECHK.TRANS64 P0, [R0+URZ+0x48], R5 ;  /* 0x00004805000085a7 */ /* 0x000ea400080010ff */
[----:B--2---:R-:W-:Y:S05]  /*13a20*/  @!P0 BRA `(.L_x_213) ;  /* 0xfffffffc00f08947 */ /* 0x004fea000383ffff */
[----:B------:R-:W-:Y:S05]  /*13a30*/  BRA `(.L_x_214) ;  /* 0xffffff2400587947 */ /* 0x000fea000383ffff */
.L_x_84:
[----:B------:R-:W-:Y:S07]  /*13a40*/  MOV R7, UR21 ;  /* 0x0000001500077c02 */ /* 0x000fee0008000f00 */
.L_x_215:
[----:B-1----:R1:W2:Y:S02]  /*13a50*/  SYNCS.PHASECHK.TRANS64.TRYWAIT P0, [R7+URZ+0x30], R4 ;  /* 0x00003004070075a7 */ /* 0x0022a400080011ff */
[----:B--2---:R-:W-:Y:S05]  /*13a60*/  @!P0 NANOSLEEP.SYNCS 0x989680 ;  /* 0x009896800000895d */ /* 0x004fea0003900000 */
[----:B------:R-:W2:Y:S02]  /*13a70*/  @!P0 SYNCS.PHASECHK.TRANS64 P0, [R7+URZ+0x30], R4 ;  /* 0x00003004070085a7 */ /* 0x000ea400080010ff */
[----:B--2---:R-:W-:Y:S05]  /*13a80*/  @!P0 BRA `(.L_x_215) ;  /* 0xfffffffc00f08947 */ /* 0x004fea000383ffff */
[----:B------:R-:W-:Y:S05]  /*13a90*/  BRA `(.L_x_216) ;  /* 0xffffff2400c07947 */ /* 0x000fea000383ffff */
.L_x_85:
[----:B------:R-:W-:Y:S07]  /*13aa0*/  MOV R7, UR21 ;  /* 0x0000001500077c02 */ /* 0x000fee0008000f00 */
.L_x_217:
[----:B-1----:R1:W2:Y:S02]  /*13ab0*/  SYNCS.PHASECHK.TRANS64.TRYWAIT P0, [R7+URZ+0x38], R4 ;  /* 0x00003804070075a7 */ /* 0x0022a400080011ff */
[----:B--2---:R-:W-:Y:S05]  /*13ac0*/  @!P0 NANOSLEEP.SYNCS 0x989680 ;  /* 0x009896800000895d */ /* 0x004fea0003900000 */
[----:B------:R-:W2:Y:S02]  /*13ad0*/  @!P0 SYNCS.PHASECHK.TRANS64 P0, [R7+URZ+0x38], R4 ;  /* 0x00003804070085a7 */ /* 0x000ea400080010ff */
[----:B--2---:R-:W-:Y:S05]  /*13ae0*/  @!P0 BRA `(.L_x_217) ;  /* 0xfffffffc00f08947 */ /* 0x004fea000383ffff */
[----:B------:R-:W-:Y:S05]  /*13af0*/  BRA `(.L_x_218) ;  /* 0xffffff2800247947 */ /* 0x000fea000383ffff */
.L_x_86:
[----:B------:R-:W-:Y:S07]  /*13b00*/  MOV R7, UR21 ;  /* 0x0000001500077c02 */ /* 0x000fee0008000f00 */
.L_x_219:
[----:B-1----:R1:W2:Y:S02]  /*13b10*/  SYNCS.PHASECHK.TRANS64.TRYWAIT P0, [R7+URZ+0x40], R4 ;  /* 0x00004004070075a7 */ /* 0x0022a400080011ff */
[----:B--2---:R-:W-:Y:S05]  /*13b20*/  @!P0 NANOSLEEP.SYNCS 0x989680 ;  /* 0x009896800000895d */ /* 0x004fea0003900000 */
[----:B------:R-:W2:Y:S02]  /*13b30*/  @!P0 SYNCS.PHASECHK.TRANS64 P0, [R7+URZ+0x40], R4 ;  /* 0x00004004070085a7 */ /* 0x000ea400080010ff */
[----:B--2---:R-:W-:Y:S05]  /*13b40*/  @!P0 BRA `(.L_x_219) ;  /* 0xfffffffc00f08947 */ /* 0x004fea000383ffff */
[----:B------:R-:W-:Y:S05]  /*13b50*/  BRA `(.L_x_220) ;  /* 0xffffff28008c7947 */ /* 0x000fea000383ffff */
.L_x_87:
[----:B------:R-:W-:Y:S07]  /*13b60*/  MOV R7, UR21 ;  /* 0x0000001500077c02 */ /* 0x000fee0008000f00 */
.L_x_221:
[----:B-1----:R1:W2:Y:S02]  /*13b70*/  SYNCS.PHASECHK.TRANS64.TRYWAIT P0, [R7+URZ+0x48], R4 ;  /* 0x00004804070075a7 */ /* 0x0022a400080011ff */
[----:B--2---:R-:W-:Y:S05]  /*13b80*/  @!P0 NANOSLEEP.SYNCS 0x989680 ;  /* 0x009896800000895d */ /* 0x004fea0003900000 */
[----:B------:R-:W2:Y:S02]  /*13b90*/  @!P0 SYNCS.PHASECHK.TRANS64 P0, [R7+URZ+0x48], R4 ;  /* 0x00004804070085a7 */ /* 0x000ea400080010ff */
[----:B--2---:R-:W-:Y:S05]  /*13ba0*/  @!P0 BRA `(.L_x_221) ;  /* 0xfffffffc00f08947 */ /* 0x004fea000383ffff */
[----:B------:R-:W-:Y:S05]  /*13bb0*/  BRA `(.L_x_222) ;  /* 0xffffff2800f07947 */ /* 0x000fea000383ffff */
.L_x_89:
[----:B------:R-:W-:-:S07]  /*13bc0*/  MOV R0, UR21 ;  /* 0x0000001500007c02 */ /* 0x000fce0008000f00 */
.L_x_223:
[----:B-1----:R1:W3:Y:S02]  /*13bd0*/  SYNCS.PHASECHK.TRANS64.TRYWAIT P0, [R0+URZ+0x30], R5 ;  /* 0x00003005000075a7 */ /* 0x0022e400080011ff */
[----:B---3--:R-:W-:Y:S05]  /*13be0*/  @!P0 NANOSLEEP.SYNCS 0x989680 ;  /* 0x009896800000895d */ /* 0x008fea0003900000 */
[----:B------:R-:W3:Y:S02]  /*13bf0*/  @!P0 SYNCS.PHASECHK.TRANS64 P0, [R0+URZ+0x30], R5 ;  /* 0x00003005000085a7 */ /* 0x000ee400080010ff */
[----:B---3--:R-:W-:Y:S05]  /*13c00*/  @!P0 BRA `(.L_x_223) ;  /* 0xfffffffc00f08947 */ /* 0x008fea000383ffff */
[----:B------:R-:W-:Y:S05]  /*13c10*/  BRA `(.L_x_224) ;  /* 0xffffff2c00787947 */ /* 0x000fea000383ffff */
.L_x_90:
[----:B-1----:R-:W-:-:S07]  /*13c20*/  MOV R0, UR21 ;  /* 0x0000001500007c02 */ /* 0x002fce0008000f00 */
.L_x_225:
[----:B-1----:R1:W3:Y:S02]  /*13c30*/  SYNCS.PHASECHK.TRANS64.TRYWAIT P0, [R0+URZ+0x38], R5 ;  /* 0x00003805000075a7 */ /* 0x0022e400080011ff */
[----:B---3--:R-:W-:Y:S05]  /*13c40*/  @!P0 NANOSLEEP.SYNCS 0x989680 ;  /* 0x009896800000895d */ /* 0x008fea0003900000 */
[----:B------:R-:W3:Y:S02]  /*13c50*/  @!P0 SYNCS.PHASECHK.TRANS64 P0, [R0+URZ+0x38], R5 ;  /* 0x00003805000085a7 */ /* 0x000ee400080010ff */
[----:B---3--:R-:W-:Y:S05]  /*13c60*/  @!P0 BRA `(.L_x_225) ;  /* 0xfffffffc00f08947 */ /* 0x008fea000383ffff */
[----:B------:R-:W-:Y:S05]  /*13c70*/  BRA `(.L_x_226) ;  /* 0xffffff2c00687947 */ /* 0x000fea000383ffff */
.L_x_91:
[----:B------:R-:W-:-:S07]  /*13c80*/  MOV R2, UR21 ;  /* 0x0000001500027c02 */ /* 0x000fce0008000f00 */
.L_x_227:
[----:B-1----:R1:W3:Y:S02]  /*13c90*/  SYNCS.PHASECHK.TRANS64.TRYWAIT P0, [R2+URZ+0x40], R5 ;  /* 0x00004005020075a7 */ /* 0x0022e400080011ff */
[----:B---3--:R-:W-:Y:S05]  /*13ca0*/  @!P0 NANOSLEEP.SYNCS 0x989680 ;  /* 0x009896800000895d */ /* 0x008fea0003900000 */
[----:B------:R-:W3:Y:S02]  /*13cb0*/  @!P0 SYNCS.PHASECHK.TRANS64 P0, [R2+URZ+0x40], R5 ;  /* 0x00004005020085a7 */ /* 0x000ee400080010ff */
[----:B---3--:R-:W-:Y:S05]  /*13cc0*/  @!P0 BRA `(.L_x_227) ;  /* 0xfffffffc00f08947 */ /* 0x008fea000383ffff */
[----:B------:R-:W-:Y:S05]  /*13cd0*/  BRA `(.L_x_228) ;  /* 0xffffff2c005c7947 */ /* 0x000fea000383ffff */
.L_x_93:
[----:B-1----:R1:W2:Y:S02]  /*13ce0*/  SYNCS.PHASECHK.TRANS64.TRYWAIT P0, [R0+URZ+0x60], R3 ;  /* 0x00006003000075a7 */ /* 0x0022a400080011ff */
[----:B--2---:R-:W-:Y:S05]  /*13cf0*/  @!P0 NANOSLEEP.SYNCS 0x989680 ;  /* 0x009896800000895d */ /* 0x004fea0003900000 */
[----:B------:R-:W2:Y:S02]  /*13d00*/  @!P0 SYNCS.PHASECHK.TRANS64 P0, [R0+URZ+0x60], R3 ;  /* 0x00006003000085a7 */ /* 0x000ea400080010ff */
[----:B--2---:R-:W-:Y:S05]  /*13d10*/  @!P0 BRA `(.L_x_93) ;  /* 0xfffffffc00f08947 */ /* 0x004fea000383ffff */
[----:B------:R-:W-:Y:S05]  /*13d20*/  BRA `(.L_x_229) ;  /* 0xffffff3000347947 */ /* 0x000fea000383ffff */
.L_x_104:
[----:B-1----:R-:W-:Y:S04]  /*13d30*/  MOV R3, UR44 ;  /* 0x0000002c00037c02 */ /* 0x002fe80008000f00 */
[----:B------:R1:W3:Y:S03]  /*13d40*/  SYNCS.PHASECHK.TRANS64.TRYWAIT P1, [R3+URZ+0x10], R6 ;  /* 0x00001006030075a7 */ /* 0x0002e600080211ff */
[----:B---3--:R-:W-:Y:S05]  /*13d50*/  @!P1 NANOSLEEP.SYNCS 0x989680 ;  /* 0x009896800000995d */ /* 0x008fea0003900000 */
[----:B------:R-:W3:Y:S02]  /*13d60*/  @!P1 SYNCS.PHASECHK.TRANS64 P1, [R3+URZ+0x10], R6 ;  /* 0x00001006030095a7 */ /* 0x000ee400080210ff */
[----:B---3--:R-:W-:Y:S05]  /*13d70*/  @!P1 BRA `(.L_x_104) ;  /* 0xfffffffc00ec9947 */ /* 0x008fea000383ffff */
[----:B------:R-:W-:Y:S05]  /*13d80*/  BRA `(.L_x_103) ;  /* 0xffffff4000147947 */ /* 0x000fea000383ffff */
.L_x_106:
[----:B-1----:R-:W-:Y:S04]  /*13d90*/  MOV R3, UR44 ;  /* 0x0000002c00037c02 */ /* 0x002fe80008000f00 */
[----:B------:R1:W4:Y:S03]  /*13da0*/  SYNCS.PHASECHK.TRANS64.TRYWAIT P0, [R3+URZ+0x80], R4 ;  /* 0x00008004030075a7 */ /* 0x00032600080011ff */
[----:B----4-:R-:W-:Y:S05]  /*13db0*/  @!P0 NANOSLEEP.SYNCS 0x989680 ;  /* 0x009896800000895d */ /* 0x010fea0003900000 */
[----:B------:R-:W4:Y:S02]  /*13dc0*/  @!P0 SYNCS.PHASECHK.TRANS64 P0, [R3+URZ+0x80], R4 ;  /* 0x00008004030085a7 */ /* 0x000f2400080010ff */
[----:B----4-:R-:W-:Y:S05]  /*13dd0*/  @!P0 BRA `(.L_x_106) ;  /* 0xfffffffc00ec8947 */ /* 0x010fea000383ffff */
[----:B------:R-:W-:Y:S05]  /*13de0*/  BRA `(.L_x_105) ;  /* 0xffffff4000447947 */ /* 0x000fea000383ffff */
.L_x_117:
[----:B--2---:R2:W4:Y:S02]  /*13df0*/  SYNCS.PHASECHK.TRANS64.TRYWAIT P0, [R3+URZ+0x10], R0 ;  /* 0x00001000030075a7 */ /* 0x00452400080011ff */
[----:B----4-:R-:W-:Y:S05]  /*13e00*/  @!P0 NANOSLEEP.SYNCS 0x989680 ;  /* 0x009896800000895d */ /* 0x010fea0003900000 */
[----:B------:R-:W4:Y:S02]  /*13e10*/  @!P0 SYNCS.PHASECHK.TRANS64 P0, [R3+URZ+0x10], R0 ;  /* 0x00001000030085a7 */ /* 0x000f2400080010ff */
[----:B----4-:R-:W-:Y:S05]  /*13e20*/  @!P0 BRA `(.L_x_117) ;  /* 0xfffffffc00f08947 */ /* 0x010fea000383ffff */
[----:B------:R-:W-:Y:S05]  /*13e30*/  BRA `(.L_x_116) ;  /* 0xffffff5400f87947 */ /* 0x000fea000383ffff */
.L_x_127:
[----:B-1----:R1:W2:Y:S02]  /*13e40*/  SYNCS.PHASECHK.TRANS64.TRYWAIT P0, [R11+URZ+0x10], R8 ;  /* 0x000010080b0075a7 */ /* 0x0022a400080011ff */
[----:B--2---:R-:W-:Y:S05]  /*13e50*/  @!P0 NANOSLEEP.SYNCS 0x989680 ;  /* 0x009896800000895d */ /* 0x004fea0003900000 */
[----:B------:R-:W2:Y:S02]  /*13e60*/  @!P0 SYNCS.PHASECHK.TRANS64 P0, [R11+URZ+0x10], R8 ;  /* 0x000010080b0085a7 */ /* 0x000ea400080010ff */
[----:B--2---:R-:W-:Y:S05]  /*13e70*/  @!P0 BRA `(.L_x_127) ;  /* 0xfffffffc00f08947 */ /* 0x004fea000383ffff */
[----:B------:R-:W-:Y:S05]  /*13e80*/  BRA `(.L_x_126) ;  /* 0xffffff6c00947947 */ /* 0x000fea000383ffff */
.L_x_137:
[----:B-1----:R1:W2:Y:S02]  /*13e90*/  SYNCS.PHASECHK.TRANS64.TRYWAIT P0, [R0+URZ+0x10], R5 ;  /* 0x00001005000075a7 */ /* 0x0022a400080011ff */
[----:B--2---:R-:W-:Y:S05]  /*13ea0*/  @!P0 NANOSLEEP.SYNCS 0x989680 ;  /* 0x009896800000895d */ /* 0x004fea0003900000 */
[----:B------:R-:W2:Y:S02]  /*13eb0*/  @!P0 SYNCS.PHASECHK.TRANS64 P0, [R0+URZ+0x10], R5 ;  /* 0x00001005000085a7 */ /* 0x000ea400080010ff */
[----:B--2---:R-:W-:Y:S05]  /*13ec0*/  @!P0 BRA `(.L_x_137) ;  /* 0xfffffffc00f08947 */ /* 0x004fea000383ffff */
[----:B------:R-:W-:Y:S05]  /*13ed0*/  BRA `(.L_x_136) ;  /* 0xffffff8000ec7947 */ /* 0x000fea000383ffff */
.L_x_147:
[----:B-1----:R1:W4:Y:S02]  /*13ee0*/  SYNCS.PHASECHK.TRANS64.TRYWAIT P0, [R8+URZ+0x10], R5 ;  /* 0x00001005080075a7 */ /* 0x00232400080011ff */
[----:B----4-:R-:W-:Y:S05]  /*13ef0*/  @!P0 NANOSLEEP.SYNCS 0x989680 ;  /* 0x009896800000895d */ /* 0x010fea0003900000 */
[----:B------:R-:W4:Y:S02]  /*13f00*/  @!P0 SYNCS.PHASECHK.TRANS64 P0, [R8+URZ+0x10], R5 ;  /* 0x00001005080085a7 */ /* 0x000f2400080010ff */
[----:B----4-:R-:W-:Y:S05]  /*13f10*/  @!P0 BRA `(.L_x_147) ;  /* 0xfffffffc00f08947 */ /* 0x010fea000383ffff */
[----:B------:R-:W-:Y:S05]  /*13f20*/  BRA `(.L_x_146) ;  /* 0xffffff9800807947 */ /* 0x000fea000383ffff */
.L_x_157:
[----:B-1----:R1:W4:Y:S02]  /*13f30*/  SYNCS.PHASECHK.TRANS64.TRYWAIT P0, [R8+URZ+0x10], R5 ;  /* 0x00001005080075a7 */ /* 0x00232400080011ff */
[----:B----4-:R-:W-:Y:S05]  /*13f40*/  @!P0 NANOSLEEP.SYNCS 0x989680 ;  /* 0x009896800000895d */ /* 0x010fea0003900000 */
[----:B------:R-:W4:Y:S02]  /*13f50*/  @!P0 SYNCS.PHASECHK.TRANS64 P0, [R8+URZ+0x10], R5 ;  /* 0x00001005080085a7 */ /* 0x000f2400080010ff */
[----:B----4-:R-:W-:Y:S05]  /*13f60*/  @!P0 BRA `(.L_x_157) ;  /* 0xfffffffc00f08947 */ /* 0x010fea000383ffff */
[----:B------:R-:W-:Y:S05]  /*13f70*/  BRA `(.L_x_156) ;  /* 0xffffffac00f07947 */ /* 0x000fea000383ffff */
.L_x_167:
[----:B-1----:R1:W4:Y:S02]  /*13f80*/  SYNCS.PHASECHK.TRANS64.TRYWAIT P0, [R0+URZ+0x10], R5 ;  /* 0x00001005000075a7 */ /* 0x00232400080011ff */
[----:B----4-:R-:W-:Y:S05]  /*13f90*/  @!P0 NANOSLEEP.SYNCS 0x989680 ;  /* 0x009896800000895d */ /* 0x010fea0003900000 */
[----:B------:R-:W4:Y:S02]  /*13fa0*/  @!P0 SYNCS.PHASECHK.TRANS64 P0, [R0+URZ+0x10], R5 ;  /* 0x00001005000085a7 */ /* 0x000f2400080010ff */
[----:B----4-:R-:W-:Y:S05]  /*13fb0*/  @!P0 BRA `(.L_x_167) ;  /* 0xfffffffc00f08947 */ /* 0x010fea000383ffff */
[----:B------:R-:W-:Y:S05]  /*13fc0*/  BRA `(.L_x_166) ;  /* 0xffffffc400847947 */ /* 0x000fea000383ffff */
.L_x_177:
[----:B-1----:R1:W4:Y:S02]  /*13fd0*/  SYNCS.PHASECHK.TRANS64.TRYWAIT P0, [R0+URZ+0x10], R3 ;  /* 0x00001003000075a7 */ /* 0x00232400080011ff */
[----:B----4-:R-:W-:Y:S05]  /*13fe0*/  @!P0 NANOSLEEP.SYNCS 0x989680 ;  /* 0x009896800000895d */ /* 0x010fea0003900000 */
[----:B------:R-:W4:Y:S02]  /*13ff0*/  @!P0 SYNCS.PHASECHK.TRANS64 P0, [R0+URZ+0x10], R3 ;  /* 0x00001003000085a7 */ /* 0x000f2400080010ff */
[----:B----4-:R-:W-:Y:S05]  /*14000*/  @!P0 BRA `(.L_x_177) ;  /* 0xfffffffc00f08947 */ /* 0x010fea000383ffff */
[----:B------:R-:W-:Y:S05]  /*14010*/  BRA `(.L_x_176) ;  /* 0xffffffd800e87947 */ /* 0x000fea000383ffff */
        .weak           $__internal_0_$__cuda_sm10x_tcgen05_guardrail_trap_col_being_dealloced_not_returned_by_alloc
        .type           $__internal_0_$__cuda_sm10x_tcgen05_guardrail_trap_col_being_dealloced_not_returned_by_alloc,@function
        .size           $__internal_0_$__cuda_sm10x_tcgen05_guardrail_trap_col_being_dealloced_not_returned_by_alloc,($__internal_1_$__cuda_sm10x_tcgen05_guardrail_trap_phase_invalid_during_alloc - $__internal_0_$__cuda_sm10x_tcgen05_guardrail_trap_col_being_dealloced_not_returned_by_alloc)
$__internal_0_$__cuda_sm10x_tcgen05_guardrail_trap_col_being_dealloced_not_returned_by_alloc:
[----:B------:R-:W-:Y:S05]  /*14020*/  BPT.TRAP 0x1 ;  /* 0x000000040000795c */ /* 0x000fea0000300000 */
[----:B------:R-:W-:-:S04]  /*14030*/  HFMA2 R3, -RZ, RZ, 0, 0 ;  /* 0x00000000ff037431 */ /* 0x000fc800000001ff */
[----:B------:R-:W-:Y:S05]  /*14040*/  RET.REL.NODEC R2 `(_ZN7cutlass13device_kernelINS_4gemm6kernel13GemmUniversalIN4cute5tupleIJiiiiEEENS1_10collective13CollectiveMmaINS1_46MainloopSm100TmaUmmaWarpSpecializedBlockScaledILi1ELi2ELi1ENS5_IJNS4_1CILi8EEENSA_ILi1EEESC_EEEEENS5_IJNSA_ILi128EEENSA_ILi256EEESG_EEENS5_IJNS_12float_e5m2_tENS_13float_ue8m0_tEEEENS5_IJNS5_IJlSC_lEEENS4_6LayoutINS5_IJNS5_IJNS5_IJNSA_ILi32EEENSA_ILi4EEEEEEiEEESQ_NS5_IJSC_iEEEEEENS5_IJNS5_IJNS5_IJNSA_ILi16EEESO_EEEiEEENS5_IJNS5_IJNSA_ILi0EEESC_EEENSA_ILi512EEEEEENS5_IJSW_iEEEEEEEEEEESK_S13_NS4_8TiledMMAINS4_8MMA_AtomIJNS4_21SM100_MMA_MXF8F6F4_SSISI_SI_fSJ_Li128ELi256ELNS4_4UMMA5MajorE0ELS18_0ELNS17_7ScaleInE0ELS19_0EEEEEENSM_INS5_IJSC_SC_SC_EEENS5_IJSW_SW_SW_EEEEENS5_IJNS4_10UnderscoreES1F_S1F_EEEEENS5_IJNS4_13SM90_TMA_LOADES1I_EEENS5_IJNS4_14ComposedLayoutINS4_7SwizzleILi3ELi4ELi3EEENS4_18smem_ptr_flag_bitsILi8EEENSM_INS5_IJSB_SF_EEENS5_IJSF_SC_EEEEEEENSM_INS5_IJNS5_IJNS5_IJSP_SC_EEENS5_IJSN_SC_EEEEEESC_NS5_IJSO_NSA_ILi2EEEEEEEEENS5_IJNS5_IJNS5_IJSU_SY_EEESX_EEESW_NS5_IJSC_SY_EEEEEEEEEEEvNS4_8identityENS5_IJNS4_23SM90_TMA_LOAD_MULTICASTES26_EEENS5_IJS1S_NSM_INS5_IJNS5_IJNS5_IJSP_S1W_EEES1U_EEESC_S1X_EEENS5_IJS20_SW_NS5_IJSC_NSA_ILi1024EEEEEEEEEEEEEEvS25_EENS_8epilogue10collective18CollectiveEpilogueINS2H_23Sm100TmaWarpSpecializedILi4ELi2ELi32ELb1ELb0EEEJNS5_IJNSA_ILi64EEESG_SG_EEENS5_IJNSM_IS2M_SC_EENSM_INS5_IJSN_S1W_EEENS5_IJSC_SF_EEEEEEEENS_10bfloat16_tESL_S2T_SL_NS2H_6fusion15FusionCallbacksIS2L_NS2U_17LinearCombinationIS2T_fS2T_fLNS_15FloatRoundStyleE2EEES2N_S2S_JEEENS4_5SM1004TMEM4LOAD26SM100_TMEM_LOAD_32dp32b32xES1I_NS1K_INS1L_ILi2ELi4ELi3EEENS1N_ILi16EEENSM_INS5_IJSB_SN_EEES1U_EEEENS4_39AutoVectorizingCopyWithAssumedAlignmentILi128EEENS4_14SM90_TMA_STOREES38_S3A_S3A_EEEvvEEEEvNT_6ParamsE) ;  /* 0xfffffebc02ec7950 */ /* 0x000fea0003c3ffff */
        .weak           $__internal_1_$__cuda_sm10x_tcgen05_guardrail_trap_phase_invalid_during_alloc
        .type           $__internal_1_$__cuda_sm10x_tcgen05_guardrail_trap_phase_invalid_during_alloc,@function
        .size           $__internal_1_$__cuda_sm10x_tcgen05_guardrail_trap_phase_invalid_during_alloc,($__internal_2_$__cuda_sm10x_tcgen05_guardrail_trap_unallocated_columns_being_dealloced - $__internal_1_$__cuda_sm10x_tcgen05_guardrail_trap_phase_invalid_during_alloc)
$__internal_1_$__cuda_sm10x_tcgen05_guardrail_trap_phase_invalid_during_alloc:
[----:B------:R-:W-:Y:S05]  /*14050*/  BPT.TRAP 0x1 ;  /* 0x000000040000795c */ /* 0x000fea0000300000 */
[----:B------:R-:W-:-:S04]  /*14060*/  MOV R3, 0x0 ;  /* 0x0000000000037802 */ /* 0x000fc80000000f00 */
[----:B------:R-:W-:Y:S05]  /*14070*/  RET.REL.NODEC R2 `(_ZN7cutlass13device_kernelINS_4gemm6kernel13GemmUniversalIN4cute5tupleIJiiiiEEENS1_10collective13CollectiveMmaINS1_46MainloopSm100TmaUmmaWarpSpecializedBlockScaledILi1ELi2ELi1ENS5_IJNS4_1CILi8EEENSA_ILi1EEESC_EEEEENS5_IJNSA_ILi128EEENSA_ILi256EEESG_EEENS5_IJNS_12float_e5m2_tENS_13float_ue8m0_tEEEENS5_IJNS5_IJlSC_lEEENS4_6LayoutINS5_IJNS5_IJNS5_IJNSA_ILi32EEENSA_ILi4EEEEEEiEEESQ_NS5_IJSC_iEEEEEENS5_IJNS5_IJNS5_IJNSA_ILi16EEESO_EEEiEEENS5_IJNS5_IJNSA_ILi0EEESC_EEENSA_ILi512EEEEEENS5_IJSW_iEEEEEEEEEEESK_S13_NS4_8TiledMMAINS4_8MMA_AtomIJNS4_21SM100_MMA_MXF8F6F4_SSISI_SI_fSJ_Li128ELi256ELNS4_4UMMA5MajorE0ELS18_0ELNS17_7ScaleInE0ELS19_0EEEEEENSM_INS5_IJSC_SC_SC_EEENS5_IJSW_SW_SW_EEEEENS5_IJNS4_10UnderscoreES1F_S1F_EEEEENS5_IJNS4_13SM90_TMA_LOADES1I_EEENS5_IJNS4_14ComposedLayoutINS4_7SwizzleILi3ELi4ELi3EEENS4_18smem_ptr_flag_bitsILi8EEENSM_INS5_IJSB_SF_EEENS5_IJSF_SC_EEEEEEENSM_INS5_IJNS5_IJNS5_IJSP_SC_EEENS5_IJSN_SC_EEEEEESC_NS5_IJSO_NSA_ILi2EEEEEEEEENS5_IJNS5_IJNS5_IJSU_SY_EEESX_EEESW_NS5_IJSC_SY_EEEEEEEEEEEvNS4_8identityENS5_IJNS4_23SM90_TMA_LOAD_MULTICASTES26_EEENS5_IJS1S_NSM_INS5_IJNS5_IJNS5_IJSP_S1W_EEES1U_EEESC_S1X_EEENS5_IJS20_SW_NS5_IJSC_NSA_ILi1024EEEEEEEEEEEEEEvS25_EENS_8epilogue10collective18CollectiveEpilogueINS2H_23Sm100TmaWarpSpecializedILi4ELi2ELi32ELb1ELb0EEEJNS5_IJNSA_ILi64EEESG_SG_EEENS5_IJNSM_IS2M_SC_EENSM_INS5_IJSN_S1W_EEENS5_IJSC_SF_EEEEEEEENS_10bfloat16_tESL_S2T_SL_NS2H_6fusion15FusionCallbacksIS2L_NS2U_17LinearCombinationIS2T_fS2T_fLNS_15FloatRoundStyleE2EEES2N_S2S_JEEENS4_5SM1004TMEM4LOAD26SM100_TMEM_LOAD_32dp32b32xES1I_NS1K_INS1L_ILi2ELi4ELi3EEENS1N_ILi16EEENSM_INS5_IJSB_SN_EEES1U_EEEENS4_39AutoVectorizingCopyWithAssumedAlignmentILi128EEENS4_14SM90_TMA_STOREES38_S3A_S3A_EEEvvEEEEvNT_6ParamsE) ;  /* 0xfffffebc02e07950 */ /* 0x000fea0003c3ffff */
        .weak           $__internal_2_$__cuda_sm10x_tcgen05_guardrail_trap_unallocated_columns_being_dealloced
        .type           $__internal_2_$__cuda_sm10x_tcgen05_guardrail_trap_unallocated_columns_being_dealloced,@function
        .size           $__internal_2_$__cuda_sm10x_tcgen05_guardrail_trap_unallocated_columns_being_dealloced,(.L_x_231 - $__internal_2_$__cuda_sm10x_tcgen05_guardrail_trap_unallocated_columns_being_dealloced)
$__internal_2_$__cuda_sm10x_tcgen05_guardrail_trap_unallocated_columns_being_dealloced:
[----:B------:R-:W-:Y:S05]  /*14080*/  BPT.TRAP 0x1 ;  /* 0x000000040000795c */ /* 0x000fea0000300000 */
[----:B------:R-:W-:-:S04]  /*14090*/  HFMA2 R3, -RZ, RZ, 0, 0 ;  /* 0x00000000ff037431 */ /* 0x000fc800000001ff */
[----:B------:R-:W-:Y:S05]  /*140a0*/  RET.REL.NODEC R2 `(_ZN7cutlass13device_kernelINS_4gemm6kernel13GemmUniversalIN4cute5tupleIJiiiiEEENS1_10collective13CollectiveMmaINS1_46MainloopSm100TmaUmmaWarpSpecializedBlockScaledILi1ELi2ELi1ENS5_IJNS4_1CILi8EEENSA_ILi1EEESC_EEEEENS5_IJNSA_ILi128EEENSA_ILi256EEESG_EEENS5_IJNS_12float_e5m2_tENS_13float_ue8m0_tEEEENS5_IJNS5_IJlSC_lEEENS4_6LayoutINS5_IJNS5_IJNS5_IJNSA_ILi32EEENSA_ILi4EEEEEEiEEESQ_NS5_IJSC_iEEEEEENS5_IJNS5_IJNS5_IJNSA_ILi16EEESO_EEEiEEENS5_IJNS5_IJNSA_ILi0EEESC_EEENSA_ILi512EEEEEENS5_IJSW_iEEEEEEEEEEESK_S13_NS4_8TiledMMAINS4_8MMA_AtomIJNS4_21SM100_MMA_MXF8F6F4_SSISI_SI_fSJ_Li128ELi256ELNS4_4UMMA5MajorE0ELS18_0ELNS17_7ScaleInE0ELS19_0EEEEEENSM_INS5_IJSC_SC_SC_EEENS5_IJSW_SW_SW_EEEEENS5_IJNS4_10UnderscoreES1F_S1F_EEEEENS5_IJNS4_13SM90_TMA_LOADES1I_EEENS5_IJNS4_14ComposedLayoutINS4_7SwizzleILi3ELi4ELi3EEENS4_18smem_ptr_flag_bitsILi8EEENSM_INS5_IJSB_SF_EEENS5_IJSF_SC_EEEEEEENSM_INS5_IJNS5_IJNS5_IJSP_SC_EEENS5_IJSN_SC_EEEEEESC_NS5_IJSO_NSA_ILi2EEEEEEEEENS5_IJNS5_IJNS5_IJSU_SY_EEESX_EEESW_NS5_IJSC_SY_EEEEEEEEEEEvNS4_8identityENS5_IJNS4_23SM90_TMA_LOAD_MULTICASTES26_EEENS5_IJS1S_NSM_INS5_IJNS5_IJNS5_IJSP_S1W_EEES1U_EEESC_S1X_EEENS5_IJS20_SW_NS5_IJSC_NSA_ILi1024EEEEEEEEEEEEEEvS25_EENS_8epilogue10collective18CollectiveEpilogueINS2H_23Sm100TmaWarpSpecializedILi4ELi2ELi32ELb1ELb0EEEJNS5_IJNSA_ILi64EEESG_SG_EEENS5_IJNSM_IS2M_SC_EENSM_INS5_IJSN_S1W_EEENS5_IJSC_SF_EEEEEEEENS_10bfloat16_tESL_S2T_SL_NS2H_6fusion15FusionCallbacksIS2L_NS2U_17LinearCombinationIS2T_fS2T_fLNS_15FloatRoundStyleE2EEES2N_S2S_JEEENS4_5SM1004TMEM4LOAD26SM100_TMEM_LOAD_32dp32b32xES1I_NS1K_INS1L_ILi2ELi4ELi3EEENS1N_ILi16EEENSM_INS5_IJSB_SN_EEES1U_EEEENS4_39AutoVectorizingCopyWithAssumedAlignmentILi128EEENS4_14SM90_TMA_STOREES38_S3A_S3A_EEEvvEEEEvNT_6ParamsE) ;  /* 0xfffffebc02d47950 */ /* 0x000fea0003c3ffff */
.L_x_230:
[----:B------:R-:W-:-:S00]  /*140b0*/  BRA `(.L_x_230) ;  /* 0xfffffffc00fc7947 */ /* 0x000fc0000383ffff */
[----:B------:R-:W-:-:S00]  /*140c0*/  NOP ;  /* 0x0000000000007918 */ /* 0x000fc00000000000 */
        /* <DEDUP_REMOVED lines=11> */
.L_x_231:


//--------------------- .nv.global.init           --------------------------
	.section	.nv.global.init,"aw",@progbits
.nv.global.init:
	.type		$str$27,@object
	.size		$str$27,($str$28 - $str$27)
$str$27:
        /*0000*/ 	.byte	0x28, 0x61, 0x64, 0x64, 0x72, 0x65, 0x73, 0x73, 0x20, 0x26, 0x20, 0x6d, 0x61, 0x73, 0x6b, 0x29
        /*0010*/ 	.byte	0x20, 0x3d, 0x3d, 0x20, 0x30, 0x00
	.type		$str$28,@object
	.size		$str$28,($str$26 - $str$28)
$str$28:
        /*0016*/ 	.byte	0x2f, 0x74, 0x6d, 0x70, 0x2f, 0x63, 0x75, 0x74, 0x6c, 0x61, 0x73, 0x73, 0x5f, 0x73, 0x77, 0x65
        /*0026*/ 	.byte	0x65, 0x70, 0x5f, 0x73, 0x72, 0x63, 0x2f, 0x69, 0x6e, 0x63, 0x6c, 0x75, 0x64, 0x65, 0x2f, 0x63
        /*0036*/ 	.byte	0x75, 0x74, 0x65, 0x2f, 0x70, 0x6f, 0x69, 0x6e, 0x74, 0x65, 0x72, 0x5f, 0x66, 0x6c, 0x61, 0x67
        /*0046*/ 	.byte	0x67, 0x65, 0x64, 0x2e, 0x68, 0x70, 0x70, 0x00
	.type		$str$26,@object
	.size		$str$26,($str$25 - $str$26)
$str$26:
        /*004e*/ 	.byte	0x2f, 0x74, 0x6d, 0x70, 0x2f, 0x63, 0x75, 0x74, 0x6c, 0x61, 0x73, 0x73, 0x5f, 0x73, 0x77, 0x65
        /*005e*/ 	.byte	0x65, 0x70, 0x5f, 0x73, 0x72, 0x63, 0x2f, 0x69, 0x6e, 0x63, 0x6c, 0x75, 0x64, 0x65, 0x2f, 0x63
        /*006e*/ 	.byte	0x75, 0x74, 0x65, 0x2f, 0x61, 0x74, 0x6f, 0x6d, 0x2f, 0x63, 0x6f, 0x70, 0x79, 0x5f, 0x74, 0x72
        /*007e*/ 	.byte	0x61, 0x69, 0x74, 0x73, 0x5f, 0x73, 0x6d, 0x31, 0x30, 0x30, 0x2e, 0x68, 0x70, 0x70, 0x00
	.type		$str$25,@object
	.size		$str$25,(__unnamed_1 - $str$25)
$str$25:
        /*008d*/ 	.byte	0x28, 0x28, 0x75, 0x69, 0x6e, 0x74, 0x33, 0x32, 0x5f, 0x74, 0x28, 0x74, 0x68, 0x72, 0x65, 0x61
        /*009d*/ 	.byte	0x64, 0x49, 0x64, 0x78, 0x2e, 0x78, 0x29, 0x20, 0x2f, 0x20, 0x33, 0x32, 0x29, 0x20, 0x25, 0x20
        /*00ad*/ 	.byte	0x34, 0x29, 0x20, 0x3d, 0x3d, 0x20, 0x28, 0x28, 0x28, 0x74, 0x6d, 0x65, 0x6d, 0x5f, 0x61, 0x64
        /*00bd*/ 	.byte	0x64, 0x72, 0x20, 0x3e, 0x3e, 0x20, 0x31, 0x36, 0x29, 0x20, 0x2f, 0x20, 0x33, 0x32, 0x29, 0x20
        /*00cd*/ 	.byte	0x25, 0x20, 0x34, 0x29, 0x00
	.type		__unnamed_1,@object
	.size		__unnamed_1,(__unnamed_2 - __unnamed_1)
__unnamed_1:
        /*00d2*/ 	.byte	0x61, 0x75, 0x74, 0x6f, 0x20, 0x63, 0x75, 0x74, 0x65, 0x3a, 0x3a, 0x61, 0x73, 0x5f, 0x70, 0x6f
        /* <DEDUP_REMOVED lines=24> */
        /*0262*/ 	.byte	0x43, 0x3c, 0x34, 0x30, 0x39, 0x36, 0x3e, 0x3e, 0x3e, 0x3e, 0x5d, 0x00
	.type		__unnamed_2,@object
	.size		__unnamed_2,(.L_2 - __unnamed_2)
__unnamed_2:
        /* <DEDUP_REMOVED lines=42> */
        /*050e*/ 	.byte	0x3e, 0x3e, 0x5d, 0x00
.L_2:


//--------------------- .nv.shared._ZN7cutlass13device_kernelINS_4gemm6kernel13GemmUniversalIN4cute5tupleIJiiiiEEENS1_10collective13CollectiveMmaINS1_46MainloopSm100TmaUmmaWarpSpecializedBlockScaledILi1ELi2ELi1ENS5_IJNS4_1CILi8EEENSA_ILi1EEESC_EEEEENS5_IJNSA_ILi128EEENSA_ILi256EEESG_EEENS5_IJNS_12float_e5m2_tENS_13float_ue8m0_tEEEENS5_IJNS5_IJlSC_lEEENS4_6LayoutINS5_IJNS5_IJNS5_IJNSA_ILi32EEENSA_ILi4EEEEEEiEEESQ_NS5_IJSC_iEEEEEENS5_IJNS5_IJNS5_IJNSA_ILi16EEESO_EEEiEEENS5_IJNS5_IJNSA_ILi0EEESC_EEENSA_ILi512EEEEEENS5_IJSW_iEEEEEEEEEEESK_S13_NS4_8TiledMMAINS4_8MMA_AtomIJNS4_21SM100_MMA_MXF8F6F4_SSISI_SI_fSJ_Li128ELi256ELNS4_4UMMA5MajorE0ELS18_0ELNS17_7ScaleInE0ELS19_0EEEEEENSM_INS5_IJSC_SC_SC_EEENS5_IJSW_SW_SW_EEEEENS5_IJNS4_10UnderscoreES1F_S1F_EEEEENS5_IJNS4_13SM90_TMA_LOADES1I_EEENS5_IJNS4_14ComposedLayoutINS4_7SwizzleILi3ELi4ELi3EEENS4_18smem_ptr_flag_bitsILi8EEENSM_INS5_IJSB_SF_EEENS5_IJSF_SC_EEEEEEENSM_INS5_IJNS5_IJNS5_IJSP_SC_EEENS5_IJSN_SC_EEEEEESC_NS5_IJSO_NSA_ILi2EEEEEEEEENS5_IJNS5_IJNS5_IJSU_SY_EEESX_EEESW_NS5_IJSC_SY_EEEEEEEEEEEvNS4_8identityENS5_IJNS4_23SM90_TMA_LOAD_MULTICASTES26_EEENS5_IJS1S_NSM_INS5_IJNS5_IJNS5_IJSP_S1W_EEES1U_EEESC_S1X_EEENS5_IJS20_SW_NS5_IJSC_NSA_ILi1024EEEEEEEEEEEEEEvS25_EENS_8epilogue10collective18CollectiveEpilogueINS2H_23Sm100TmaWarpSpecializedILi4ELi2ELi32ELb1ELb0EEEJNS5_IJNSA_ILi64EEESG_SG_EEENS5_IJNSM_IS2M_SC_EENSM_INS5_IJSN_S1W_EEENS5_IJSC_SF_EEEEEEEENS_10bfloat16_tESL_S2T_SL_NS2H_6fusion15FusionCallbacksIS2L_NS2U_17LinearCombinationIS2T_fS2T_fLNS_15FloatRoundStyleE2EEES2N_S2S_JEEENS4_5SM1004TMEM4LOAD26SM100_TMEM_LOAD_32dp32b32xES1I_NS1K_INS1L_ILi2ELi4ELi3EEENS1N_ILi16EEENSM_INS5_IJSB_SN_EEES1U_EEEENS4_39AutoVectorizingCopyWithAssumedAlignmentILi128EEENS4_14SM90_TMA_STOREES38_S3A_S3A_EEEvvEEEEvNT_6ParamsE --------------------------
	.section	.nv.shared._ZN7cutlass13device_kernelINS_4gemm6kernel13GemmUniversalIN4cute5tupleIJiiiiEEENS1_10collective13CollectiveMmaINS1_46MainloopSm100TmaUmmaWarpSpecializedBlockScaledILi1ELi2ELi1ENS5_IJNS4_1CILi8EEENSA_ILi1EEESC_EEEEENS5_IJNSA_ILi128EEENSA_ILi256EEESG_EEENS5_IJNS_12float_e5m2_tENS_13float_ue8m0_tEEEENS5_IJNS5_IJlSC_lEEENS4_6LayoutINS5_IJNS5_IJNS5_IJNSA_ILi32EEENSA_ILi4EEEEEEiEEESQ_NS5_IJSC_iEEEEEENS5_IJNS5_IJNS5_IJNSA_ILi16EEESO_EEEiEEENS5_IJNS5_IJNSA_ILi0EEESC_EEENSA_ILi512EEEEEENS5_IJSW_iEEEEEEEEEEESK_S13_NS4_8TiledMMAINS4_8MMA_AtomIJNS4_21SM100_MMA_MXF8F6F4_SSISI_SI_fSJ_Li128ELi256ELNS4_4UMMA5MajorE0ELS18_0ELNS17_7ScaleInE0ELS19_0EEEEEENSM_INS5_IJSC_SC_SC_EEENS5_IJSW_SW_SW_EEEEENS5_IJNS4_10UnderscoreES1F_S1F_EEEEENS5_IJNS4_13SM90_TMA_LOADES1I_EEENS5_IJNS4_14ComposedLayoutINS4_7SwizzleILi3ELi4ELi3EEENS4_18smem_ptr_flag_bitsILi8EEENSM_INS5_IJSB_SF_EEENS5_IJSF_SC_EEEEEEENSM_INS5_IJNS5_IJNS5_IJSP_SC_EEENS5_IJSN_SC_EEEEEESC_NS5_IJSO_NSA_ILi2EEEEEEEEENS5_IJNS5_IJNS5_IJSU_SY_EEESX_EEESW_NS5_IJSC_SY_EEEEEEEEEEEvNS4_8identityENS5_IJNS4_23SM90_TMA_LOAD_MULTICASTES26_EEENS5_IJS1S_NSM_INS5_IJNS5_IJNS5_IJSP_S1W_EEES1U_EEESC_S1X_EEENS5_IJS20_SW_NS5_IJSC_NSA_ILi1024EEEEEEEEEEEEEEvS25_EENS_8epilogue10collective18CollectiveEpilogueINS2H_23Sm100TmaWarpSpecializedILi4ELi2ELi32ELb1ELb0EEEJNS5_IJNSA_ILi64EEESG_SG_EEENS5_IJNSM_IS2M_SC_EENSM_INS5_IJSN_S1W_EEENS5_IJSC_SF_EEEEEEEENS_10bfloat16_tESL_S2T_SL_NS2H_6fusion15FusionCallbacksIS2L_NS2U_17LinearCombinationIS2T_fS2T_fLNS_15FloatRoundStyleE2EEES2N_S2S_JEEENS4_5SM1004TMEM4LOAD26SM100_TMEM_LOAD_32dp32b32xES1I_NS1K_INS1L_ILi2ELi4ELi3EEENS1N_ILi16EEENSM_INS5_IJSB_SN_EEES1U_EEEENS4_39AutoVectorizingCopyWithAssumedAlignmentILi128EEENS4_14SM90_TMA_STOREES38_S3A_S3A_EEEvvEEEEvNT_6ParamsE,"aw",@nobits
	.sectionflags	@""
	.align	16
	.zero		1024


//--------------------- .nv.shared.reserved.0     --------------------------
	.section	.nv.shared.reserved.0,"aw",@nobits
	.weak		__nv_reservedSMEM_offset_0_alias
	.size		__nv_reservedSMEM_offset_0_alias, 0, 64
	.other		__nv_reservedSMEM_offset_0_alias,@"STO_CUDA_RESERVED_SHARED STV_DEFAULT"
__nv_reservedSMEM_offset_0_alias:
	.zero		0
.nv.shared.reserved.0:
	.zero		64
	.weak		__nv_reservedSMEM_tcgen05_partition
	.type		__nv_reservedSMEM_tcgen05_partition,@object
	.size		__nv_reservedSMEM_tcgen05_partition,(.L_0 - __nv_reservedSMEM_tcgen05_partition)
__nv_reservedSMEM_tcgen05_partition:
	.zero		32
.L_0:


//--------------------- .nv.global                --------------------------
	.section	.nv.global,"aw",@nobits
.nv.global:
	.type		_ZN40_INTERNAL_0b28937c_4_k_cu_c08009fd_374544cute1_E,@object
	.size		_ZN40_INTERNAL_0b28937c_4_k_cu_c08009fd_374544cute1_E,(_ZN40_INTERNAL_0b28937c_4_k_cu_c08009fd_374544cuda3std3__45__cpo6cbeginE - _ZN40_INTERNAL_0b28937c_4_k_cu_c08009fd_374544cute1_E)
_ZN40_INTERNAL_0b28937c_4_k_cu_c08009fd_374544cute1_E:
	.zero		1
	.type		_ZN40_INTERNAL_0b28937c_4_k_cu_c08009fd_374544cuda3std3__45__cpo6cbeginE,@object
	.size		_ZN40_INTERNAL_0b28937c_4_k_cu_c08009fd_374544cuda3std3__45__cpo6cbeginE,(_ZN40_INTERNAL_0b28937c_4_k_cu_c08009fd_374544cuda3std3__48in_placeE - _ZN40_INTERNAL_0b28937c_4_k_cu_c08009fd_374544cuda3std3__45__cpo6cbeginE)
_ZN40_INTERNAL_0b28937c_4_k_cu_c08009fd_374544cuda3std3__45__cpo6cbeginE:
	.zero		1
	.type		_ZN40_INTERNAL_0b28937c_4_k_cu_c08009fd_374544cuda3std3__48in_placeE,@object
	.size		_ZN40_INTERNAL_0b28937c_4_k_cu_c08009fd_374544cuda3std3__48in_placeE,(_ZN40_INTERNAL_0b28937c_4_k_cu_c08009fd_374544cuda3std6ranges3__45__cpo9iter_moveE - _ZN40_INTERNAL_0b28937c_4_k_cu_c08009fd_374544cuda3std3__48in_placeE)
_ZN40_INTERNAL_0b28937c_4_k_cu_c08009fd_374544cuda3std3__48in_placeE:
	.zero		1
	.type		_ZN40_INTERNAL_0b28937c_4_k_cu_c08009fd_374544cuda3std6ranges3__45__cpo9iter_moveE,@object
	.size		_ZN40_INTERNAL_0b28937c_4_k_cu_c08009fd_374544cuda3std6ranges3__45__cpo9iter_moveE,(_ZN40_INTERNAL_0b28937c_4_k_cu_c08009fd_374544cuda3std3__45__cpo5beginE - _ZN40_INTERNAL_0b28937c_4_k_cu_c08009fd_374544cuda3std6ranges3__45__cpo9iter_moveE)
_ZN40_INTERNAL_0b28937c_4_k_cu_c08009fd_374544cuda3std6ranges3__45__cpo9iter_moveE:
	.zero		1
	.type		_ZN40_INTERNAL_0b28937c_4_k_cu_c08009fd_374544cuda3std3__45__cpo5beginE,@object
	.size		_ZN40_INTERNAL_0b28937c_4_k_cu_c08009fd_374544cuda3std3__45__cpo5beginE,(_ZN40_INTERNAL_0b28937c_4_k_cu_c08009fd_374544cuda3std3__442_GLOBAL__N__0b28937c_4_k_cu_c08009fd_374546ignoreE - _ZN40_INTERNAL_0b28937c_4_k_cu_c08009fd_374544cuda3std3__45__cpo5beginE)
_ZN40_INTERNAL_0b28937c_4_k_cu_c08009fd_374544cuda3std3__45__cpo5beginE:
	.zero		1
	.type		_ZN40_INTERNAL_0b28937c_4_k_cu_c08009fd_374544cuda3std3__442_GLOBAL__N__0b28937c_4_k_cu_c08009fd_374546ignoreE,@object
	.size		_ZN40_INTERNAL_0b28937c_4_k_cu_c08009fd_374544cuda3std3__442_GLOBAL__N__0b28937c_4_k_cu_c08009fd_374546ignoreE,(_ZN40_INTERNAL_0b28937c_4_k_cu_c08009fd_374544cute7productE - _ZN40_INTERNAL_0b28937c_4_k_cu_c08009fd_374544cuda3std3__442_GLOBAL__N__0b28937c_4_k_cu_c08009fd_374546ignoreE)
_ZN40_INTERNAL_0b28937c_4_k_cu_c08009fd_374544cuda3std3__442_GLOBAL__N__0b28937c_4_k_cu_c08009fd_374546ignoreE:
	.zero		1
	.type		_ZN40_INTERNAL_0b28937c_4_k_cu_c08009fd_374544cute7productE,@object
	.size		_ZN40_INTERNAL_0b28937c_4_k_cu_c08009fd_374544cute7productE,(_ZN40_INTERNAL_0b28937c_4_k_cu_c08009fd_374544cuda3std3__45__cpo3endE - _ZN40_INTERNAL_0b28937c_4_k_cu_c08009fd_374544cute7productE)
_ZN40_INTERNAL_0b28937c_4_k_cu_c08009fd_374544cute7productE:
	.zero		1
	.type		_ZN40_INTERNAL_0b28937c_4_k_cu_c08009fd_374544cuda3std3__45__cpo3endE,@object
	.size		_ZN40_INTERNAL_0b28937c_4_k_cu_c08009fd_374544cuda3std3__45__cpo3endE,(_ZN40_INTERNAL_0b28937c_4_k_cu_c08009fd_374544cuda3std3__419piecewise_constructE - _ZN40_INTERNAL_0b28937c_4_k_cu_c08009fd_374544cuda3std3__45__cpo3endE)
_ZN40_INTERNAL_0b28937c_4_k_cu_c08009fd_374544cuda3std3__45__cpo3endE:
	.zero		1
	.type		_ZN40_INTERNAL_0b28937c_4_k_cu_c08009fd_374544cuda3std3__419piecewise_constructE,@object
	.size		_ZN40_INTERNAL_0b28937c_4_k_cu_c08009fd_374544cuda3std3__419piecewise_constructE,(_ZN40_INTERNAL_0b28937c_4_k_cu_c08009fd_374544cuda3std3__45__cpo4cendE - _ZN40_INTERNAL_0b28937c_4_k_cu_c08009fd_374544cuda3std3__419piecewise_constructE)
_ZN40_INTERNAL_0b28937c_4_k_cu_c08009fd_374544cuda3std3__419piecewise_constructE:
	.zero		1
	.type		_ZN40_INTERNAL_0b28937c_4_k_cu_c08009fd_374544cuda3std3__45__cpo4cendE,@object
	.size		_ZN40_INTERNAL_0b28937c_4_k_cu_c08009fd_374544cuda3std3__45__cpo4cendE,(_ZN40_INTERNAL_0b28937c_4_k_cu_c08009fd_374544cuda3std6ranges3__45__cpo4swapE - _ZN40_INTERNAL_0b28937c_4_k_cu_c08009fd_374544cuda3std3__45__cpo4cendE)
_ZN40_INTERNAL_0b28937c_4_k_cu_c08009fd_374544cuda3std3__45__cpo4cendE:
	.zero		1
	.type		_ZN40_INTERNAL_0b28937c_4_k_cu_c08009fd_374544cuda3std6ranges3__45__cpo4swapE,@object
	.size		_ZN40_INTERNAL_0b28937c_4_k_cu_c08009fd_374544cuda3std6ranges3__45__cpo4swapE,(.L_10 - _ZN40_INTERNAL_0b28937c_4_k_cu_c08009fd_374544cuda3std6ranges3__45__cpo4swapE)
_ZN40_INTERNAL_0b28937c_4_k_cu_c08009fd_374544cuda3std6ranges3__45__cpo4swapE:
	.zero		1
.L_10:


//--------------------- .nv.constant0._ZN7cutlass13device_kernelINS_4gemm6kernel13GemmUniversalIN4cute5tupleIJiiiiEEENS1_10collective13CollectiveMmaINS1_46MainloopSm100TmaUmmaWarpSpecializedBlockScaledILi1ELi2ELi1ENS5_IJNS4_1CILi8EEENSA_ILi1EEESC_EEEEENS5_IJNSA_ILi128EEENSA_ILi256EEESG_EEENS5_IJNS_12float_e5m2_tENS_13float_ue8m0_tEEEENS5_IJNS5_IJlSC_lEEENS4_6LayoutINS5_IJNS5_IJNS5_IJNSA_ILi32EEENSA_ILi4EEEEEEiEEESQ_NS5_IJSC_iEEEEEENS5_IJNS5_IJNS5_IJNSA_ILi16EEESO_EEEiEEENS5_IJNS5_IJNSA_ILi0EEESC_EEENSA_ILi512EEEEEENS5_IJSW_iEEEEEEEEEEESK_S13_NS4_8TiledMMAINS4_8MMA_AtomIJNS4_21SM100_MMA_MXF8F6F4_SSISI_SI_fSJ_Li128ELi256ELNS4_4UMMA5MajorE0ELS18_0ELNS17_7ScaleInE0ELS19_0EEEEEENSM_INS5_IJSC_SC_SC_EEENS5_IJSW_SW_SW_EEEEENS5_IJNS4_10UnderscoreES1F_S1F_EEEEENS5_IJNS4_13SM90_TMA_LOADES1I_EEENS5_IJNS4_14ComposedLayoutINS4_7SwizzleILi3ELi4ELi3EEENS4_18smem_ptr_flag_bitsILi8EEENSM_INS5_IJSB_SF_EEENS5_IJSF_SC_EEEEEEENSM_INS5_IJNS5_IJNS5_IJSP_SC_EEENS5_IJSN_SC_EEEEEESC_NS5_IJSO_NSA_ILi2EEEEEEEEENS5_IJNS5_IJNS5_IJSU_SY_EEESX_EEESW_NS5_IJSC_SY_EEEEEEEEEEEvNS4_8identityENS5_IJNS4_23SM90_TMA_LOAD_MULTICASTES26_EEENS5_IJS1S_NSM_INS5_IJNS5_IJNS5_IJSP_S1W_EEES1U_EEESC_S1X_EEENS5_IJS20_SW_NS5_IJSC_NSA_ILi1024EEEEEEEEEEEEEEvS25_EENS_8epilogue10collective18CollectiveEpilogueINS2H_23Sm100TmaWarpSpecializedILi4ELi2ELi32ELb1ELb0EEEJNS5_IJNSA_ILi64EEESG_SG_EEENS5_IJNSM_IS2M_SC_EENSM_INS5_IJSN_S1W_EEENS5_IJSC_SF_EEEEEEEENS_10bfloat16_tESL_S2T_SL_NS2H_6fusion15FusionCallbacksIS2L_NS2U_17LinearCombinationIS2T_fS2T_fLNS_15FloatRoundStyleE2EEES2N_S2S_JEEENS4_5SM1004TMEM4LOAD26SM100_TMEM_LOAD_32dp32b32xES1I_NS1K_INS1L_ILi2ELi4ELi3EEENS1N_ILi16EEENSM_INS5_IJSB_SN_EEES1U_EEEENS4_39AutoVectorizingCopyWithAssumedAlignmentILi128EEENS4_14SM90_TMA_STOREES38_S3A_S3A_EEEvvEEEEvNT_6ParamsE --------------------------
	.section	.nv.constant0._ZN7cutlass13device_kernelINS_4gemm6kernel13GemmUniversalIN4cute5tupleIJiiiiEEENS1_10collective13CollectiveMmaINS1_46MainloopSm100TmaUmmaWarpSpecializedBlockScaledILi1ELi2ELi1ENS5_IJNS4_1CILi8EEENSA_ILi1EEESC_EEEEENS5_IJNSA_ILi128EEENSA_ILi256EEESG_EEENS5_IJNS_12float_e5m2_tENS_13float_ue8m0_tEEEENS5_IJNS5_IJlSC_lEEENS4_6LayoutINS5_IJNS5_IJNS5_IJNSA_ILi32EEENSA_ILi4EEEEEEiEEESQ_NS5_IJSC_iEEEEEENS5_IJNS5_IJNS5_IJNSA_ILi16EEESO_EEEiEEENS5_IJNS5_IJNSA_ILi0EEESC_EEENSA_ILi512EEEEEENS5_IJSW_iEEEEEEEEEEESK_S13_NS4_8TiledMMAINS4_8MMA_AtomIJNS4_21SM100_MMA_MXF8F6F4_SSISI_SI_fSJ_Li128ELi256ELNS4_4UMMA5MajorE0ELS18_0ELNS17_7ScaleInE0ELS19_0EEEEEENSM_INS5_IJSC_SC_SC_EEENS5_IJSW_SW_SW_EEEEENS5_IJNS4_10UnderscoreES1F_S1F_EEEEENS5_IJNS4_13SM90_TMA_LOADES1I_EEENS5_IJNS4_14ComposedLayoutINS4_7SwizzleILi3ELi4ELi3EEENS4_18smem_ptr_flag_bitsILi8EEENSM_INS5_IJSB_SF_EEENS5_IJSF_SC_EEEEEEENSM_INS5_IJNS5_IJNS5_IJSP_SC_EEENS5_IJSN_SC_EEEEEESC_NS5_IJSO_NSA_ILi2EEEEEEEEENS5_IJNS5_IJNS5_IJSU_SY_EEESX_EEESW_NS5_IJSC_SY_EEEEEEEEEEEvNS4_8identityENS5_IJNS4_23SM90_TMA_LOAD_MULTICASTES26_EEENS5_IJS1S_NSM_INS5_IJNS5_IJNS5_IJSP_S1W_EEES1U_EEESC_S1X_EEENS5_IJS20_SW_NS5_IJSC_NSA_ILi1024EEEEEEEEEEEEEEvS25_EENS_8epilogue10collective18CollectiveEpilogueINS2H_23Sm100TmaWarpSpecializedILi4ELi2ELi32ELb1ELb0EEEJNS5_IJNSA_ILi64EEESG_SG_EEENS5_IJNSM_IS2M_SC_EENSM_INS5_IJSN_S1W_EEENS5_IJSC_SF_EEEEEEEENS_10bfloat16_tESL_S2T_SL_NS2H_6fusion15FusionCallbacksIS2L_NS2U_17LinearCombinationIS2T_fS2T_fLNS_15FloatRoundStyleE2EEES2N_S2S_JEEENS4_5SM1004TMEM4LOAD26SM100_TMEM_LOAD_32dp32b32xES1I_NS1K_INS1L_ILi2ELi4ELi3EEENS1N_ILi16EEENSM_INS5_IJSB_SN_EEES1U_EEEENS4_39AutoVectorizingCopyWithAssumedAlignmentILi128EEENS4_14SM90_TMA_STOREES38_S3A_S3A_EEEvvEEEEvNT_6ParamsE,"a",@progbits
	.sectionflags	@""
	.align	4
.nv.constant0._ZN7cutlass13device_kernelINS_4gemm6kernel13GemmUniversalIN4cute5tupleIJiiiiEEENS1_10collective13CollectiveMmaINS1_46MainloopSm100TmaUmmaWarpSpecializedBlockScaledILi1ELi2ELi1ENS5_IJNS4_1CILi8EEENSA_ILi1EEESC_EEEEENS5_IJNSA_ILi128EEENSA_ILi256EEESG_EEENS5_IJNS_12float_e5m2_tENS_13float_ue8m0_tEEEENS5_IJNS5_IJlSC_lEEENS4_6LayoutINS5_IJNS5_IJNS5_IJNSA_ILi32EEENSA_ILi4EEEEEEiEEESQ_NS5_IJSC_iEEEEEENS5_IJNS5_IJNS5_IJNSA_ILi16EEESO_EEEiEEENS5_IJNS5_IJNSA_ILi0EEESC_EEENSA_ILi512EEEEEENS5_IJSW_iEEEEEEEEEEESK_S13_NS4_8TiledMMAINS4_8MMA_AtomIJNS4_21SM100_MMA_MXF8F6F4_SSISI_SI_fSJ_Li128ELi256ELNS4_4UMMA5MajorE0ELS18_0ELNS17_7ScaleInE0ELS19_0EEEEEENSM_INS5_IJSC_SC_SC_EEENS5_IJSW_SW_SW_EEEEENS5_IJNS4_10UnderscoreES1F_S1F_EEEEENS5_IJNS4_13SM90_TMA_LOADES1I_EEENS5_IJNS4_14ComposedLayoutINS4_7SwizzleILi3ELi4ELi3EEENS4_18smem_ptr_flag_bitsILi8EEENSM_INS5_IJSB_SF_EEENS5_IJSF_SC_EEEEEEENSM_INS5_IJNS5_IJNS5_IJSP_SC_EEENS5_IJSN_SC_EEEEEESC_NS5_IJSO_NSA_ILi2EEEEEEEEENS5_IJNS5_IJNS5_IJSU_SY_EEESX_EEESW_NS5_IJSC_SY_EEEEEEEEEEEvNS4_8identityENS5_IJNS4_23SM90_TMA_LOAD_MULTICASTES26_EEENS5_IJS1S_NSM_INS5_IJNS5_IJNS5_IJSP_S1W_EEES1U_EEESC_S1X_EEENS5_IJS20_SW_NS5_IJSC_NSA_ILi1024EEEEEEEEEEEEEEvS25_EENS_8epilogue10collective18CollectiveEpilogueINS2H_23Sm100TmaWarpSpecializedILi4ELi2ELi32ELb1ELb0EEEJNS5_IJNSA_ILi64EEESG_SG_EEENS5_IJNSM_IS2M_SC_EENSM_INS5_IJSN_S1W_EEENS5_IJSC_SF_EEEEEEEENS_10bfloat16_tESL_S2T_SL_NS2H_6fusion15FusionCallbacksIS2L_NS2U_17LinearCombinationIS2T_fS2T_fLNS_15FloatRoundStyleE2EEES2N_S2S_JEEENS4_5SM1004TMEM4LOAD26SM100_TMEM_LOAD_32dp32b32xES1I_NS1K_INS1L_ILi2ELi4ELi3EEENS1N_ILi16EEENSM_INS5_IJSB_SN_EEES1U_EEEENS4_39AutoVectorizingCopyWithAssumedAlignmentILi128EEENS4_14SM90_TMA_STOREES38_S3A_S3A_EEEvvEEEEvNT_6ParamsE:
	.zero		3968


//--------------------- SYMBOLS --------------------------

	.type		.nv.reservedSmem.offset0,@object
	.size		.nv.reservedSmem.offset0,0x4
	.type		.nv.reservedSmem.cap,@object
	.size		.nv.reservedSmem.cap,0x4
	.type		__assertfail,@function
